//
// Generated by NVIDIA NVVM Compiler
//
// Compiler Build ID: CL-36424714
// Cuda compilation tools, release 13.0, V13.0.88
// Based on NVVM 20.0.0
//

.version 9.0
.target sm_100
.address_size 64

	// .globl	_Z39dvc_ScaLBL_D3Q7_Membrane_AssignLinkCoefPiS_PdS0_S0_dddddiiiii

.visible .entry _Z39dvc_ScaLBL_D3Q7_Membrane_AssignLinkCoefPiS_PdS0_S0_dddddiiiii(
	.param .u64 .ptr .align 1 _Z39dvc_ScaLBL_D3Q7_Membrane_AssignLinkCoefPiS_PdS0_S0_dddddiiiii_param_0,
	.param .u64 .ptr .align 1 _Z39dvc_ScaLBL_D3Q7_Membrane_AssignLinkCoefPiS_PdS0_S0_dddddiiiii_param_1,
	.param .u64 .ptr .align 1 _Z39dvc_ScaLBL_D3Q7_Membrane_AssignLinkCoefPiS_PdS0_S0_dddddiiiii_param_2,
	.param .u64 .ptr .align 1 _Z39dvc_ScaLBL_D3Q7_Membrane_AssignLinkCoefPiS_PdS0_S0_dddddiiiii_param_3,
	.param .u64 .ptr .align 1 _Z39dvc_ScaLBL_D3Q7_Membrane_AssignLinkCoefPiS_PdS0_S0_dddddiiiii_param_4,
	.param .f64 _Z39dvc_ScaLBL_D3Q7_Membrane_AssignLinkCoefPiS_PdS0_S0_dddddiiiii_param_5,
	.param .f64 _Z39dvc_ScaLBL_D3Q7_Membrane_AssignLinkCoefPiS_PdS0_S0_dddddiiiii_param_6,
	.param .f64 _Z39dvc_ScaLBL_D3Q7_Membrane_AssignLinkCoefPiS_PdS0_S0_dddddiiiii_param_7,
	.param .f64 _Z39dvc_ScaLBL_D3Q7_Membrane_AssignLinkCoefPiS_PdS0_S0_dddddiiiii_param_8,
	.param .f64 _Z39dvc_ScaLBL_D3Q7_Membrane_AssignLinkCoefPiS_PdS0_S0_dddddiiiii_param_9,
	.param .u32 _Z39dvc_ScaLBL_D3Q7_Membrane_AssignLinkCoefPiS_PdS0_S0_dddddiiiii_param_10,
	.param .u32 _Z39dvc_ScaLBL_D3Q7_Membrane_AssignLinkCoefPiS_PdS0_S0_dddddiiiii_param_11,
	.param .u32 _Z39dvc_ScaLBL_D3Q7_Membrane_AssignLinkCoefPiS_PdS0_S0_dddddiiiii_param_12,
	.param .u32 _Z39dvc_ScaLBL_D3Q7_Membrane_AssignLinkCoefPiS_PdS0_S0_dddddiiiii_param_13,
	.param .u32 _Z39dvc_ScaLBL_D3Q7_Membrane_AssignLinkCoefPiS_PdS0_S0_dddddiiiii_param_14
)
{
	.reg .pred 	%p<21>;
	.reg .b32 	%r<125>;
	.reg .b64 	%rd<93>;
	.reg .b64 	%fd<41>;

	ld.param.u64 	%rd5, [_Z39dvc_ScaLBL_D3Q7_Membrane_AssignLinkCoefPiS_PdS0_S0_dddddiiiii_param_0];
	ld.param.u64 	%rd6, [_Z39dvc_ScaLBL_D3Q7_Membrane_AssignLinkCoefPiS_PdS0_S0_dddddiiiii_param_1];
	ld.param.u64 	%rd7, [_Z39dvc_ScaLBL_D3Q7_Membrane_AssignLinkCoefPiS_PdS0_S0_dddddiiiii_param_3];
	ld.param.u64 	%rd8, [_Z39dvc_ScaLBL_D3Q7_Membrane_AssignLinkCoefPiS_PdS0_S0_dddddiiiii_param_4];
	ld.param.f64 	%fd1, [_Z39dvc_ScaLBL_D3Q7_Membrane_AssignLinkCoefPiS_PdS0_S0_dddddiiiii_param_5];
	ld.param.f64 	%fd2, [_Z39dvc_ScaLBL_D3Q7_Membrane_AssignLinkCoefPiS_PdS0_S0_dddddiiiii_param_6];
	ld.param.f64 	%fd3, [_Z39dvc_ScaLBL_D3Q7_Membrane_AssignLinkCoefPiS_PdS0_S0_dddddiiiii_param_7];
	ld.param.f64 	%fd4, [_Z39dvc_ScaLBL_D3Q7_Membrane_AssignLinkCoefPiS_PdS0_S0_dddddiiiii_param_8];
	ld.param.f64 	%fd5, [_Z39dvc_ScaLBL_D3Q7_Membrane_AssignLinkCoefPiS_PdS0_S0_dddddiiiii_param_9];
	ld.param.u32 	%r41, [_Z39dvc_ScaLBL_D3Q7_Membrane_AssignLinkCoefPiS_PdS0_S0_dddddiiiii_param_10];
	ld.param.u32 	%r42, [_Z39dvc_ScaLBL_D3Q7_Membrane_AssignLinkCoefPiS_PdS0_S0_dddddiiiii_param_14];
	cvta.to.global.u64 	%rd1, %rd8;
	cvta.to.global.u64 	%rd2, %rd7;
	cvta.to.global.u64 	%rd3, %rd6;
	cvta.to.global.u64 	%rd4, %rd5;
	setp.lt.s32 	%p1, %r41, -524287;
	@%p1 bra 	$L__BB0_22;
	shr.s32 	%r44, %r41, 31;
	shr.u32 	%r45, %r44, 13;
	add.s32 	%r46, %r41, %r45;
	shr.s32 	%r1, %r46, 19;
	add.s32 	%r2, %r1, 1;
	mov.u32 	%r3, %ctaid.x;
	mov.u32 	%r4, %ntid.x;
	setp.lt.u32 	%p2, %r1, 3;
	mov.b32 	%r124, 0;
	@%p2 bra 	$L__BB0_12;
	and.b32  	%r47, %r2, -4;
	neg.s32 	%r122, %r47;
	mul.lo.s32 	%r48, %r2, %r3;
	mad.lo.s32 	%r49, %r4, %r48, %r4;
	mov.u32 	%r50, %tid.x;
	add.s32 	%r121, %r50, %r49;
	shl.b32 	%r51, %r49, 1;
	shl.b32 	%r52, %r50, 1;
	add.s32 	%r120, %r51, %r52;
	add.s32 	%r53, %r48, 2;
	mul.lo.s32 	%r54, %r4, %r53;
	add.s32 	%r119, %r50, %r54;
	shl.b32 	%r55, %r54, 1;
	add.s32 	%r118, %r55, %r52;
	add.s32 	%r56, %r48, 3;
	mul.lo.s32 	%r57, %r4, %r56;
	add.s32 	%r117, %r50, %r57;
	shl.b32 	%r58, %r57, 1;
	add.s32 	%r116, %r58, %r52;
	mul.lo.s32 	%r59, %r4, %r3;
	mul.lo.s32 	%r60, %r59, %r2;
	shl.b32 	%r61, %r60, 1;
	add.s32 	%r115, %r61, %r52;
	add.s32 	%r114, %r50, %r60;
$L__BB0_3:
	.pragma "nounroll";
	setp.ge.s32 	%p3, %r114, %r41;
	@%p3 bra 	$L__BB0_5;
	mul.wide.s32 	%rd9, %r115, 4;
	add.s64 	%rd10, %rd4, %rd9;
	ld.global.u32 	%r62, [%rd10];
	ld.global.u32 	%r63, [%rd10+4];
	rem.s32 	%r64, %r62, %r42;
	rem.s32 	%r65, %r63, %r42;
	mul.wide.s32 	%rd11, %r64, 4;
	add.s64 	%rd12, %rd3, %rd11;
	ld.global.u32 	%r66, [%rd12];
	mul.wide.s32 	%rd13, %r65, 4;
	add.s64 	%rd14, %rd3, %rd13;
	ld.global.u32 	%r67, [%rd14];
	mul.wide.s32 	%rd15, %r66, 8;
	add.s64 	%rd16, %rd2, %rd15;
	ld.global.f64 	%fd6, [%rd16];
	mul.wide.s32 	%rd17, %r67, 8;
	add.s64 	%rd18, %rd2, %rd17;
	ld.global.f64 	%fd7, [%rd18];
	sub.f64 	%fd8, %fd6, %fd7;
	setp.gt.f64 	%p4, %fd8, %fd1;
	selp.f64 	%fd9, %fd4, %fd2, %p4;
	selp.f64 	%fd10, %fd5, %fd3, %p4;
	mul.wide.s32 	%rd19, %r115, 8;
	add.s64 	%rd20, %rd1, %rd19;
	st.global.f64 	[%rd20], %fd9;
	st.global.f64 	[%rd20+8], %fd10;
$L__BB0_5:
	setp.ge.s32 	%p5, %r121, %r41;
	@%p5 bra 	$L__BB0_7;
	mul.wide.s32 	%rd21, %r120, 4;
	add.s64 	%rd22, %rd4, %rd21;
	ld.global.u32 	%r68, [%rd22];
	ld.global.u32 	%r69, [%rd22+4];
	rem.s32 	%r70, %r68, %r42;
	rem.s32 	%r71, %r69, %r42;
	mul.wide.s32 	%rd23, %r70, 4;
	add.s64 	%rd24, %rd3, %rd23;
	ld.global.u32 	%r72, [%rd24];
	mul.wide.s32 	%rd25, %r71, 4;
	add.s64 	%rd26, %rd3, %rd25;
	ld.global.u32 	%r73, [%rd26];
	mul.wide.s32 	%rd27, %r72, 8;
	add.s64 	%rd28, %rd2, %rd27;
	ld.global.f64 	%fd11, [%rd28];
	mul.wide.s32 	%rd29, %r73, 8;
	add.s64 	%rd30, %rd2, %rd29;
	ld.global.f64 	%fd12, [%rd30];
	sub.f64 	%fd13, %fd11, %fd12;
	setp.gt.f64 	%p6, %fd13, %fd1;
	selp.f64 	%fd14, %fd4, %fd2, %p6;
	selp.f64 	%fd15, %fd5, %fd3, %p6;
	mul.wide.s32 	%rd31, %r120, 8;
	add.s64 	%rd32, %rd1, %rd31;
	st.global.f64 	[%rd32], %fd14;
	st.global.f64 	[%rd32+8], %fd15;
$L__BB0_7:
	setp.ge.s32 	%p7, %r119, %r41;
	@%p7 bra 	$L__BB0_9;
	mul.wide.s32 	%rd33, %r118, 4;
	add.s64 	%rd34, %rd4, %rd33;
	ld.global.u32 	%r74, [%rd34];
	ld.global.u32 	%r75, [%rd34+4];
	rem.s32 	%r76, %r74, %r42;
	rem.s32 	%r77, %r75, %r42;
	mul.wide.s32 	%rd35, %r76, 4;
	add.s64 	%rd36, %rd3, %rd35;
	ld.global.u32 	%r78, [%rd36];
	mul.wide.s32 	%rd37, %r77, 4;
	add.s64 	%rd38, %rd3, %rd37;
	ld.global.u32 	%r79, [%rd38];
	mul.wide.s32 	%rd39, %r78, 8;
	add.s64 	%rd40, %rd2, %rd39;
	ld.global.f64 	%fd16, [%rd40];
	mul.wide.s32 	%rd41, %r79, 8;
	add.s64 	%rd42, %rd2, %rd41;
	ld.global.f64 	%fd17, [%rd42];
	sub.f64 	%fd18, %fd16, %fd17;
	setp.gt.f64 	%p8, %fd18, %fd1;
	selp.f64 	%fd19, %fd4, %fd2, %p8;
	selp.f64 	%fd20, %fd5, %fd3, %p8;
	mul.wide.s32 	%rd43, %r118, 8;
	add.s64 	%rd44, %rd1, %rd43;
	st.global.f64 	[%rd44], %fd19;
	st.global.f64 	[%rd44+8], %fd20;
$L__BB0_9:
	setp.ge.s32 	%p9, %r117, %r41;
	@%p9 bra 	$L__BB0_11;
	mul.wide.s32 	%rd45, %r116, 4;
	add.s64 	%rd46, %rd4, %rd45;
	ld.global.u32 	%r80, [%rd46];
	ld.global.u32 	%r81, [%rd46+4];
	rem.s32 	%r82, %r80, %r42;
	rem.s32 	%r83, %r81, %r42;
	mul.wide.s32 	%rd47, %r82, 4;
	add.s64 	%rd48, %rd3, %rd47;
	ld.global.u32 	%r84, [%rd48];
	mul.wide.s32 	%rd49, %r83, 4;
	add.s64 	%rd50, %rd3, %rd49;
	ld.global.u32 	%r85, [%rd50];
	mul.wide.s32 	%rd51, %r84, 8;
	add.s64 	%rd52, %rd2, %rd51;
	ld.global.f64 	%fd21, [%rd52];
	mul.wide.s32 	%rd53, %r85, 8;
	add.s64 	%rd54, %rd2, %rd53;
	ld.global.f64 	%fd22, [%rd54];
	sub.f64 	%fd23, %fd21, %fd22;
	setp.gt.f64 	%p10, %fd23, %fd1;
	selp.f64 	%fd24, %fd4, %fd2, %p10;
	selp.f64 	%fd25, %fd5, %fd3, %p10;
	mul.wide.s32 	%rd55, %r116, 8;
	add.s64 	%rd56, %rd1, %rd55;
	st.global.f64 	[%rd56], %fd24;
	st.global.f64 	[%rd56+8], %fd25;
$L__BB0_11:
	and.b32  	%r124, %r2, -4;
	add.s32 	%r122, %r122, 4;
	shl.b32 	%r86, %r4, 2;
	add.s32 	%r121, %r121, %r86;
	shl.b32 	%r87, %r4, 3;
	add.s32 	%r120, %r120, %r87;
	add.s32 	%r119, %r119, %r86;
	add.s32 	%r118, %r118, %r87;
	add.s32 	%r117, %r117, %r86;
	add.s32 	%r116, %r116, %r87;
	add.s32 	%r115, %r115, %r87;
	add.s32 	%r114, %r114, %r86;
	setp.ne.s32 	%p11, %r122, 0;
	@%p11 bra 	$L__BB0_3;
$L__BB0_12:
	mov.u32 	%r34, %tid.x;
	mov.u32 	%r89, %ctaid.x;
	mul.lo.s32 	%r35, %r2, %r89;
	and.b32  	%r88, %r2, 3;
	setp.eq.s32 	%p12, %r88, 0;
	@%p12 bra 	$L__BB0_22;
	setp.eq.s32 	%p13, %r88, 1;
	@%p13 bra 	$L__BB0_19;
	add.s32 	%r90, %r124, %r35;
	mad.lo.s32 	%r36, %r90, %r4, %r34;
	setp.ge.s32 	%p14, %r36, %r41;
	@%p14 bra 	$L__BB0_16;
	shl.b32 	%r91, %r36, 1;
	mul.wide.s32 	%rd57, %r91, 4;
	add.s64 	%rd58, %rd4, %rd57;
	ld.global.u32 	%r92, [%rd58];
	ld.global.u32 	%r93, [%rd58+4];
	rem.s32 	%r94, %r92, %r42;
	rem.s32 	%r95, %r93, %r42;
	mul.wide.s32 	%rd59, %r94, 4;
	add.s64 	%rd60, %rd3, %rd59;
	ld.global.u32 	%r96, [%rd60];
	mul.wide.s32 	%rd61, %r95, 4;
	add.s64 	%rd62, %rd3, %rd61;
	ld.global.u32 	%r97, [%rd62];
	mul.wide.s32 	%rd63, %r96, 8;
	add.s64 	%rd64, %rd2, %rd63;
	ld.global.f64 	%fd26, [%rd64];
	mul.wide.s32 	%rd65, %r97, 8;
	add.s64 	%rd66, %rd2, %rd65;
	ld.global.f64 	%fd27, [%rd66];
	sub.f64 	%fd28, %fd26, %fd27;
	setp.gt.f64 	%p15, %fd28, %fd1;
	selp.f64 	%fd29, %fd4, %fd2, %p15;
	selp.f64 	%fd30, %fd5, %fd3, %p15;
	mul.wide.s32 	%rd67, %r91, 8;
	add.s64 	%rd68, %rd1, %rd67;
	st.global.f64 	[%rd68], %fd29;
	st.global.f64 	[%rd68+8], %fd30;
$L__BB0_16:
	add.s32 	%r37, %r36, %r4;
	setp.ge.s32 	%p16, %r37, %r41;
	@%p16 bra 	$L__BB0_18;
	shl.b32 	%r98, %r37, 1;
	mul.wide.s32 	%rd69, %r98, 4;
	add.s64 	%rd70, %rd4, %rd69;
	ld.global.u32 	%r99, [%rd70];
	ld.global.u32 	%r100, [%rd70+4];
	rem.s32 	%r101, %r99, %r42;
	rem.s32 	%r102, %r100, %r42;
	mul.wide.s32 	%rd71, %r101, 4;
	add.s64 	%rd72, %rd3, %rd71;
	ld.global.u32 	%r103, [%rd72];
	mul.wide.s32 	%rd73, %r102, 4;
	add.s64 	%rd74, %rd3, %rd73;
	ld.global.u32 	%r104, [%rd74];
	mul.wide.s32 	%rd75, %r103, 8;
	add.s64 	%rd76, %rd2, %rd75;
	ld.global.f64 	%fd31, [%rd76];
	mul.wide.s32 	%rd77, %r104, 8;
	add.s64 	%rd78, %rd2, %rd77;
	ld.global.f64 	%fd32, [%rd78];
	sub.f64 	%fd33, %fd31, %fd32;
	setp.gt.f64 	%p17, %fd33, %fd1;
	selp.f64 	%fd34, %fd4, %fd2, %p17;
	selp.f64 	%fd35, %fd5, %fd3, %p17;
	mul.wide.s32 	%rd79, %r98, 8;
	add.s64 	%rd80, %rd1, %rd79;
	st.global.f64 	[%rd80], %fd34;
	st.global.f64 	[%rd80+8], %fd35;
$L__BB0_18:
	add.s32 	%r124, %r124, 2;
$L__BB0_19:
	and.b32  	%r105, %r1, 1;
	setp.eq.b32 	%p18, %r105, 1;
	@%p18 bra 	$L__BB0_22;
	add.s32 	%r106, %r124, %r35;
	mad.lo.s32 	%r40, %r106, %r4, %r34;
	setp.ge.s32 	%p19, %r40, %r41;
	@%p19 bra 	$L__BB0_22;
	shl.b32 	%r107, %r40, 1;
	mul.wide.s32 	%rd81, %r107, 4;
	add.s64 	%rd82, %rd4, %rd81;
	ld.global.u32 	%r108, [%rd82];
	ld.global.u32 	%r109, [%rd82+4];
	rem.s32 	%r110, %r108, %r42;
	rem.s32 	%r111, %r109, %r42;
	mul.wide.s32 	%rd83, %r110, 4;
	add.s64 	%rd84, %rd3, %rd83;
	ld.global.u32 	%r112, [%rd84];
	mul.wide.s32 	%rd85, %r111, 4;
	add.s64 	%rd86, %rd3, %rd85;
	ld.global.u32 	%r113, [%rd86];
	mul.wide.s32 	%rd87, %r112, 8;
	add.s64 	%rd88, %rd2, %rd87;
	ld.global.f64 	%fd36, [%rd88];
	mul.wide.s32 	%rd89, %r113, 8;
	add.s64 	%rd90, %rd2, %rd89;
	ld.global.f64 	%fd37, [%rd90];
	sub.f64 	%fd38, %fd36, %fd37;
	setp.gt.f64 	%p20, %fd38, %fd1;
	selp.f64 	%fd39, %fd4, %fd2, %p20;
	selp.f64 	%fd40, %fd5, %fd3, %p20;
	mul.wide.s32 	%rd91, %r107, 8;
	add.s64 	%rd92, %rd1, %rd91;
	st.global.f64 	[%rd92], %fd39;
	st.global.f64 	[%rd92+8], %fd40;
$L__BB0_22:
	ret;

}
	// .globl	_Z44dvc_ScaLBL_D3Q7_Membrane_AssignLinkCoef_haloiiiPiPdS0_dddddS_S_S0_iiiiiii
.visible .entry _Z44dvc_ScaLBL_D3Q7_Membrane_AssignLinkCoef_haloiiiPiPdS0_dddddS_S_S0_iiiiiii(
	.param .u32 _Z44dvc_ScaLBL_D3Q7_Membrane_AssignLinkCoef_haloiiiPiPdS0_dddddS_S_S0_iiiiiii_param_0,
	.param .u32 _Z44dvc_ScaLBL_D3Q7_Membrane_AssignLinkCoef_haloiiiPiPdS0_dddddS_S_S0_iiiiiii_param_1,
	.param .u32 _Z44dvc_ScaLBL_D3Q7_Membrane_AssignLinkCoef_haloiiiPiPdS0_dddddS_S_S0_iiiiiii_param_2,
	.param .u64 .ptr .align 1 _Z44dvc_ScaLBL_D3Q7_Membrane_AssignLinkCoef_haloiiiPiPdS0_dddddS_S_S0_iiiiiii_param_3,
	.param .u64 .ptr .align 1 _Z44dvc_ScaLBL_D3Q7_Membrane_AssignLinkCoef_haloiiiPiPdS0_dddddS_S_S0_iiiiiii_param_4,
	.param .u64 .ptr .align 1 _Z44dvc_ScaLBL_D3Q7_Membrane_AssignLinkCoef_haloiiiPiPdS0_dddddS_S_S0_iiiiiii_param_5,
	.param .f64 _Z44dvc_ScaLBL_D3Q7_Membrane_AssignLinkCoef_haloiiiPiPdS0_dddddS_S_S0_iiiiiii_param_6,
	.param .f64 _Z44dvc_ScaLBL_D3Q7_Membrane_AssignLinkCoef_haloiiiPiPdS0_dddddS_S_S0_iiiiiii_param_7,
	.param .f64 _Z44dvc_ScaLBL_D3Q7_Membrane_AssignLinkCoef_haloiiiPiPdS0_dddddS_S_S0_iiiiiii_param_8,
	.param .f64 _Z44dvc_ScaLBL_D3Q7_Membrane_AssignLinkCoef_haloiiiPiPdS0_dddddS_S_S0_iiiiiii_param_9,
	.param .f64 _Z44dvc_ScaLBL_D3Q7_Membrane_AssignLinkCoef_haloiiiPiPdS0_dddddS_S_S0_iiiiiii_param_10,
	.param .u64 .ptr .align 1 _Z44dvc_ScaLBL_D3Q7_Membrane_AssignLinkCoef_haloiiiPiPdS0_dddddS_S_S0_iiiiiii_param_11,
	.param .u64 .ptr .align 1 _Z44dvc_ScaLBL_D3Q7_Membrane_AssignLinkCoef_haloiiiPiPdS0_dddddS_S_S0_iiiiiii_param_12,
	.param .u64 .ptr .align 1 _Z44dvc_ScaLBL_D3Q7_Membrane_AssignLinkCoef_haloiiiPiPdS0_dddddS_S_S0_iiiiiii_param_13,
	.param .u32 _Z44dvc_ScaLBL_D3Q7_Membrane_AssignLinkCoef_haloiiiPiPdS0_dddddS_S_S0_iiiiiii_param_14,
	.param .u32 _Z44dvc_ScaLBL_D3Q7_Membrane_AssignLinkCoef_haloiiiPiPdS0_dddddS_S_S0_iiiiiii_param_15,
	.param .u32 _Z44dvc_ScaLBL_D3Q7_Membrane_AssignLinkCoef_haloiiiPiPdS0_dddddS_S_S0_iiiiiii_param_16,
	.param .u32 _Z44dvc_ScaLBL_D3Q7_Membrane_AssignLinkCoef_haloiiiPiPdS0_dddddS_S_S0_iiiiiii_param_17,
	.param .u32 _Z44dvc_ScaLBL_D3Q7_Membrane_AssignLinkCoef_haloiiiPiPdS0_dddddS_S_S0_iiiiiii_param_18,
	.param .u32 _Z44dvc_ScaLBL_D3Q7_Membrane_AssignLinkCoef_haloiiiPiPdS0_dddddS_S_S0_iiiiiii_param_19,
	.param .u32 _Z44dvc_ScaLBL_D3Q7_Membrane_AssignLinkCoef_haloiiiPiPdS0_dddddS_S_S0_iiiiiii_param_20
)
{
	.reg .pred 	%p<26>;
	.reg .b32 	%r<91>;
	.reg .b64 	%rd<49>;
	.reg .b64 	%fd<46>;

	ld.param.u32 	%r30, [_Z44dvc_ScaLBL_D3Q7_Membrane_AssignLinkCoef_haloiiiPiPdS0_dddddS_S_S0_iiiiiii_param_0];
	ld.param.u32 	%r31, [_Z44dvc_ScaLBL_D3Q7_Membrane_AssignLinkCoef_haloiiiPiPdS0_dddddS_S_S0_iiiiiii_param_1];
	ld.param.u32 	%r32, [_Z44dvc_ScaLBL_D3Q7_Membrane_AssignLinkCoef_haloiiiPiPdS0_dddddS_S_S0_iiiiiii_param_2];
	ld.param.u64 	%rd7, [_Z44dvc_ScaLBL_D3Q7_Membrane_AssignLinkCoef_haloiiiPiPdS0_dddddS_S_S0_iiiiiii_param_3];
	ld.param.u64 	%rd8, [_Z44dvc_ScaLBL_D3Q7_Membrane_AssignLinkCoef_haloiiiPiPdS0_dddddS_S_S0_iiiiiii_param_4];
	ld.param.u64 	%rd9, [_Z44dvc_ScaLBL_D3Q7_Membrane_AssignLinkCoef_haloiiiPiPdS0_dddddS_S_S0_iiiiiii_param_5];
	ld.param.f64 	%fd23, [_Z44dvc_ScaLBL_D3Q7_Membrane_AssignLinkCoef_haloiiiPiPdS0_dddddS_S_S0_iiiiiii_param_6];
	ld.param.f64 	%fd24, [_Z44dvc_ScaLBL_D3Q7_Membrane_AssignLinkCoef_haloiiiPiPdS0_dddddS_S_S0_iiiiiii_param_7];
	ld.param.f64 	%fd25, [_Z44dvc_ScaLBL_D3Q7_Membrane_AssignLinkCoef_haloiiiPiPdS0_dddddS_S_S0_iiiiiii_param_8];
	ld.param.f64 	%fd26, [_Z44dvc_ScaLBL_D3Q7_Membrane_AssignLinkCoef_haloiiiPiPdS0_dddddS_S_S0_iiiiiii_param_9];
	ld.param.f64 	%fd27, [_Z44dvc_ScaLBL_D3Q7_Membrane_AssignLinkCoef_haloiiiPiPdS0_dddddS_S_S0_iiiiiii_param_10];
	ld.param.u64 	%rd10, [_Z44dvc_ScaLBL_D3Q7_Membrane_AssignLinkCoef_haloiiiPiPdS0_dddddS_S_S0_iiiiiii_param_11];
	ld.param.u64 	%rd11, [_Z44dvc_ScaLBL_D3Q7_Membrane_AssignLinkCoef_haloiiiPiPdS0_dddddS_S_S0_iiiiiii_param_12];
	ld.param.u64 	%rd12, [_Z44dvc_ScaLBL_D3Q7_Membrane_AssignLinkCoef_haloiiiPiPdS0_dddddS_S_S0_iiiiiii_param_13];
	ld.param.u32 	%r36, [_Z44dvc_ScaLBL_D3Q7_Membrane_AssignLinkCoef_haloiiiPiPdS0_dddddS_S_S0_iiiiiii_param_15];
	ld.param.u32 	%r33, [_Z44dvc_ScaLBL_D3Q7_Membrane_AssignLinkCoef_haloiiiPiPdS0_dddddS_S_S0_iiiiiii_param_16];
	ld.param.u32 	%r34, [_Z44dvc_ScaLBL_D3Q7_Membrane_AssignLinkCoef_haloiiiPiPdS0_dddddS_S_S0_iiiiiii_param_18];
	ld.param.u32 	%r35, [_Z44dvc_ScaLBL_D3Q7_Membrane_AssignLinkCoef_haloiiiPiPdS0_dddddS_S_S0_iiiiiii_param_19];
	cvta.to.global.u64 	%rd1, %rd12;
	cvta.to.global.u64 	%rd2, %rd9;
	cvta.to.global.u64 	%rd3, %rd8;
	cvta.to.global.u64 	%rd4, %rd7;
	cvta.to.global.u64 	%rd5, %rd11;
	cvta.to.global.u64 	%rd6, %rd10;
	sub.s32 	%r1, %r33, %r36;
	setp.lt.s32 	%p1, %r1, -524287;
	@%p1 bra 	$L__BB1_23;
	shr.s32 	%r38, %r1, 31;
	shr.u32 	%r39, %r38, 13;
	add.s32 	%r40, %r1, %r39;
	shr.s32 	%r2, %r40, 19;
	add.s32 	%r3, %r2, 1;
	mov.u32 	%r4, %ctaid.x;
	mov.u32 	%r5, %ntid.x;
	mad.lo.s32 	%r6, %r4, %r2, %r4;
	mov.u32 	%r7, %tid.x;
	mul.lo.s32 	%r8, %r35, %r34;
	neg.f64 	%fd1, %fd23;
	add.s32 	%r41, %r1, 524287;
	setp.lt.u32 	%p2, %r41, 1048575;
	mov.b32 	%r90, 0;
	@%p2 bra 	$L__BB1_16;
	and.b32  	%r42, %r3, -2;
	neg.s32 	%r89, %r42;
	mad.lo.s32 	%r43, %r5, %r6, %r5;
	add.s32 	%r88, %r7, %r43;
	shl.b32 	%r44, %r43, 1;
	shl.b32 	%r45, %r7, 1;
	add.s32 	%r87, %r44, %r45;
	mul.lo.s32 	%r46, %r5, %r4;
	mul.lo.s32 	%r47, %r46, %r3;
	add.s32 	%r86, %r7, %r47;
	shl.b32 	%r48, %r47, 1;
	add.s32 	%r85, %r48, %r45;
$L__BB1_3:
	setp.ge.s32 	%p3, %r86, %r33;
	@%p3 bra 	$L__BB1_9;
	mul.wide.s32 	%rd13, %r86, 4;
	add.s64 	%rd14, %rd6, %rd13;
	ld.global.u32 	%r49, [%rd14];
	add.s64 	%rd15, %rd5, %rd13;
	ld.global.u32 	%r50, [%rd15];
	setp.lt.s32 	%p4, %r50, 1;
	setp.lt.s32 	%p5, %r49, 0;
	mov.f64 	%fd40, 0d3FF0000000000000;
	or.pred  	%p6, %p4, %p5;
	mov.f64 	%fd41, %fd40;
	@%p6 bra 	$L__BB1_8;
	mul.wide.u32 	%rd16, %r49, 4;
	add.s64 	%rd17, %rd4, %rd16;
	ld.global.u32 	%r51, [%rd17];
	mul.wide.s32 	%rd18, %r51, 8;
	add.s64 	%rd19, %rd3, %rd18;
	ld.global.f64 	%fd29, [%rd19];
	add.s64 	%rd20, %rd2, %rd18;
	ld.global.f64 	%fd30, [%rd20];
	div.s32 	%r52, %r51, %r8;
	sub.s32 	%r53, %r52, %r32;
	mul.lo.s32 	%r54, %r53, %r35;
	sub.s32 	%r55, %r54, %r31;
	mad.lo.s32 	%r56, %r52, %r8, %r30;
	sub.s32 	%r57, %r51, %r56;
	mad.lo.s32 	%r58, %r55, %r34, %r57;
	mul.wide.s32 	%rd21, %r58, 8;
	add.s64 	%rd22, %rd2, %rd21;
	ld.global.f64 	%fd31, [%rd22];
	sub.f64 	%fd2, %fd30, %fd31;
	setp.leu.f64 	%p7, %fd29, 0d0000000000000000;
	@%p7 bra 	$L__BB1_7;
	setp.lt.f64 	%p9, %fd2, %fd1;
	selp.f64 	%fd40, %fd24, %fd26, %p9;
	selp.f64 	%fd41, %fd25, %fd27, %p9;
	bra.uni 	$L__BB1_8;
$L__BB1_7:
	setp.gt.f64 	%p8, %fd2, %fd23;
	selp.f64 	%fd40, %fd27, %fd25, %p8;
	selp.f64 	%fd41, %fd26, %fd24, %p8;
$L__BB1_8:
	mul.wide.s32 	%rd23, %r85, 8;
	add.s64 	%rd24, %rd1, %rd23;
	st.global.f64 	[%rd24], %fd41;
	st.global.f64 	[%rd24+8], %fd40;
$L__BB1_9:
	setp.ge.s32 	%p10, %r88, %r33;
	@%p10 bra 	$L__BB1_15;
	mul.wide.s32 	%rd25, %r88, 4;
	add.s64 	%rd26, %rd6, %rd25;
	ld.global.u32 	%r59, [%rd26];
	add.s64 	%rd27, %rd5, %rd25;
	ld.global.u32 	%r60, [%rd27];
	setp.lt.s32 	%p11, %r60, 1;
	setp.lt.s32 	%p12, %r59, 0;
	mov.f64 	%fd42, 0d3FF0000000000000;
	or.pred  	%p13, %p11, %p12;
	mov.f64 	%fd43, %fd42;
	@%p13 bra 	$L__BB1_14;
	mul.wide.u32 	%rd28, %r59, 4;
	add.s64 	%rd29, %rd4, %rd28;
	ld.global.u32 	%r61, [%rd29];
	mul.wide.s32 	%rd30, %r61, 8;
	add.s64 	%rd31, %rd3, %rd30;
	ld.global.f64 	%fd33, [%rd31];
	add.s64 	%rd32, %rd2, %rd30;
	ld.global.f64 	%fd34, [%rd32];
	div.s32 	%r62, %r61, %r8;
	sub.s32 	%r63, %r62, %r32;
	mul.lo.s32 	%r64, %r63, %r35;
	sub.s32 	%r65, %r64, %r31;
	mad.lo.s32 	%r66, %r62, %r8, %r30;
	sub.s32 	%r67, %r61, %r66;
	mad.lo.s32 	%r68, %r65, %r34, %r67;
	mul.wide.s32 	%rd33, %r68, 8;
	add.s64 	%rd34, %rd2, %rd33;
	ld.global.f64 	%fd35, [%rd34];
	sub.f64 	%fd9, %fd34, %fd35;
	setp.gt.f64 	%p14, %fd33, 0d0000000000000000;
	@%p14 bra 	$L__BB1_13;
	setp.gt.f64 	%p15, %fd9, %fd23;
	selp.f64 	%fd42, %fd27, %fd25, %p15;
	selp.f64 	%fd43, %fd26, %fd24, %p15;
	bra.uni 	$L__BB1_14;
$L__BB1_13:
	setp.lt.f64 	%p16, %fd9, %fd1;
	selp.f64 	%fd42, %fd24, %fd26, %p16;
	selp.f64 	%fd43, %fd25, %fd27, %p16;
$L__BB1_14:
	mul.wide.s32 	%rd35, %r87, 8;
	add.s64 	%rd36, %rd1, %rd35;
	st.global.f64 	[%rd36], %fd43;
	st.global.f64 	[%rd36+8], %fd42;
$L__BB1_15:
	add.s32 	%r69, %r2, 1;
	and.b32  	%r90, %r69, -2;
	add.s32 	%r89, %r89, 2;
	shl.b32 	%r70, %r5, 1;
	add.s32 	%r88, %r88, %r70;
	shl.b32 	%r71, %r5, 2;
	add.s32 	%r87, %r87, %r71;
	add.s32 	%r86, %r86, %r70;
	add.s32 	%r85, %r85, %r71;
	setp.ne.s32 	%p17, %r89, 0;
	@%p17 bra 	$L__BB1_3;
$L__BB1_16:
	and.b32  	%r72, %r2, 1;
	setp.eq.b32 	%p18, %r72, 1;
	@%p18 bra 	$L__BB1_23;
	add.s32 	%r73, %r90, %r6;
	mad.lo.s32 	%r28, %r73, %r5, %r7;
	setp.ge.s32 	%p19, %r28, %r33;
	@%p19 bra 	$L__BB1_23;
	mul.wide.s32 	%rd37, %r28, 4;
	add.s64 	%rd38, %rd6, %rd37;
	ld.global.u32 	%r74, [%rd38];
	add.s64 	%rd39, %rd5, %rd37;
	ld.global.u32 	%r75, [%rd39];
	setp.lt.s32 	%p20, %r75, 1;
	setp.lt.s32 	%p21, %r74, 0;
	mov.f64 	%fd44, 0d3FF0000000000000;
	or.pred  	%p22, %p20, %p21;
	mov.f64 	%fd45, %fd44;
	@%p22 bra 	$L__BB1_22;
	mul.wide.u32 	%rd40, %r74, 4;
	add.s64 	%rd41, %rd4, %rd40;
	ld.global.u32 	%r76, [%rd41];
	mul.wide.s32 	%rd42, %r76, 8;
	add.s64 	%rd43, %rd3, %rd42;
	ld.global.f64 	%fd37, [%rd43];
	add.s64 	%rd44, %rd2, %rd42;
	ld.global.f64 	%fd38, [%rd44];
	div.s32 	%r77, %r76, %r8;
	sub.s32 	%r78, %r77, %r32;
	mul.lo.s32 	%r79, %r78, %r35;
	sub.s32 	%r80, %r79, %r31;
	mad.lo.s32 	%r81, %r77, %r8, %r30;
	sub.s32 	%r82, %r76, %r81;
	mad.lo.s32 	%r83, %r80, %r34, %r82;
	mul.wide.s32 	%rd45, %r83, 8;
	add.s64 	%rd46, %rd2, %rd45;
	ld.global.f64 	%fd39, [%rd46];
	sub.f64 	%fd16, %fd38, %fd39;
	setp.gt.f64 	%p23, %fd37, 0d0000000000000000;
	@%p23 bra 	$L__BB1_21;
	setp.gt.f64 	%p24, %fd16, %fd23;
	selp.f64 	%fd44, %fd27, %fd25, %p24;
	selp.f64 	%fd45, %fd26, %fd24, %p24;
	bra.uni 	$L__BB1_22;
$L__BB1_21:
	setp.lt.f64 	%p25, %fd16, %fd1;
	selp.f64 	%fd44, %fd24, %fd26, %p25;
	selp.f64 	%fd45, %fd25, %fd27, %p25;
$L__BB1_22:
	shl.b32 	%r84, %r28, 1;
	mul.wide.s32 	%rd47, %r84, 8;
	add.s64 	%rd48, %rd1, %rd47;
	st.global.f64 	[%rd48], %fd45;
	st.global.f64 	[%rd48+8], %fd44;
$L__BB1_23:
	ret;

}
	// .globl	_Z31dvc_ScaLBL_D3Q7_Membrane_UnpackiPiPdiS0_iS0_
.visible .entry _Z31dvc_ScaLBL_D3Q7_Membrane_UnpackiPiPdiS0_iS0_(
	.param .u32 _Z31dvc_ScaLBL_D3Q7_Membrane_UnpackiPiPdiS0_iS0__param_0,
	.param .u64 .ptr .align 1 _Z31dvc_ScaLBL_D3Q7_Membrane_UnpackiPiPdiS0_iS0__param_1,
	.param .u64 .ptr .align 1 _Z31dvc_ScaLBL_D3Q7_Membrane_UnpackiPiPdiS0_iS0__param_2,
	.param .u32 _Z31dvc_ScaLBL_D3Q7_Membrane_UnpackiPiPdiS0_iS0__param_3,
	.param .u64 .ptr .align 1 _Z31dvc_ScaLBL_D3Q7_Membrane_UnpackiPiPdiS0_iS0__param_4,
	.param .u32 _Z31dvc_ScaLBL_D3Q7_Membrane_UnpackiPiPdiS0_iS0__param_5,
	.param .u64 .ptr .align 1 _Z31dvc_ScaLBL_D3Q7_Membrane_UnpackiPiPdiS0_iS0__param_6
)
{
	.reg .pred 	%p<16>;
	.reg .b32 	%r<99>;
	.reg .b64 	%rd<58>;
	.reg .b64 	%fd<41>;

	ld.param.u32 	%r53, [_Z31dvc_ScaLBL_D3Q7_Membrane_UnpackiPiPdiS0_iS0__param_0];
	ld.param.u64 	%rd5, [_Z31dvc_ScaLBL_D3Q7_Membrane_UnpackiPiPdiS0_iS0__param_1];
	ld.param.u64 	%rd6, [_Z31dvc_ScaLBL_D3Q7_Membrane_UnpackiPiPdiS0_iS0__param_2];
	ld.param.u32 	%r54, [_Z31dvc_ScaLBL_D3Q7_Membrane_UnpackiPiPdiS0_iS0__param_3];
	ld.param.u64 	%rd7, [_Z31dvc_ScaLBL_D3Q7_Membrane_UnpackiPiPdiS0_iS0__param_4];
	ld.param.u32 	%r55, [_Z31dvc_ScaLBL_D3Q7_Membrane_UnpackiPiPdiS0_iS0__param_5];
	cvta.to.global.u64 	%rd1, %rd6;
	cvta.to.global.u64 	%rd2, %rd7;
	cvta.to.global.u64 	%rd3, %rd5;
	setp.lt.s32 	%p1, %r54, -524287;
	@%p1 bra 	$L__BB2_22;
	shr.s32 	%r57, %r54, 31;
	shr.u32 	%r58, %r57, 13;
	add.s32 	%r59, %r54, %r58;
	shr.s32 	%r60, %r59, 19;
	add.s32 	%r1, %r60, 1;
	mov.u32 	%r2, %ctaid.x;
	mov.u32 	%r3, %ntid.x;
	mad.lo.s32 	%r4, %r2, %r60, %r2;
	mov.u32 	%r5, %tid.x;
	mul.lo.s32 	%r6, %r55, %r53;
	and.b32  	%r7, %r1, 3;
	setp.lt.u32 	%p2, %r60, 3;
	mov.b32 	%r95, 0;
	@%p2 bra 	$L__BB2_16;
	and.b32  	%r95, %r1, -4;
	neg.s32 	%r94, %r95;
	mad.lo.s32 	%r61, %r3, %r4, %r3;
	add.s32 	%r93, %r5, %r61;
	shl.b32 	%r62, %r61, 1;
	shl.b32 	%r63, %r5, 1;
	add.s32 	%r92, %r62, %r63;
	add.s32 	%r64, %r4, 2;
	mul.lo.s32 	%r65, %r3, %r64;
	add.s32 	%r91, %r5, %r65;
	shl.b32 	%r66, %r65, 1;
	add.s32 	%r90, %r66, %r63;
	add.s32 	%r67, %r4, 3;
	mul.lo.s32 	%r68, %r3, %r67;
	add.s32 	%r89, %r5, %r68;
	shl.b32 	%r69, %r68, 1;
	add.s32 	%r88, %r69, %r63;
	mul.lo.s32 	%r70, %r3, %r2;
	mul.lo.s32 	%r71, %r70, %r1;
	add.s32 	%r87, %r5, %r71;
	shl.b32 	%r72, %r71, 1;
	add.s32 	%r86, %r72, %r63;
$L__BB2_3:
	setp.ge.s32 	%p3, %r87, %r54;
	@%p3 bra 	$L__BB2_6;
	mul.wide.s32 	%rd8, %r87, 4;
	add.s64 	%rd9, %rd3, %rd8;
	ld.global.u32 	%r27, [%rd9];
	setp.lt.s32 	%p4, %r27, 0;
	@%p4 bra 	$L__BB2_6;
	ld.param.u64 	%rd53, [_Z31dvc_ScaLBL_D3Q7_Membrane_UnpackiPiPdiS0_iS0__param_6];
	cvta.to.global.u64 	%rd10, %rd53;
	mul.wide.s32 	%rd11, %r86, 8;
	add.s64 	%rd12, %rd10, %rd11;
	ld.global.f64 	%fd1, [%rd12];
	ld.global.f64 	%fd2, [%rd12+8];
	add.s32 	%r73, %r27, %r6;
	mul.wide.s32 	%rd13, %r73, 8;
	add.s64 	%rd14, %rd2, %rd13;
	ld.global.f64 	%fd3, [%rd14];
	mul.wide.s32 	%rd15, %r87, 8;
	add.s64 	%rd16, %rd1, %rd15;
	ld.global.f64 	%fd4, [%rd16];
	mov.f64 	%fd5, 0d3FF0000000000000;
	sub.f64 	%fd6, %fd5, %fd1;
	mul.f64 	%fd7, %fd2, %fd4;
	fma.rn.f64 	%fd8, %fd6, %fd3, %fd7;
	st.global.f64 	[%rd14], %fd8;
$L__BB2_6:
	setp.ge.s32 	%p5, %r93, %r54;
	@%p5 bra 	$L__BB2_9;
	mul.wide.s32 	%rd17, %r93, 4;
	add.s64 	%rd18, %rd3, %rd17;
	ld.global.u32 	%r28, [%rd18];
	setp.lt.s32 	%p6, %r28, 0;
	@%p6 bra 	$L__BB2_9;
	ld.param.u64 	%rd54, [_Z31dvc_ScaLBL_D3Q7_Membrane_UnpackiPiPdiS0_iS0__param_6];
	cvta.to.global.u64 	%rd19, %rd54;
	mul.wide.s32 	%rd20, %r92, 8;
	add.s64 	%rd21, %rd19, %rd20;
	ld.global.f64 	%fd9, [%rd21];
	ld.global.f64 	%fd10, [%rd21+8];
	add.s32 	%r74, %r28, %r6;
	mul.wide.s32 	%rd22, %r74, 8;
	add.s64 	%rd23, %rd2, %rd22;
	ld.global.f64 	%fd11, [%rd23];
	mul.wide.s32 	%rd24, %r93, 8;
	add.s64 	%rd25, %rd1, %rd24;
	ld.global.f64 	%fd12, [%rd25];
	mov.f64 	%fd13, 0d3FF0000000000000;
	sub.f64 	%fd14, %fd13, %fd9;
	mul.f64 	%fd15, %fd10, %fd12;
	fma.rn.f64 	%fd16, %fd14, %fd11, %fd15;
	st.global.f64 	[%rd23], %fd16;
$L__BB2_9:
	setp.ge.s32 	%p7, %r91, %r54;
	@%p7 bra 	$L__BB2_12;
	mul.wide.s32 	%rd26, %r91, 4;
	add.s64 	%rd27, %rd3, %rd26;
	ld.global.u32 	%r29, [%rd27];
	setp.lt.s32 	%p8, %r29, 0;
	@%p8 bra 	$L__BB2_12;
	ld.param.u64 	%rd55, [_Z31dvc_ScaLBL_D3Q7_Membrane_UnpackiPiPdiS0_iS0__param_6];
	cvta.to.global.u64 	%rd28, %rd55;
	mul.wide.s32 	%rd29, %r90, 8;
	add.s64 	%rd30, %rd28, %rd29;
	ld.global.f64 	%fd17, [%rd30];
	ld.global.f64 	%fd18, [%rd30+8];
	add.s32 	%r75, %r29, %r6;
	mul.wide.s32 	%rd31, %r75, 8;
	add.s64 	%rd32, %rd2, %rd31;
	ld.global.f64 	%fd19, [%rd32];
	mul.wide.s32 	%rd33, %r91, 8;
	add.s64 	%rd34, %rd1, %rd33;
	ld.global.f64 	%fd20, [%rd34];
	mov.f64 	%fd21, 0d3FF0000000000000;
	sub.f64 	%fd22, %fd21, %fd17;
	mul.f64 	%fd23, %fd18, %fd20;
	fma.rn.f64 	%fd24, %fd22, %fd19, %fd23;
	st.global.f64 	[%rd32], %fd24;
$L__BB2_12:
	setp.ge.s32 	%p9, %r89, %r54;
	@%p9 bra 	$L__BB2_15;
	mul.wide.s32 	%rd35, %r89, 4;
	add.s64 	%rd36, %rd3, %rd35;
	ld.global.u32 	%r30, [%rd36];
	setp.lt.s32 	%p10, %r30, 0;
	@%p10 bra 	$L__BB2_15;
	ld.param.u64 	%rd56, [_Z31dvc_ScaLBL_D3Q7_Membrane_UnpackiPiPdiS0_iS0__param_6];
	cvta.to.global.u64 	%rd37, %rd56;
	mul.wide.s32 	%rd38, %r88, 8;
	add.s64 	%rd39, %rd37, %rd38;
	ld.global.f64 	%fd25, [%rd39];
	ld.global.f64 	%fd26, [%rd39+8];
	add.s32 	%r76, %r30, %r6;
	mul.wide.s32 	%rd40, %r76, 8;
	add.s64 	%rd41, %rd2, %rd40;
	ld.global.f64 	%fd27, [%rd41];
	mul.wide.s32 	%rd42, %r89, 8;
	add.s64 	%rd43, %rd1, %rd42;
	ld.global.f64 	%fd28, [%rd43];
	mov.f64 	%fd29, 0d3FF0000000000000;
	sub.f64 	%fd30, %fd29, %fd25;
	mul.f64 	%fd31, %fd26, %fd28;
	fma.rn.f64 	%fd32, %fd30, %fd27, %fd31;
	st.global.f64 	[%rd41], %fd32;
$L__BB2_15:
	add.s32 	%r94, %r94, 4;
	mov.u32 	%r77, %ntid.x;
	shl.b32 	%r78, %r77, 2;
	add.s32 	%r93, %r93, %r78;
	shl.b32 	%r79, %r77, 3;
	add.s32 	%r92, %r92, %r79;
	add.s32 	%r91, %r91, %r78;
	add.s32 	%r90, %r90, %r79;
	add.s32 	%r89, %r89, %r78;
	add.s32 	%r88, %r88, %r79;
	add.s32 	%r87, %r87, %r78;
	add.s32 	%r86, %r86, %r79;
	setp.ne.s32 	%p11, %r94, 0;
	@%p11 bra 	$L__BB2_3;
$L__BB2_16:
	setp.eq.s32 	%p12, %r7, 0;
	@%p12 bra 	$L__BB2_22;
	add.s32 	%r80, %r95, %r4;
	mov.u32 	%r41, %ntid.x;
	mul.lo.s32 	%r81, %r41, %r80;
	shl.b32 	%r82, %r81, 1;
	mov.u32 	%r83, %tid.x;
	shl.b32 	%r84, %r83, 1;
	add.s32 	%r98, %r82, %r84;
	shl.b32 	%r43, %r41, 1;
	add.s32 	%r97, %r83, %r81;
	neg.s32 	%r96, %r7;
$L__BB2_18:
	.pragma "nounroll";
	setp.ge.s32 	%p13, %r97, %r54;
	@%p13 bra 	$L__BB2_21;
	mul.wide.s32 	%rd44, %r97, 4;
	add.s64 	%rd45, %rd3, %rd44;
	ld.global.u32 	%r49, [%rd45];
	setp.lt.s32 	%p14, %r49, 0;
	@%p14 bra 	$L__BB2_21;
	ld.param.u64 	%rd57, [_Z31dvc_ScaLBL_D3Q7_Membrane_UnpackiPiPdiS0_iS0__param_6];
	cvta.to.global.u64 	%rd46, %rd57;
	mul.wide.s32 	%rd47, %r98, 8;
	add.s64 	%rd48, %rd46, %rd47;
	ld.global.f64 	%fd33, [%rd48];
	ld.global.f64 	%fd34, [%rd48+8];
	add.s32 	%r85, %r49, %r6;
	mul.wide.s32 	%rd49, %r85, 8;
	add.s64 	%rd50, %rd2, %rd49;
	ld.global.f64 	%fd35, [%rd50];
	mul.wide.s32 	%rd51, %r97, 8;
	add.s64 	%rd52, %rd1, %rd51;
	ld.global.f64 	%fd36, [%rd52];
	mov.f64 	%fd37, 0d3FF0000000000000;
	sub.f64 	%fd38, %fd37, %fd33;
	mul.f64 	%fd39, %fd34, %fd36;
	fma.rn.f64 	%fd40, %fd38, %fd35, %fd39;
	st.global.f64 	[%rd50], %fd40;
$L__BB2_21:
	add.s32 	%r98, %r98, %r43;
	add.s32 	%r97, %r97, %r41;
	add.s32 	%r96, %r96, 1;
	setp.ne.s32 	%p15, %r96, 0;
	@%p15 bra 	$L__BB2_18;
$L__BB2_22:
	ret;

}
	// .globl	_Z37dvc_ScaLBL_D3Q7_Membrane_IonTransportPiPdS0_S0_ii
.visible .entry _Z37dvc_ScaLBL_D3Q7_Membrane_IonTransportPiPdS0_S0_ii(
	.param .u64 .ptr .align 1 _Z37dvc_ScaLBL_D3Q7_Membrane_IonTransportPiPdS0_S0_ii_param_0,
	.param .u64 .ptr .align 1 _Z37dvc_ScaLBL_D3Q7_Membrane_IonTransportPiPdS0_S0_ii_param_1,
	.param .u64 .ptr .align 1 _Z37dvc_ScaLBL_D3Q7_Membrane_IonTransportPiPdS0_S0_ii_param_2,
	.param .u64 .ptr .align 1 _Z37dvc_ScaLBL_D3Q7_Membrane_IonTransportPiPdS0_S0_ii_param_3,
	.param .u32 _Z37dvc_ScaLBL_D3Q7_Membrane_IonTransportPiPdS0_S0_ii_param_4,
	.param .u32 _Z37dvc_ScaLBL_D3Q7_Membrane_IonTransportPiPdS0_S0_ii_param_5
)
{
	.reg .pred 	%p<8>;
	.reg .b32 	%r<65>;
	.reg .b64 	%rd<45>;
	.reg .b64 	%fd<52>;

	ld.param.u64 	%rd5, [_Z37dvc_ScaLBL_D3Q7_Membrane_IonTransportPiPdS0_S0_ii_param_0];
	ld.param.u64 	%rd6, [_Z37dvc_ScaLBL_D3Q7_Membrane_IonTransportPiPdS0_S0_ii_param_1];
	ld.param.u64 	%rd7, [_Z37dvc_ScaLBL_D3Q7_Membrane_IonTransportPiPdS0_S0_ii_param_2];
	ld.param.u64 	%rd8, [_Z37dvc_ScaLBL_D3Q7_Membrane_IonTransportPiPdS0_S0_ii_param_3];
	ld.param.u32 	%r25, [_Z37dvc_ScaLBL_D3Q7_Membrane_IonTransportPiPdS0_S0_ii_param_4];
	ld.param.u32 	%r26, [_Z37dvc_ScaLBL_D3Q7_Membrane_IonTransportPiPdS0_S0_ii_param_5];
	cvta.to.global.u64 	%rd1, %rd8;
	cvta.to.global.u64 	%rd2, %rd7;
	cvta.to.global.u64 	%rd3, %rd5;
	cvta.to.global.u64 	%rd4, %rd6;
	setp.lt.s32 	%p1, %r25, -524287;
	@%p1 bra 	$L__BB3_11;
	shr.s32 	%r28, %r25, 31;
	shr.u32 	%r29, %r28, 13;
	add.s32 	%r30, %r25, %r29;
	shr.s32 	%r1, %r30, 19;
	add.s32 	%r2, %r1, 1;
	mov.u32 	%r3, %ctaid.x;
	mov.u32 	%r4, %ntid.x;
	mad.lo.s32 	%r5, %r3, %r1, %r3;
	mov.u32 	%r6, %tid.x;
	add.s32 	%r31, %r25, 524287;
	setp.lt.u32 	%p2, %r31, 1048575;
	mov.b32 	%r64, 0;
	@%p2 bra 	$L__BB3_8;
	and.b32  	%r32, %r2, -2;
	neg.s32 	%r63, %r32;
	mad.lo.s32 	%r33, %r4, %r5, %r4;
	add.s32 	%r62, %r6, %r33;
	shl.b32 	%r34, %r33, 1;
	shl.b32 	%r35, %r6, 1;
	add.s32 	%r61, %r34, %r35;
	mul.lo.s32 	%r36, %r4, %r3;
	mul.lo.s32 	%r37, %r36, %r2;
	shl.b32 	%r38, %r37, 1;
	add.s32 	%r60, %r38, %r35;
	add.s32 	%r59, %r6, %r37;
$L__BB3_3:
	setp.ge.s32 	%p3, %r59, %r25;
	@%p3 bra 	$L__BB3_5;
	mul.wide.s32 	%rd9, %r60, 8;
	add.s64 	%rd10, %rd4, %rd9;
	ld.global.f64 	%fd1, [%rd10];
	ld.global.f64 	%fd2, [%rd10+8];
	mul.wide.s32 	%rd11, %r60, 4;
	add.s64 	%rd12, %rd3, %rd11;
	ld.global.u32 	%r39, [%rd12];
	ld.global.u32 	%r40, [%rd12+4];
	rem.s32 	%r41, %r39, %r26;
	rem.s32 	%r42, %r40, %r26;
	mul.wide.s32 	%rd13, %r39, 8;
	add.s64 	%rd14, %rd2, %rd13;
	ld.global.f64 	%fd3, [%rd14];
	mul.wide.s32 	%rd15, %r40, 8;
	add.s64 	%rd16, %rd2, %rd15;
	ld.global.f64 	%fd4, [%rd16];
	mov.f64 	%fd5, 0d3FF0000000000000;
	sub.f64 	%fd6, %fd5, %fd1;
	mul.f64 	%fd7, %fd2, %fd4;
	fma.rn.f64 	%fd8, %fd6, %fd3, %fd7;
	sub.f64 	%fd9, %fd5, %fd2;
	mul.f64 	%fd10, %fd9, %fd4;
	fma.rn.f64 	%fd11, %fd1, %fd3, %fd10;
	mul.wide.s32 	%rd17, %r41, 8;
	add.s64 	%rd18, %rd1, %rd17;
	ld.global.f64 	%fd12, [%rd18];
	mul.wide.s32 	%rd19, %r42, 8;
	add.s64 	%rd20, %rd1, %rd19;
	ld.global.f64 	%fd13, [%rd20];
	sub.f64 	%fd14, %fd8, %fd3;
	add.f64 	%fd15, %fd12, %fd14;
	sub.f64 	%fd16, %fd11, %fd4;
	add.f64 	%fd17, %fd13, %fd16;
	st.global.f64 	[%rd18], %fd15;
	st.global.f64 	[%rd20], %fd17;
	st.global.f64 	[%rd14], %fd8;
	st.global.f64 	[%rd16], %fd11;
$L__BB3_5:
	setp.ge.s32 	%p4, %r62, %r25;
	@%p4 bra 	$L__BB3_7;
	mul.wide.s32 	%rd21, %r61, 8;
	add.s64 	%rd22, %rd4, %rd21;
	ld.global.f64 	%fd18, [%rd22];
	ld.global.f64 	%fd19, [%rd22+8];
	mul.wide.s32 	%rd23, %r61, 4;
	add.s64 	%rd24, %rd3, %rd23;
	ld.global.u32 	%r43, [%rd24];
	ld.global.u32 	%r44, [%rd24+4];
	rem.s32 	%r45, %r43, %r26;
	rem.s32 	%r46, %r44, %r26;
	mul.wide.s32 	%rd25, %r43, 8;
	add.s64 	%rd26, %rd2, %rd25;
	ld.global.f64 	%fd20, [%rd26];
	mul.wide.s32 	%rd27, %r44, 8;
	add.s64 	%rd28, %rd2, %rd27;
	ld.global.f64 	%fd21, [%rd28];
	mov.f64 	%fd22, 0d3FF0000000000000;
	sub.f64 	%fd23, %fd22, %fd18;
	mul.f64 	%fd24, %fd19, %fd21;
	fma.rn.f64 	%fd25, %fd23, %fd20, %fd24;
	sub.f64 	%fd26, %fd22, %fd19;
	mul.f64 	%fd27, %fd26, %fd21;
	fma.rn.f64 	%fd28, %fd18, %fd20, %fd27;
	mul.wide.s32 	%rd29, %r45, 8;
	add.s64 	%rd30, %rd1, %rd29;
	ld.global.f64 	%fd29, [%rd30];
	mul.wide.s32 	%rd31, %r46, 8;
	add.s64 	%rd32, %rd1, %rd31;
	ld.global.f64 	%fd30, [%rd32];
	sub.f64 	%fd31, %fd25, %fd20;
	add.f64 	%fd32, %fd29, %fd31;
	sub.f64 	%fd33, %fd28, %fd21;
	add.f64 	%fd34, %fd30, %fd33;
	st.global.f64 	[%rd30], %fd32;
	st.global.f64 	[%rd32], %fd34;
	st.global.f64 	[%rd26], %fd25;
	st.global.f64 	[%rd28], %fd28;
$L__BB3_7:
	add.s32 	%r47, %r1, 1;
	and.b32  	%r64, %r47, -2;
	add.s32 	%r63, %r63, 2;
	mov.u32 	%r48, %ntid.x;
	shl.b32 	%r49, %r48, 1;
	add.s32 	%r62, %r62, %r49;
	shl.b32 	%r50, %r48, 2;
	add.s32 	%r61, %r61, %r50;
	add.s32 	%r60, %r60, %r50;
	add.s32 	%r59, %r59, %r49;
	setp.ne.s32 	%p5, %r63, 0;
	@%p5 bra 	$L__BB3_3;
$L__BB3_8:
	and.b32  	%r51, %r1, 1;
	setp.eq.b32 	%p6, %r51, 1;
	@%p6 bra 	$L__BB3_11;
	add.s32 	%r52, %r64, %r5;
	mov.u32 	%r53, %ntid.x;
	mad.lo.s32 	%r24, %r52, %r53, %r6;
	setp.ge.s32 	%p7, %r24, %r25;
	@%p7 bra 	$L__BB3_11;
	shl.b32 	%r54, %r24, 1;
	mul.wide.s32 	%rd33, %r54, 8;
	add.s64 	%rd34, %rd4, %rd33;
	ld.global.f64 	%fd35, [%rd34];
	ld.global.f64 	%fd36, [%rd34+8];
	mul.wide.s32 	%rd35, %r54, 4;
	add.s64 	%rd36, %rd3, %rd35;
	ld.global.u32 	%r55, [%rd36];
	ld.global.u32 	%r56, [%rd36+4];
	rem.s32 	%r57, %r55, %r26;
	rem.s32 	%r58, %r56, %r26;
	mul.wide.s32 	%rd37, %r55, 8;
	add.s64 	%rd38, %rd2, %rd37;
	ld.global.f64 	%fd37, [%rd38];
	mul.wide.s32 	%rd39, %r56, 8;
	add.s64 	%rd40, %rd2, %rd39;
	ld.global.f64 	%fd38, [%rd40];
	mov.f64 	%fd39, 0d3FF0000000000000;
	sub.f64 	%fd40, %fd39, %fd35;
	mul.f64 	%fd41, %fd36, %fd38;
	fma.rn.f64 	%fd42, %fd40, %fd37, %fd41;
	sub.f64 	%fd43, %fd39, %fd36;
	mul.f64 	%fd44, %fd43, %fd38;
	fma.rn.f64 	%fd45, %fd35, %fd37, %fd44;
	mul.wide.s32 	%rd41, %r57, 8;
	add.s64 	%rd42, %rd1, %rd41;
	ld.global.f64 	%fd46, [%rd42];
	mul.wide.s32 	%rd43, %r58, 8;
	add.s64 	%rd44, %rd1, %rd43;
	ld.global.f64 	%fd47, [%rd44];
	sub.f64 	%fd48, %fd42, %fd37;
	add.f64 	%fd49, %fd46, %fd48;
	sub.f64 	%fd50, %fd45, %fd38;
	add.f64 	%fd51, %fd47, %fd50;
	st.global.f64 	[%rd42], %fd49;
	st.global.f64 	[%rd44], %fd51;
	st.global.f64 	[%rd38], %fd42;
	st.global.f64 	[%rd40], %fd45;
$L__BB3_11:
	ret;

}
	// .globl	_Z38dvc_ScaLBL_D3Q7_AAodd_IonConcentrationPiPdS0_iii
.visible .entry _Z38dvc_ScaLBL_D3Q7_AAodd_IonConcentrationPiPdS0_iii(
	.param .u64 .ptr .align 1 _Z38dvc_ScaLBL_D3Q7_AAodd_IonConcentrationPiPdS0_iii_param_0,
	.param .u64 .ptr .align 1 _Z38dvc_ScaLBL_D3Q7_AAodd_IonConcentrationPiPdS0_iii_param_1,
	.param .u64 .ptr .align 1 _Z38dvc_ScaLBL_D3Q7_AAodd_IonConcentrationPiPdS0_iii_param_2,
	.param .u32 _Z38dvc_ScaLBL_D3Q7_AAodd_IonConcentrationPiPdS0_iii_param_3,
	.param .u32 _Z38dvc_ScaLBL_D3Q7_AAodd_IonConcentrationPiPdS0_iii_param_4,
	.param .u32 _Z38dvc_ScaLBL_D3Q7_AAodd_IonConcentrationPiPdS0_iii_param_5
)
{
	.reg .pred 	%p<14>;
	.reg .b32 	%r<95>;
	.reg .b64 	%rd<168>;
	.reg .b64 	%fd<92>;

	ld.param.u64 	%rd4, [_Z38dvc_ScaLBL_D3Q7_AAodd_IonConcentrationPiPdS0_iii_param_0];
	ld.param.u64 	%rd5, [_Z38dvc_ScaLBL_D3Q7_AAodd_IonConcentrationPiPdS0_iii_param_1];
	ld.param.u64 	%rd6, [_Z38dvc_ScaLBL_D3Q7_AAodd_IonConcentrationPiPdS0_iii_param_2];
	ld.param.u32 	%r30, [_Z38dvc_ScaLBL_D3Q7_AAodd_IonConcentrationPiPdS0_iii_param_3];
	ld.param.u32 	%r31, [_Z38dvc_ScaLBL_D3Q7_AAodd_IonConcentrationPiPdS0_iii_param_4];
	ld.param.u32 	%r32, [_Z38dvc_ScaLBL_D3Q7_AAodd_IonConcentrationPiPdS0_iii_param_5];
	cvta.to.global.u64 	%rd1, %rd6;
	cvta.to.global.u64 	%rd2, %rd4;
	cvta.to.global.u64 	%rd3, %rd5;
	setp.lt.s32 	%p1, %r32, -524287;
	@%p1 bra 	$L__BB4_22;
	shr.s32 	%r34, %r32, 31;
	shr.u32 	%r35, %r34, 13;
	add.s32 	%r36, %r32, %r35;
	shr.s32 	%r1, %r36, 19;
	add.s32 	%r2, %r1, 1;
	mov.u32 	%r3, %ctaid.x;
	mov.u32 	%r4, %ntid.x;
	mad.lo.s32 	%r5, %r3, %r1, %r3;
	mov.u32 	%r37, %tid.x;
	add.s32 	%r6, %r30, %r37;
	setp.lt.u32 	%p2, %r1, 3;
	mov.b32 	%r94, 0;
	@%p2 bra 	$L__BB4_12;
	and.b32  	%r94, %r2, -4;
	neg.s32 	%r92, %r94;
	mad.lo.s32 	%r38, %r4, %r5, %r4;
	add.s32 	%r91, %r6, %r38;
	shl.b32 	%r10, %r4, 2;
	add.s32 	%r39, %r5, 2;
	mad.lo.s32 	%r90, %r4, %r39, %r6;
	add.s32 	%r40, %r5, 3;
	mad.lo.s32 	%r89, %r4, %r40, %r6;
	mul.lo.s32 	%r41, %r4, %r3;
	mad.lo.s32 	%r88, %r41, %r2, %r6;
	mul.wide.s32 	%rd13, %r32, 4;
$L__BB4_3:
	.pragma "nounroll";
	setp.ge.s32 	%p3, %r88, %r31;
	@%p3 bra 	$L__BB4_5;
	mul.wide.s32 	%rd7, %r88, 8;
	add.s64 	%rd8, %rd3, %rd7;
	ld.global.f64 	%fd1, [%rd8];
	mul.wide.s32 	%rd9, %r88, 4;
	add.s64 	%rd10, %rd2, %rd9;
	ld.global.u32 	%r42, [%rd10];
	mul.wide.s32 	%rd11, %r42, 8;
	add.s64 	%rd12, %rd3, %rd11;
	ld.global.f64 	%fd2, [%rd12];
	add.f64 	%fd3, %fd1, %fd2;
	add.s64 	%rd14, %rd10, %rd13;
	ld.global.u32 	%r43, [%rd14];
	mul.wide.s32 	%rd15, %r43, 8;
	add.s64 	%rd16, %rd3, %rd15;
	ld.global.f64 	%fd4, [%rd16];
	add.f64 	%fd5, %fd3, %fd4;
	add.s64 	%rd17, %rd14, %rd13;
	ld.global.u32 	%r44, [%rd17];
	mul.wide.s32 	%rd18, %r44, 8;
	add.s64 	%rd19, %rd3, %rd18;
	ld.global.f64 	%fd6, [%rd19];
	add.f64 	%fd7, %fd5, %fd6;
	add.s64 	%rd20, %rd17, %rd13;
	ld.global.u32 	%r45, [%rd20];
	mul.wide.s32 	%rd21, %r45, 8;
	add.s64 	%rd22, %rd3, %rd21;
	ld.global.f64 	%fd8, [%rd22];
	add.f64 	%fd9, %fd7, %fd8;
	add.s64 	%rd23, %rd20, %rd13;
	ld.global.u32 	%r46, [%rd23];
	mul.wide.s32 	%rd24, %r46, 8;
	add.s64 	%rd25, %rd3, %rd24;
	ld.global.f64 	%fd10, [%rd25];
	add.f64 	%fd11, %fd9, %fd10;
	add.s64 	%rd26, %rd23, %rd13;
	ld.global.u32 	%r47, [%rd26];
	mul.wide.s32 	%rd27, %r47, 8;
	add.s64 	%rd28, %rd3, %rd27;
	ld.global.f64 	%fd12, [%rd28];
	add.f64 	%fd13, %fd11, %fd12;
	add.s64 	%rd29, %rd1, %rd7;
	st.global.f64 	[%rd29], %fd13;
$L__BB4_5:
	setp.ge.s32 	%p4, %r91, %r31;
	@%p4 bra 	$L__BB4_7;
	mul.wide.s32 	%rd30, %r91, 8;
	add.s64 	%rd31, %rd3, %rd30;
	ld.global.f64 	%fd14, [%rd31];
	mul.wide.s32 	%rd32, %r91, 4;
	add.s64 	%rd33, %rd2, %rd32;
	ld.global.u32 	%r48, [%rd33];
	mul.wide.s32 	%rd34, %r48, 8;
	add.s64 	%rd35, %rd3, %rd34;
	ld.global.f64 	%fd15, [%rd35];
	add.f64 	%fd16, %fd14, %fd15;
	mul.wide.s32 	%rd36, %r32, 4;
	add.s64 	%rd37, %rd33, %rd36;
	ld.global.u32 	%r49, [%rd37];
	mul.wide.s32 	%rd38, %r49, 8;
	add.s64 	%rd39, %rd3, %rd38;
	ld.global.f64 	%fd17, [%rd39];
	add.f64 	%fd18, %fd16, %fd17;
	add.s64 	%rd40, %rd37, %rd36;
	ld.global.u32 	%r50, [%rd40];
	mul.wide.s32 	%rd41, %r50, 8;
	add.s64 	%rd42, %rd3, %rd41;
	ld.global.f64 	%fd19, [%rd42];
	add.f64 	%fd20, %fd18, %fd19;
	add.s64 	%rd43, %rd40, %rd36;
	ld.global.u32 	%r51, [%rd43];
	mul.wide.s32 	%rd44, %r51, 8;
	add.s64 	%rd45, %rd3, %rd44;
	ld.global.f64 	%fd21, [%rd45];
	add.f64 	%fd22, %fd20, %fd21;
	add.s64 	%rd46, %rd43, %rd36;
	ld.global.u32 	%r52, [%rd46];
	mul.wide.s32 	%rd47, %r52, 8;
	add.s64 	%rd48, %rd3, %rd47;
	ld.global.f64 	%fd23, [%rd48];
	add.f64 	%fd24, %fd22, %fd23;
	add.s64 	%rd49, %rd46, %rd36;
	ld.global.u32 	%r53, [%rd49];
	mul.wide.s32 	%rd50, %r53, 8;
	add.s64 	%rd51, %rd3, %rd50;
	ld.global.f64 	%fd25, [%rd51];
	add.f64 	%fd26, %fd24, %fd25;
	add.s64 	%rd52, %rd1, %rd30;
	st.global.f64 	[%rd52], %fd26;
$L__BB4_7:
	setp.ge.s32 	%p5, %r90, %r31;
	@%p5 bra 	$L__BB4_9;
	mul.wide.s32 	%rd53, %r90, 8;
	add.s64 	%rd54, %rd3, %rd53;
	ld.global.f64 	%fd27, [%rd54];
	mul.wide.s32 	%rd55, %r90, 4;
	add.s64 	%rd56, %rd2, %rd55;
	ld.global.u32 	%r54, [%rd56];
	mul.wide.s32 	%rd57, %r54, 8;
	add.s64 	%rd58, %rd3, %rd57;
	ld.global.f64 	%fd28, [%rd58];
	add.f64 	%fd29, %fd27, %fd28;
	mul.wide.s32 	%rd59, %r32, 4;
	add.s64 	%rd60, %rd56, %rd59;
	ld.global.u32 	%r55, [%rd60];
	mul.wide.s32 	%rd61, %r55, 8;
	add.s64 	%rd62, %rd3, %rd61;
	ld.global.f64 	%fd30, [%rd62];
	add.f64 	%fd31, %fd29, %fd30;
	add.s64 	%rd63, %rd60, %rd59;
	ld.global.u32 	%r56, [%rd63];
	mul.wide.s32 	%rd64, %r56, 8;
	add.s64 	%rd65, %rd3, %rd64;
	ld.global.f64 	%fd32, [%rd65];
	add.f64 	%fd33, %fd31, %fd32;
	add.s64 	%rd66, %rd63, %rd59;
	ld.global.u32 	%r57, [%rd66];
	mul.wide.s32 	%rd67, %r57, 8;
	add.s64 	%rd68, %rd3, %rd67;
	ld.global.f64 	%fd34, [%rd68];
	add.f64 	%fd35, %fd33, %fd34;
	add.s64 	%rd69, %rd66, %rd59;
	ld.global.u32 	%r58, [%rd69];
	mul.wide.s32 	%rd70, %r58, 8;
	add.s64 	%rd71, %rd3, %rd70;
	ld.global.f64 	%fd36, [%rd71];
	add.f64 	%fd37, %fd35, %fd36;
	add.s64 	%rd72, %rd69, %rd59;
	ld.global.u32 	%r59, [%rd72];
	mul.wide.s32 	%rd73, %r59, 8;
	add.s64 	%rd74, %rd3, %rd73;
	ld.global.f64 	%fd38, [%rd74];
	add.f64 	%fd39, %fd37, %fd38;
	add.s64 	%rd75, %rd1, %rd53;
	st.global.f64 	[%rd75], %fd39;
$L__BB4_9:
	setp.ge.s32 	%p6, %r89, %r31;
	@%p6 bra 	$L__BB4_11;
	mul.wide.s32 	%rd76, %r89, 8;
	add.s64 	%rd77, %rd3, %rd76;
	ld.global.f64 	%fd40, [%rd77];
	mul.wide.s32 	%rd78, %r89, 4;
	add.s64 	%rd79, %rd2, %rd78;
	ld.global.u32 	%r60, [%rd79];
	mul.wide.s32 	%rd80, %r60, 8;
	add.s64 	%rd81, %rd3, %rd80;
	ld.global.f64 	%fd41, [%rd81];
	add.f64 	%fd42, %fd40, %fd41;
	mul.wide.s32 	%rd82, %r32, 4;
	add.s64 	%rd83, %rd79, %rd82;
	ld.global.u32 	%r61, [%rd83];
	mul.wide.s32 	%rd84, %r61, 8;
	add.s64 	%rd85, %rd3, %rd84;
	ld.global.f64 	%fd43, [%rd85];
	add.f64 	%fd44, %fd42, %fd43;
	add.s64 	%rd86, %rd83, %rd82;
	ld.global.u32 	%r62, [%rd86];
	mul.wide.s32 	%rd87, %r62, 8;
	add.s64 	%rd88, %rd3, %rd87;
	ld.global.f64 	%fd45, [%rd88];
	add.f64 	%fd46, %fd44, %fd45;
	add.s64 	%rd89, %rd86, %rd82;
	ld.global.u32 	%r63, [%rd89];
	mul.wide.s32 	%rd90, %r63, 8;
	add.s64 	%rd91, %rd3, %rd90;
	ld.global.f64 	%fd47, [%rd91];
	add.f64 	%fd48, %fd46, %fd47;
	add.s64 	%rd92, %rd89, %rd82;
	ld.global.u32 	%r64, [%rd92];
	mul.wide.s32 	%rd93, %r64, 8;
	add.s64 	%rd94, %rd3, %rd93;
	ld.global.f64 	%fd49, [%rd94];
	add.f64 	%fd50, %fd48, %fd49;
	add.s64 	%rd95, %rd92, %rd82;
	ld.global.u32 	%r65, [%rd95];
	mul.wide.s32 	%rd96, %r65, 8;
	add.s64 	%rd97, %rd3, %rd96;
	ld.global.f64 	%fd51, [%rd97];
	add.f64 	%fd52, %fd50, %fd51;
	add.s64 	%rd98, %rd1, %rd76;
	st.global.f64 	[%rd98], %fd52;
$L__BB4_11:
	add.s32 	%r92, %r92, 4;
	add.s32 	%r91, %r91, %r10;
	add.s32 	%r90, %r90, %r10;
	add.s32 	%r89, %r89, %r10;
	add.s32 	%r88, %r88, %r10;
	setp.ne.s32 	%p7, %r92, 0;
	@%p7 bra 	$L__BB4_3;
$L__BB4_12:
	and.b32  	%r66, %r2, 3;
	setp.eq.s32 	%p8, %r66, 0;
	@%p8 bra 	$L__BB4_22;
	setp.eq.s32 	%p9, %r66, 1;
	@%p9 bra 	$L__BB4_19;
	add.s32 	%r67, %r94, %r5;
	mad.lo.s32 	%r25, %r67, %r4, %r6;
	setp.ge.s32 	%p10, %r25, %r31;
	@%p10 bra 	$L__BB4_16;
	mul.wide.s32 	%rd99, %r25, 8;
	add.s64 	%rd100, %rd3, %rd99;
	ld.global.f64 	%fd53, [%rd100];
	mul.wide.s32 	%rd101, %r25, 4;
	add.s64 	%rd102, %rd2, %rd101;
	ld.global.u32 	%r68, [%rd102];
	mul.wide.s32 	%rd103, %r68, 8;
	add.s64 	%rd104, %rd3, %rd103;
	ld.global.f64 	%fd54, [%rd104];
	add.f64 	%fd55, %fd53, %fd54;
	mul.wide.s32 	%rd105, %r32, 4;
	add.s64 	%rd106, %rd102, %rd105;
	ld.global.u32 	%r69, [%rd106];
	mul.wide.s32 	%rd107, %r69, 8;
	add.s64 	%rd108, %rd3, %rd107;
	ld.global.f64 	%fd56, [%rd108];
	add.f64 	%fd57, %fd55, %fd56;
	add.s64 	%rd109, %rd106, %rd105;
	ld.global.u32 	%r70, [%rd109];
	mul.wide.s32 	%rd110, %r70, 8;
	add.s64 	%rd111, %rd3, %rd110;
	ld.global.f64 	%fd58, [%rd111];
	add.f64 	%fd59, %fd57, %fd58;
	add.s64 	%rd112, %rd109, %rd105;
	ld.global.u32 	%r71, [%rd112];
	mul.wide.s32 	%rd113, %r71, 8;
	add.s64 	%rd114, %rd3, %rd113;
	ld.global.f64 	%fd60, [%rd114];
	add.f64 	%fd61, %fd59, %fd60;
	add.s64 	%rd115, %rd112, %rd105;
	ld.global.u32 	%r72, [%rd115];
	mul.wide.s32 	%rd116, %r72, 8;
	add.s64 	%rd117, %rd3, %rd116;
	ld.global.f64 	%fd62, [%rd117];
	add.f64 	%fd63, %fd61, %fd62;
	add.s64 	%rd118, %rd115, %rd105;
	ld.global.u32 	%r73, [%rd118];
	mul.wide.s32 	%rd119, %r73, 8;
	add.s64 	%rd120, %rd3, %rd119;
	ld.global.f64 	%fd64, [%rd120];
	add.f64 	%fd65, %fd63, %fd64;
	add.s64 	%rd121, %rd1, %rd99;
	st.global.f64 	[%rd121], %fd65;
$L__BB4_16:
	add.s32 	%r26, %r25, %r4;
	setp.ge.s32 	%p11, %r26, %r31;
	@%p11 bra 	$L__BB4_18;
	mul.wide.s32 	%rd122, %r26, 8;
	add.s64 	%rd123, %rd3, %rd122;
	ld.global.f64 	%fd66, [%rd123];
	mul.wide.s32 	%rd124, %r26, 4;
	add.s64 	%rd125, %rd2, %rd124;
	ld.global.u32 	%r74, [%rd125];
	mul.wide.s32 	%rd126, %r74, 8;
	add.s64 	%rd127, %rd3, %rd126;
	ld.global.f64 	%fd67, [%rd127];
	add.f64 	%fd68, %fd66, %fd67;
	mul.wide.s32 	%rd128, %r32, 4;
	add.s64 	%rd129, %rd125, %rd128;
	ld.global.u32 	%r75, [%rd129];
	mul.wide.s32 	%rd130, %r75, 8;
	add.s64 	%rd131, %rd3, %rd130;
	ld.global.f64 	%fd69, [%rd131];
	add.f64 	%fd70, %fd68, %fd69;
	add.s64 	%rd132, %rd129, %rd128;
	ld.global.u32 	%r76, [%rd132];
	mul.wide.s32 	%rd133, %r76, 8;
	add.s64 	%rd134, %rd3, %rd133;
	ld.global.f64 	%fd71, [%rd134];
	add.f64 	%fd72, %fd70, %fd71;
	add.s64 	%rd135, %rd132, %rd128;
	ld.global.u32 	%r77, [%rd135];
	mul.wide.s32 	%rd136, %r77, 8;
	add.s64 	%rd137, %rd3, %rd136;
	ld.global.f64 	%fd73, [%rd137];
	add.f64 	%fd74, %fd72, %fd73;
	add.s64 	%rd138, %rd135, %rd128;
	ld.global.u32 	%r78, [%rd138];
	mul.wide.s32 	%rd139, %r78, 8;
	add.s64 	%rd140, %rd3, %rd139;
	ld.global.f64 	%fd75, [%rd140];
	add.f64 	%fd76, %fd74, %fd75;
	add.s64 	%rd141, %rd138, %rd128;
	ld.global.u32 	%r79, [%rd141];
	mul.wide.s32 	%rd142, %r79, 8;
	add.s64 	%rd143, %rd3, %rd142;
	ld.global.f64 	%fd77, [%rd143];
	add.f64 	%fd78, %fd76, %fd77;
	add.s64 	%rd144, %rd1, %rd122;
	st.global.f64 	[%rd144], %fd78;
$L__BB4_18:
	add.s32 	%r94, %r94, 2;
$L__BB4_19:
	and.b32  	%r80, %r1, 1;
	setp.eq.b32 	%p12, %r80, 1;
	@%p12 bra 	$L__BB4_22;
	add.s32 	%r81, %r94, %r5;
	mad.lo.s32 	%r29, %r81, %r4, %r6;
	setp.ge.s32 	%p13, %r29, %r31;
	@%p13 bra 	$L__BB4_22;
	mul.wide.s32 	%rd145, %r29, 8;
	add.s64 	%rd146, %rd3, %rd145;
	ld.global.f64 	%fd79, [%rd146];
	mul.wide.s32 	%rd147, %r29, 4;
	add.s64 	%rd148, %rd2, %rd147;
	ld.global.u32 	%r82, [%rd148];
	mul.wide.s32 	%rd149, %r82, 8;
	add.s64 	%rd150, %rd3, %rd149;
	ld.global.f64 	%fd80, [%rd150];
	add.f64 	%fd81, %fd79, %fd80;
	mul.wide.s32 	%rd151, %r32, 4;
	add.s64 	%rd152, %rd148, %rd151;
	ld.global.u32 	%r83, [%rd152];
	mul.wide.s32 	%rd153, %r83, 8;
	add.s64 	%rd154, %rd3, %rd153;
	ld.global.f64 	%fd82, [%rd154];
	add.f64 	%fd83, %fd81, %fd82;
	add.s64 	%rd155, %rd152, %rd151;
	ld.global.u32 	%r84, [%rd155];
	mul.wide.s32 	%rd156, %r84, 8;
	add.s64 	%rd157, %rd3, %rd156;
	ld.global.f64 	%fd84, [%rd157];
	add.f64 	%fd85, %fd83, %fd84;
	add.s64 	%rd158, %rd155, %rd151;
	ld.global.u32 	%r85, [%rd158];
	mul.wide.s32 	%rd159, %r85, 8;
	add.s64 	%rd160, %rd3, %rd159;
	ld.global.f64 	%fd86, [%rd160];
	add.f64 	%fd87, %fd85, %fd86;
	add.s64 	%rd161, %rd158, %rd151;
	ld.global.u32 	%r86, [%rd161];
	mul.wide.s32 	%rd162, %r86, 8;
	add.s64 	%rd163, %rd3, %rd162;
	ld.global.f64 	%fd88, [%rd163];
	add.f64 	%fd89, %fd87, %fd88;
	add.s64 	%rd164, %rd161, %rd151;
	ld.global.u32 	%r87, [%rd164];
	mul.wide.s32 	%rd165, %r87, 8;
	add.s64 	%rd166, %rd3, %rd165;
	ld.global.f64 	%fd90, [%rd166];
	add.f64 	%fd91, %fd89, %fd90;
	add.s64 	%rd167, %rd1, %rd145;
	st.global.f64 	[%rd167], %fd91;
$L__BB4_22:
	ret;

}
	// .globl	_Z39dvc_ScaLBL_D3Q7_AAeven_IonConcentrationPdS_iii
.visible .entry _Z39dvc_ScaLBL_D3Q7_AAeven_IonConcentrationPdS_iii(
	.param .u64 .ptr .align 1 _Z39dvc_ScaLBL_D3Q7_AAeven_IonConcentrationPdS_iii_param_0,
	.param .u64 .ptr .align 1 _Z39dvc_ScaLBL_D3Q7_AAeven_IonConcentrationPdS_iii_param_1,
	.param .u32 _Z39dvc_ScaLBL_D3Q7_AAeven_IonConcentrationPdS_iii_param_2,
	.param .u32 _Z39dvc_ScaLBL_D3Q7_AAeven_IonConcentrationPdS_iii_param_3,
	.param .u32 _Z39dvc_ScaLBL_D3Q7_AAeven_IonConcentrationPdS_iii_param_4
)
{
	.reg .pred 	%p<14>;
	.reg .b32 	%r<124>;
	.reg .b64 	%rd<114>;
	.reg .b64 	%fd<92>;

	ld.param.u32 	%r57, [_Z39dvc_ScaLBL_D3Q7_AAeven_IonConcentrationPdS_iii_param_4];
	setp.lt.s32 	%p1, %r57, -524287;
	@%p1 bra 	$L__BB5_22;
	ld.param.u32 	%r100, [_Z39dvc_ScaLBL_D3Q7_AAeven_IonConcentrationPdS_iii_param_2];
	shr.s32 	%r59, %r57, 31;
	shr.u32 	%r60, %r59, 13;
	add.s32 	%r61, %r57, %r60;
	shr.s32 	%r1, %r61, 19;
	add.s32 	%r2, %r1, 1;
	mov.u32 	%r3, %ctaid.x;
	mov.u32 	%r4, %ntid.x;
	mad.lo.s32 	%r5, %r3, %r1, %r3;
	mov.u32 	%r62, %tid.x;
	add.s32 	%r6, %r100, %r62;
	shl.b32 	%r7, %r57, 1;
	setp.lt.u32 	%p2, %r1, 3;
	mov.b32 	%r123, 0;
	@%p2 bra 	$L__BB5_12;
	and.b32  	%r63, %r2, -4;
	neg.s32 	%r121, %r63;
	mad.lo.s32 	%r64, %r4, %r5, %r4;
	add.s32 	%r120, %r6, %r64;
	shl.b32 	%r65, %r57, 2;
	add.s32 	%r119, %r120, %r65;
	mul.lo.s32 	%r66, %r57, 6;
	add.s32 	%r118, %r120, %r66;
	add.s32 	%r67, %r5, 2;
	mad.lo.s32 	%r117, %r4, %r67, %r6;
	add.s32 	%r116, %r117, %r65;
	add.s32 	%r115, %r117, %r66;
	add.s32 	%r68, %r5, 3;
	mad.lo.s32 	%r114, %r4, %r68, %r6;
	add.s32 	%r113, %r114, %r65;
	add.s32 	%r112, %r114, %r66;
	mul.lo.s32 	%r69, %r4, %r3;
	mad.lo.s32 	%r111, %r69, %r2, %r6;
	add.s32 	%r110, %r111, %r65;
	add.s32 	%r109, %r111, %r66;
	mul.wide.s32 	%rd8, %r7, 8;
	mul.wide.s32 	%rd10, %r57, 8;
$L__BB5_3:
	.pragma "nounroll";
	ld.param.u32 	%r102, [_Z39dvc_ScaLBL_D3Q7_AAeven_IonConcentrationPdS_iii_param_3];
	setp.ge.s32 	%p3, %r111, %r102;
	@%p3 bra 	$L__BB5_5;
	ld.param.u64 	%rd109, [_Z39dvc_ScaLBL_D3Q7_AAeven_IonConcentrationPdS_iii_param_1];
	ld.param.u64 	%rd104, [_Z39dvc_ScaLBL_D3Q7_AAeven_IonConcentrationPdS_iii_param_0];
	cvta.to.global.u64 	%rd5, %rd104;
	mul.wide.s32 	%rd6, %r111, 8;
	add.s64 	%rd7, %rd5, %rd6;
	ld.global.f64 	%fd1, [%rd7];
	add.s64 	%rd9, %rd7, %rd8;
	ld.global.f64 	%fd2, [%rd9];
	add.f64 	%fd3, %fd1, %fd2;
	add.s64 	%rd11, %rd7, %rd10;
	ld.global.f64 	%fd4, [%rd11];
	add.f64 	%fd5, %fd3, %fd4;
	mul.wide.s32 	%rd12, %r110, 8;
	add.s64 	%rd13, %rd5, %rd12;
	ld.global.f64 	%fd6, [%rd13];
	add.f64 	%fd7, %fd5, %fd6;
	add.s64 	%rd14, %rd9, %rd10;
	ld.global.f64 	%fd8, [%rd14];
	add.f64 	%fd9, %fd7, %fd8;
	mul.wide.s32 	%rd15, %r109, 8;
	add.s64 	%rd16, %rd5, %rd15;
	ld.global.f64 	%fd10, [%rd16];
	add.f64 	%fd11, %fd9, %fd10;
	add.s64 	%rd17, %rd13, %rd10;
	ld.global.f64 	%fd12, [%rd17];
	add.f64 	%fd13, %fd11, %fd12;
	cvta.to.global.u64 	%rd18, %rd109;
	add.s64 	%rd19, %rd18, %rd6;
	st.global.f64 	[%rd19], %fd13;
$L__BB5_5:
	ld.param.u32 	%r103, [_Z39dvc_ScaLBL_D3Q7_AAeven_IonConcentrationPdS_iii_param_3];
	setp.ge.s32 	%p4, %r120, %r103;
	@%p4 bra 	$L__BB5_7;
	ld.param.u64 	%rd110, [_Z39dvc_ScaLBL_D3Q7_AAeven_IonConcentrationPdS_iii_param_1];
	ld.param.u64 	%rd105, [_Z39dvc_ScaLBL_D3Q7_AAeven_IonConcentrationPdS_iii_param_0];
	cvta.to.global.u64 	%rd20, %rd105;
	mul.wide.s32 	%rd21, %r120, 8;
	add.s64 	%rd22, %rd20, %rd21;
	ld.global.f64 	%fd14, [%rd22];
	mul.wide.s32 	%rd23, %r7, 8;
	add.s64 	%rd24, %rd22, %rd23;
	ld.global.f64 	%fd15, [%rd24];
	add.f64 	%fd16, %fd14, %fd15;
	mul.wide.s32 	%rd25, %r57, 8;
	add.s64 	%rd26, %rd22, %rd25;
	ld.global.f64 	%fd17, [%rd26];
	add.f64 	%fd18, %fd16, %fd17;
	mul.wide.s32 	%rd27, %r119, 8;
	add.s64 	%rd28, %rd20, %rd27;
	ld.global.f64 	%fd19, [%rd28];
	add.f64 	%fd20, %fd18, %fd19;
	add.s64 	%rd29, %rd24, %rd25;
	ld.global.f64 	%fd21, [%rd29];
	add.f64 	%fd22, %fd20, %fd21;
	mul.wide.s32 	%rd30, %r118, 8;
	add.s64 	%rd31, %rd20, %rd30;
	ld.global.f64 	%fd23, [%rd31];
	add.f64 	%fd24, %fd22, %fd23;
	add.s64 	%rd32, %rd28, %rd25;
	ld.global.f64 	%fd25, [%rd32];
	add.f64 	%fd26, %fd24, %fd25;
	cvta.to.global.u64 	%rd33, %rd110;
	add.s64 	%rd34, %rd33, %rd21;
	st.global.f64 	[%rd34], %fd26;
$L__BB5_7:
	ld.param.u32 	%r104, [_Z39dvc_ScaLBL_D3Q7_AAeven_IonConcentrationPdS_iii_param_3];
	setp.ge.s32 	%p5, %r117, %r104;
	@%p5 bra 	$L__BB5_9;
	ld.param.u64 	%rd111, [_Z39dvc_ScaLBL_D3Q7_AAeven_IonConcentrationPdS_iii_param_1];
	ld.param.u64 	%rd106, [_Z39dvc_ScaLBL_D3Q7_AAeven_IonConcentrationPdS_iii_param_0];
	cvta.to.global.u64 	%rd35, %rd106;
	mul.wide.s32 	%rd36, %r117, 8;
	add.s64 	%rd37, %rd35, %rd36;
	ld.global.f64 	%fd27, [%rd37];
	mul.wide.s32 	%rd38, %r7, 8;
	add.s64 	%rd39, %rd37, %rd38;
	ld.global.f64 	%fd28, [%rd39];
	add.f64 	%fd29, %fd27, %fd28;
	mul.wide.s32 	%rd40, %r57, 8;
	add.s64 	%rd41, %rd37, %rd40;
	ld.global.f64 	%fd30, [%rd41];
	add.f64 	%fd31, %fd29, %fd30;
	mul.wide.s32 	%rd42, %r116, 8;
	add.s64 	%rd43, %rd35, %rd42;
	ld.global.f64 	%fd32, [%rd43];
	add.f64 	%fd33, %fd31, %fd32;
	add.s64 	%rd44, %rd39, %rd40;
	ld.global.f64 	%fd34, [%rd44];
	add.f64 	%fd35, %fd33, %fd34;
	mul.wide.s32 	%rd45, %r115, 8;
	add.s64 	%rd46, %rd35, %rd45;
	ld.global.f64 	%fd36, [%rd46];
	add.f64 	%fd37, %fd35, %fd36;
	add.s64 	%rd47, %rd43, %rd40;
	ld.global.f64 	%fd38, [%rd47];
	add.f64 	%fd39, %fd37, %fd38;
	cvta.to.global.u64 	%rd48, %rd111;
	add.s64 	%rd49, %rd48, %rd36;
	st.global.f64 	[%rd49], %fd39;
$L__BB5_9:
	ld.param.u32 	%r105, [_Z39dvc_ScaLBL_D3Q7_AAeven_IonConcentrationPdS_iii_param_3];
	setp.ge.s32 	%p6, %r114, %r105;
	@%p6 bra 	$L__BB5_11;
	ld.param.u64 	%rd112, [_Z39dvc_ScaLBL_D3Q7_AAeven_IonConcentrationPdS_iii_param_1];
	ld.param.u64 	%rd107, [_Z39dvc_ScaLBL_D3Q7_AAeven_IonConcentrationPdS_iii_param_0];
	cvta.to.global.u64 	%rd50, %rd107;
	mul.wide.s32 	%rd51, %r114, 8;
	add.s64 	%rd52, %rd50, %rd51;
	ld.global.f64 	%fd40, [%rd52];
	mul.wide.s32 	%rd53, %r7, 8;
	add.s64 	%rd54, %rd52, %rd53;
	ld.global.f64 	%fd41, [%rd54];
	add.f64 	%fd42, %fd40, %fd41;
	mul.wide.s32 	%rd55, %r57, 8;
	add.s64 	%rd56, %rd52, %rd55;
	ld.global.f64 	%fd43, [%rd56];
	add.f64 	%fd44, %fd42, %fd43;
	mul.wide.s32 	%rd57, %r113, 8;
	add.s64 	%rd58, %rd50, %rd57;
	ld.global.f64 	%fd45, [%rd58];
	add.f64 	%fd46, %fd44, %fd45;
	add.s64 	%rd59, %rd54, %rd55;
	ld.global.f64 	%fd47, [%rd59];
	add.f64 	%fd48, %fd46, %fd47;
	mul.wide.s32 	%rd60, %r112, 8;
	add.s64 	%rd61, %rd50, %rd60;
	ld.global.f64 	%fd49, [%rd61];
	add.f64 	%fd50, %fd48, %fd49;
	add.s64 	%rd62, %rd58, %rd55;
	ld.global.f64 	%fd51, [%rd62];
	add.f64 	%fd52, %fd50, %fd51;
	cvta.to.global.u64 	%rd63, %rd112;
	add.s64 	%rd64, %rd63, %rd51;
	st.global.f64 	[%rd64], %fd52;
$L__BB5_11:
	add.s32 	%r70, %r1, 1;
	and.b32  	%r123, %r70, -4;
	add.s32 	%r121, %r121, 4;
	mov.u32 	%r71, %ntid.x;
	shl.b32 	%r72, %r71, 2;
	add.s32 	%r120, %r120, %r72;
	add.s32 	%r119, %r119, %r72;
	add.s32 	%r118, %r118, %r72;
	add.s32 	%r117, %r117, %r72;
	add.s32 	%r116, %r116, %r72;
	add.s32 	%r115, %r115, %r72;
	add.s32 	%r114, %r114, %r72;
	add.s32 	%r113, %r113, %r72;
	add.s32 	%r112, %r112, %r72;
	add.s32 	%r111, %r111, %r72;
	add.s32 	%r110, %r110, %r72;
	add.s32 	%r109, %r109, %r72;
	setp.ne.s32 	%p7, %r121, 0;
	@%p7 bra 	$L__BB5_3;
$L__BB5_12:
	ld.param.u32 	%r101, [_Z39dvc_ScaLBL_D3Q7_AAeven_IonConcentrationPdS_iii_param_2];
	ld.param.u64 	%rd113, [_Z39dvc_ScaLBL_D3Q7_AAeven_IonConcentrationPdS_iii_param_1];
	ld.param.u64 	%rd108, [_Z39dvc_ScaLBL_D3Q7_AAeven_IonConcentrationPdS_iii_param_0];
	cvta.to.global.u64 	%rd1, %rd108;
	cvta.to.global.u64 	%rd2, %rd113;
	mov.u32 	%r74, %tid.x;
	add.s32 	%r49, %r101, %r74;
	add.s32 	%r75, %r1, 1;
	and.b32  	%r73, %r75, 3;
	setp.eq.s32 	%p8, %r73, 0;
	@%p8 bra 	$L__BB5_22;
	setp.eq.s32 	%p9, %r73, 1;
	@%p9 bra 	$L__BB5_19;
	ld.param.u32 	%r106, [_Z39dvc_ScaLBL_D3Q7_AAeven_IonConcentrationPdS_iii_param_3];
	add.s32 	%r76, %r123, %r5;
	mov.u32 	%r77, %ntid.x;
	mad.lo.s32 	%r50, %r76, %r77, %r49;
	setp.ge.s32 	%p10, %r50, %r106;
	@%p10 bra 	$L__BB5_16;
	mul.wide.s32 	%rd65, %r50, 8;
	add.s64 	%rd66, %rd1, %rd65;
	ld.global.f64 	%fd53, [%rd66];
	add.s32 	%r78, %r7, %r50;
	mul.wide.s32 	%rd67, %r7, 8;
	add.s64 	%rd68, %rd66, %rd67;
	ld.global.f64 	%fd54, [%rd68];
	add.f64 	%fd55, %fd53, %fd54;
	sub.s32 	%r79, %r78, %r57;
	mul.wide.s32 	%rd69, %r57, 8;
	add.s64 	%rd70, %rd66, %rd69;
	ld.global.f64 	%fd56, [%rd70];
	add.f64 	%fd57, %fd55, %fd56;
	mul.lo.s32 	%r80, %r57, 3;
	add.s32 	%r81, %r79, %r80;
	mul.wide.s32 	%rd71, %r81, 8;
	add.s64 	%rd72, %rd1, %rd71;
	ld.global.f64 	%fd58, [%rd72];
	add.f64 	%fd59, %fd57, %fd58;
	add.s32 	%r82, %r78, %r57;
	add.s64 	%rd73, %rd68, %rd69;
	ld.global.f64 	%fd60, [%rd73];
	add.f64 	%fd61, %fd59, %fd60;
	add.s32 	%r83, %r82, %r80;
	mul.wide.s32 	%rd74, %r83, 8;
	add.s64 	%rd75, %rd1, %rd74;
	ld.global.f64 	%fd62, [%rd75];
	add.f64 	%fd63, %fd61, %fd62;
	add.s64 	%rd76, %rd72, %rd69;
	ld.global.f64 	%fd64, [%rd76];
	add.f64 	%fd65, %fd63, %fd64;
	add.s64 	%rd77, %rd2, %rd65;
	st.global.f64 	[%rd77], %fd65;
$L__BB5_16:
	ld.param.u32 	%r107, [_Z39dvc_ScaLBL_D3Q7_AAeven_IonConcentrationPdS_iii_param_3];
	add.s32 	%r51, %r50, %r77;
	setp.ge.s32 	%p11, %r51, %r107;
	@%p11 bra 	$L__BB5_18;
	mul.wide.s32 	%rd78, %r51, 8;
	add.s64 	%rd79, %rd1, %rd78;
	ld.global.f64 	%fd66, [%rd79];
	add.s32 	%r85, %r7, %r51;
	mul.wide.s32 	%rd80, %r7, 8;
	add.s64 	%rd81, %rd79, %rd80;
	ld.global.f64 	%fd67, [%rd81];
	add.f64 	%fd68, %fd66, %fd67;
	sub.s32 	%r86, %r85, %r57;
	mul.wide.s32 	%rd82, %r57, 8;
	add.s64 	%rd83, %rd79, %rd82;
	ld.global.f64 	%fd69, [%rd83];
	add.f64 	%fd70, %fd68, %fd69;
	mul.lo.s32 	%r87, %r57, 3;
	add.s32 	%r88, %r86, %r87;
	mul.wide.s32 	%rd84, %r88, 8;
	add.s64 	%rd85, %rd1, %rd84;
	ld.global.f64 	%fd71, [%rd85];
	add.f64 	%fd72, %fd70, %fd71;
	add.s32 	%r89, %r85, %r57;
	add.s64 	%rd86, %rd81, %rd82;
	ld.global.f64 	%fd73, [%rd86];
	add.f64 	%fd74, %fd72, %fd73;
	add.s32 	%r90, %r89, %r87;
	mul.wide.s32 	%rd87, %r90, 8;
	add.s64 	%rd88, %rd1, %rd87;
	ld.global.f64 	%fd75, [%rd88];
	add.f64 	%fd76, %fd74, %fd75;
	add.s64 	%rd89, %rd85, %rd82;
	ld.global.f64 	%fd77, [%rd89];
	add.f64 	%fd78, %fd76, %fd77;
	add.s64 	%rd90, %rd2, %rd78;
	st.global.f64 	[%rd90], %fd78;
$L__BB5_18:
	add.s32 	%r123, %r123, 2;
$L__BB5_19:
	and.b32  	%r91, %r1, 1;
	setp.eq.b32 	%p12, %r91, 1;
	@%p12 bra 	$L__BB5_22;
	ld.param.u32 	%r108, [_Z39dvc_ScaLBL_D3Q7_AAeven_IonConcentrationPdS_iii_param_3];
	add.s32 	%r92, %r123, %r5;
	mov.u32 	%r93, %ntid.x;
	mad.lo.s32 	%r54, %r92, %r93, %r49;
	setp.ge.s32 	%p13, %r54, %r108;
	@%p13 bra 	$L__BB5_22;
	mul.wide.s32 	%rd91, %r54, 8;
	add.s64 	%rd92, %rd1, %rd91;
	ld.global.f64 	%fd79, [%rd92];
	add.s32 	%r94, %r7, %r54;
	mul.wide.s32 	%rd93, %r7, 8;
	add.s64 	%rd94, %rd92, %rd93;
	ld.global.f64 	%fd80, [%rd94];
	add.f64 	%fd81, %fd79, %fd80;
	sub.s32 	%r95, %r94, %r57;
	mul.wide.s32 	%rd95, %r57, 8;
	add.s64 	%rd96, %rd92, %rd95;
	ld.global.f64 	%fd82, [%rd96];
	add.f64 	%fd83, %fd81, %fd82;
	mul.lo.s32 	%r96, %r57, 3;
	add.s32 	%r97, %r95, %r96;
	mul.wide.s32 	%rd97, %r97, 8;
	add.s64 	%rd98, %rd1, %rd97;
	ld.global.f64 	%fd84, [%rd98];
	add.f64 	%fd85, %fd83, %fd84;
	add.s32 	%r98, %r94, %r57;
	add.s64 	%rd99, %rd94, %rd95;
	ld.global.f64 	%fd86, [%rd99];
	add.f64 	%fd87, %fd85, %fd86;
	add.s32 	%r99, %r98, %r96;
	mul.wide.s32 	%rd100, %r99, 8;
	add.s64 	%rd101, %rd1, %rd100;
	ld.global.f64 	%fd88, [%rd101];
	add.f64 	%fd89, %fd87, %fd88;
	add.s64 	%rd102, %rd98, %rd95;
	ld.global.f64 	%fd90, [%rd102];
	add.f64 	%fd91, %fd89, %fd90;
	add.s64 	%rd103, %rd2, %rd91;
	st.global.f64 	[%rd103], %fd91;
$L__BB5_22:
	ret;

}
	// .globl	_Z25dvc_ScaLBL_D3Q7_AAodd_IonPiPdS0_S0_S0_S0_S0_S0_diddiii
.visible .entry _Z25dvc_ScaLBL_D3Q7_AAodd_IonPiPdS0_S0_S0_S0_S0_S0_diddiii(
	.param .u64 .ptr .align 1 _Z25dvc_ScaLBL_D3Q7_AAodd_IonPiPdS0_S0_S0_S0_S0_S0_diddiii_param_0,
	.param .u64 .ptr .align 1 _Z25dvc_ScaLBL_D3Q7_AAodd_IonPiPdS0_S0_S0_S0_S0_S0_diddiii_param_1,
	.param .u64 .ptr .align 1 _Z25dvc_ScaLBL_D3Q7_AAodd_IonPiPdS0_S0_S0_S0_S0_S0_diddiii_param_2,
	.param .u64 .ptr .align 1 _Z25dvc_ScaLBL_D3Q7_AAodd_IonPiPdS0_S0_S0_S0_S0_S0_diddiii_param_3,
	.param .u64 .ptr .align 1 _Z25dvc_ScaLBL_D3Q7_AAodd_IonPiPdS0_S0_S0_S0_S0_S0_diddiii_param_4,
	.param .u64 .ptr .align 1 _Z25dvc_ScaLBL_D3Q7_AAodd_IonPiPdS0_S0_S0_S0_S0_S0_diddiii_param_5,
	.param .u64 .ptr .align 1 _Z25dvc_ScaLBL_D3Q7_AAodd_IonPiPdS0_S0_S0_S0_S0_S0_diddiii_param_6,
	.param .u64 .ptr .align 1 _Z25dvc_ScaLBL_D3Q7_AAodd_IonPiPdS0_S0_S0_S0_S0_S0_diddiii_param_7,
	.param .f64 _Z25dvc_ScaLBL_D3Q7_AAodd_IonPiPdS0_S0_S0_S0_S0_S0_diddiii_param_8,
	.param .u32 _Z25dvc_ScaLBL_D3Q7_AAodd_IonPiPdS0_S0_S0_S0_S0_S0_diddiii_param_9,
	.param .f64 _Z25dvc_ScaLBL_D3Q7_AAodd_IonPiPdS0_S0_S0_S0_S0_S0_diddiii_param_10,
	.param .f64 _Z25dvc_ScaLBL_D3Q7_AAodd_IonPiPdS0_S0_S0_S0_S0_S0_diddiii_param_11,
	.param .u32 _Z25dvc_ScaLBL_D3Q7_AAodd_IonPiPdS0_S0_S0_S0_S0_S0_diddiii_param_12,
	.param .u32 _Z25dvc_ScaLBL_D3Q7_AAodd_IonPiPdS0_S0_S0_S0_S0_S0_diddiii_param_13,
	.param .u32 _Z25dvc_ScaLBL_D3Q7_AAodd_IonPiPdS0_S0_S0_S0_S0_S0_diddiii_param_14
)
{
	.reg .pred 	%p<4>;
	.reg .b32 	%r<30>;
	.reg .b64 	%rd<61>;
	.reg .b64 	%fd<86>;

	ld.param.u64 	%rd7, [_Z25dvc_ScaLBL_D3Q7_AAodd_IonPiPdS0_S0_S0_S0_S0_S0_diddiii_param_3];
	ld.param.u64 	%rd8, [_Z25dvc_ScaLBL_D3Q7_AAodd_IonPiPdS0_S0_S0_S0_S0_S0_diddiii_param_4];
	ld.param.u64 	%rd9, [_Z25dvc_ScaLBL_D3Q7_AAodd_IonPiPdS0_S0_S0_S0_S0_S0_diddiii_param_5];
	ld.param.f64 	%fd6, [_Z25dvc_ScaLBL_D3Q7_AAodd_IonPiPdS0_S0_S0_S0_S0_S0_diddiii_param_8];
	ld.param.u32 	%r8, [_Z25dvc_ScaLBL_D3Q7_AAodd_IonPiPdS0_S0_S0_S0_S0_S0_diddiii_param_9];
	ld.param.f64 	%fd7, [_Z25dvc_ScaLBL_D3Q7_AAodd_IonPiPdS0_S0_S0_S0_S0_S0_diddiii_param_10];
	ld.param.f64 	%fd8, [_Z25dvc_ScaLBL_D3Q7_AAodd_IonPiPdS0_S0_S0_S0_S0_S0_diddiii_param_11];
	ld.param.u32 	%r9, [_Z25dvc_ScaLBL_D3Q7_AAodd_IonPiPdS0_S0_S0_S0_S0_S0_diddiii_param_12];
	ld.param.u32 	%r11, [_Z25dvc_ScaLBL_D3Q7_AAodd_IonPiPdS0_S0_S0_S0_S0_S0_diddiii_param_14];
	setp.lt.s32 	%p1, %r11, -524287;
	@%p1 bra 	$L__BB6_5;
	shr.s32 	%r12, %r11, 31;
	shr.u32 	%r13, %r12, 13;
	add.s32 	%r14, %r11, %r13;
	shr.s32 	%r15, %r14, 19;
	neg.s32 	%r29, %r15;
	mov.u32 	%r16, %ctaid.x;
	mov.u32 	%r1, %ntid.x;
	mov.u32 	%r17, %tid.x;
	cvt.rn.f64.s32 	%fd9, %r8;
	mul.f64 	%fd10, %fd6, %fd9;
	div.rn.f64 	%fd1, %fd10, %fd8;
	fma.rn.f64 	%fd2, %fd7, 0dBFE0000000000000, 0d3FF0000000000000;
	mov.f64 	%fd11, 0d3FF0000000000000;
	sub.f64 	%fd3, %fd11, %fd7;
	mul.f64 	%fd4, %fd7, 0d3FD0000000000000;
	mul.f64 	%fd5, %fd7, 0d3FC0000000000000;
	add.s32 	%r18, %r17, %r9;
	mul.lo.s32 	%r19, %r1, %r16;
	mad.lo.s32 	%r20, %r19, %r15, %r19;
	add.s32 	%r28, %r18, %r20;
	cvta.to.global.u64 	%rd1, %rd7;
	cvta.to.global.u64 	%rd2, %rd8;
	cvta.to.global.u64 	%rd3, %rd9;
	mul.wide.s32 	%rd15, %r11, 8;
	mul.wide.s32 	%rd29, %r11, 4;
$L__BB6_2:
	ld.param.u32 	%r27, [_Z25dvc_ScaLBL_D3Q7_AAodd_IonPiPdS0_S0_S0_S0_S0_S0_diddiii_param_13];
	setp.ge.s32 	%p2, %r28, %r27;
	@%p2 bra 	$L__BB6_4;
	ld.param.u64 	%rd60, [_Z25dvc_ScaLBL_D3Q7_AAodd_IonPiPdS0_S0_S0_S0_S0_S0_diddiii_param_7];
	ld.param.u64 	%rd59, [_Z25dvc_ScaLBL_D3Q7_AAodd_IonPiPdS0_S0_S0_S0_S0_S0_diddiii_param_6];
	ld.param.u64 	%rd58, [_Z25dvc_ScaLBL_D3Q7_AAodd_IonPiPdS0_S0_S0_S0_S0_S0_diddiii_param_2];
	ld.param.u64 	%rd57, [_Z25dvc_ScaLBL_D3Q7_AAodd_IonPiPdS0_S0_S0_S0_S0_S0_diddiii_param_1];
	ld.param.u64 	%rd56, [_Z25dvc_ScaLBL_D3Q7_AAodd_IonPiPdS0_S0_S0_S0_S0_S0_diddiii_param_0];
	cvta.to.global.u64 	%rd12, %rd60;
	mul.wide.s32 	%rd13, %r28, 8;
	add.s64 	%rd14, %rd12, %rd13;
	ld.global.f64 	%fd12, [%rd14];
	add.s64 	%rd16, %rd14, %rd15;
	ld.global.f64 	%fd13, [%rd16];
	add.s64 	%rd17, %rd16, %rd15;
	ld.global.f64 	%fd14, [%rd17];
	cvta.to.global.u64 	%rd18, %rd59;
	add.s64 	%rd19, %rd18, %rd13;
	ld.global.f64 	%fd15, [%rd19];
	add.s64 	%rd20, %rd19, %rd15;
	ld.global.f64 	%fd16, [%rd20];
	add.s64 	%rd21, %rd20, %rd15;
	ld.global.f64 	%fd17, [%rd21];
	mul.f64 	%fd18, %fd1, %fd12;
	mul.f64 	%fd19, %fd1, %fd13;
	mul.f64 	%fd20, %fd1, %fd14;
	cvta.to.global.u64 	%rd22, %rd57;
	add.s64 	%rd23, %rd22, %rd13;
	ld.global.f64 	%fd21, [%rd23];
	cvta.to.global.u64 	%rd24, %rd56;
	mul.wide.s32 	%rd25, %r28, 4;
	add.s64 	%rd26, %rd24, %rd25;
	ld.global.u32 	%r21, [%rd26];
	mul.wide.s32 	%rd27, %r21, 8;
	add.s64 	%rd28, %rd22, %rd27;
	ld.global.f64 	%fd22, [%rd28];
	add.s64 	%rd30, %rd26, %rd29;
	ld.global.u32 	%r22, [%rd30];
	mul.wide.s32 	%rd31, %r22, 8;
	add.s64 	%rd32, %rd22, %rd31;
	ld.global.f64 	%fd23, [%rd32];
	add.s64 	%rd33, %rd30, %rd29;
	ld.global.u32 	%r23, [%rd33];
	mul.wide.s32 	%rd34, %r23, 8;
	add.s64 	%rd35, %rd22, %rd34;
	ld.global.f64 	%fd24, [%rd35];
	add.s64 	%rd36, %rd33, %rd29;
	ld.global.u32 	%r24, [%rd36];
	mul.wide.s32 	%rd37, %r24, 8;
	add.s64 	%rd38, %rd22, %rd37;
	ld.global.f64 	%fd25, [%rd38];
	add.s64 	%rd39, %rd36, %rd29;
	ld.global.u32 	%r25, [%rd39];
	mul.wide.s32 	%rd40, %r25, 8;
	add.s64 	%rd41, %rd22, %rd40;
	ld.global.f64 	%fd26, [%rd41];
	add.s64 	%rd42, %rd39, %rd29;
	ld.global.u32 	%r26, [%rd42];
	mul.wide.s32 	%rd43, %r26, 8;
	add.s64 	%rd44, %rd22, %rd43;
	ld.global.f64 	%fd27, [%rd44];
	add.f64 	%fd28, %fd21, %fd22;
	add.f64 	%fd29, %fd28, %fd23;
	add.f64 	%fd30, %fd29, %fd24;
	add.f64 	%fd31, %fd30, %fd25;
	add.f64 	%fd32, %fd31, %fd26;
	add.f64 	%fd33, %fd32, %fd27;
	sub.f64 	%fd34, %fd22, %fd23;
	mul.f64 	%fd35, %fd15, %fd33;
	sub.f64 	%fd36, %fd34, %fd35;
	mul.f64 	%fd37, %fd2, %fd36;
	sub.f64 	%fd38, %fd24, %fd25;
	mul.f64 	%fd39, %fd16, %fd33;
	sub.f64 	%fd40, %fd38, %fd39;
	mul.f64 	%fd41, %fd2, %fd40;
	sub.f64 	%fd42, %fd26, %fd27;
	mul.f64 	%fd43, %fd17, %fd33;
	sub.f64 	%fd44, %fd42, %fd43;
	mul.f64 	%fd45, %fd2, %fd44;
	add.s64 	%rd45, %rd1, %rd13;
	st.global.f64 	[%rd45], %fd37;
	add.s64 	%rd46, %rd45, %rd15;
	st.global.f64 	[%rd46], %fd41;
	add.s64 	%rd47, %rd46, %rd15;
	st.global.f64 	[%rd47], %fd45;
	add.s64 	%rd48, %rd2, %rd13;
	st.global.f64 	[%rd48], %fd35;
	add.s64 	%rd49, %rd48, %rd15;
	st.global.f64 	[%rd49], %fd39;
	add.s64 	%rd50, %rd49, %rd15;
	st.global.f64 	[%rd50], %fd43;
	mul.f64 	%fd46, %fd18, %fd33;
	add.s64 	%rd51, %rd3, %rd13;
	st.global.f64 	[%rd51], %fd46;
	mul.f64 	%fd47, %fd19, %fd33;
	add.s64 	%rd52, %rd51, %rd15;
	st.global.f64 	[%rd52], %fd47;
	mul.f64 	%fd48, %fd20, %fd33;
	add.s64 	%rd53, %rd52, %rd15;
	st.global.f64 	[%rd53], %fd48;
	cvta.to.global.u64 	%rd54, %rd58;
	add.s64 	%rd55, %rd54, %rd13;
	st.global.f64 	[%rd55], %fd33;
	add.f64 	%fd49, %fd18, %fd15;
	mul.f64 	%fd50, %fd49, 0d4010000000000000;
	add.f64 	%fd51, %fd19, %fd16;
	mul.f64 	%fd52, %fd51, 0d4010000000000000;
	add.f64 	%fd53, %fd20, %fd17;
	mul.f64 	%fd54, %fd53, 0d4010000000000000;
	fma.rn.f64 	%fd55, %fd50, %fd50, 0d3FF0000000000000;
	sqrt.rn.f64 	%fd56, %fd55;
	div.rn.f64 	%fd57, %fd50, %fd56;
	fma.rn.f64 	%fd58, %fd52, %fd52, 0d3FF0000000000000;
	sqrt.rn.f64 	%fd59, %fd58;
	div.rn.f64 	%fd60, %fd52, %fd59;
	fma.rn.f64 	%fd61, %fd54, %fd54, 0d3FF0000000000000;
	sqrt.rn.f64 	%fd62, %fd61;
	div.rn.f64 	%fd63, %fd54, %fd62;
	mul.f64 	%fd64, %fd4, %fd33;
	fma.rn.f64 	%fd65, %fd3, %fd21, %fd64;
	st.global.f64 	[%rd23], %fd65;
	mul.f64 	%fd66, %fd5, %fd33;
	add.f64 	%fd67, %fd57, 0d3FF0000000000000;
	mul.f64 	%fd68, %fd67, %fd66;
	fma.rn.f64 	%fd69, %fd3, %fd22, %fd68;
	st.global.f64 	[%rd32], %fd69;
	mov.f64 	%fd70, 0d3FF0000000000000;
	sub.f64 	%fd71, %fd70, %fd57;
	mul.f64 	%fd72, %fd71, %fd66;
	fma.rn.f64 	%fd73, %fd3, %fd23, %fd72;
	st.global.f64 	[%rd28], %fd73;
	add.f64 	%fd74, %fd60, 0d3FF0000000000000;
	mul.f64 	%fd75, %fd74, %fd66;
	fma.rn.f64 	%fd76, %fd3, %fd24, %fd75;
	st.global.f64 	[%rd38], %fd76;
	sub.f64 	%fd77, %fd70, %fd60;
	mul.f64 	%fd78, %fd77, %fd66;
	fma.rn.f64 	%fd79, %fd3, %fd25, %fd78;
	st.global.f64 	[%rd35], %fd79;
	add.f64 	%fd80, %fd63, 0d3FF0000000000000;
	mul.f64 	%fd81, %fd80, %fd66;
	fma.rn.f64 	%fd82, %fd3, %fd26, %fd81;
	st.global.f64 	[%rd44], %fd82;
	sub.f64 	%fd83, %fd70, %fd63;
	mul.f64 	%fd84, %fd83, %fd66;
	fma.rn.f64 	%fd85, %fd3, %fd27, %fd84;
	st.global.f64 	[%rd41], %fd85;
$L__BB6_4:
	add.s32 	%r29, %r29, 1;
	add.s32 	%r28, %r28, %r1;
	setp.ne.s32 	%p3, %r29, 1;
	@%p3 bra 	$L__BB6_2;
$L__BB6_5:
	ret;

}
	// .globl	_Z26dvc_ScaLBL_D3Q7_AAeven_IonPdS_S_S_S_S_S_diddiii
.visible .entry _Z26dvc_ScaLBL_D3Q7_AAeven_IonPdS_S_S_S_S_S_diddiii(
	.param .u64 .ptr .align 1 _Z26dvc_ScaLBL_D3Q7_AAeven_IonPdS_S_S_S_S_S_diddiii_param_0,
	.param .u64 .ptr .align 1 _Z26dvc_ScaLBL_D3Q7_AAeven_IonPdS_S_S_S_S_S_diddiii_param_1,
	.param .u64 .ptr .align 1 _Z26dvc_ScaLBL_D3Q7_AAeven_IonPdS_S_S_S_S_S_diddiii_param_2,
	.param .u64 .ptr .align 1 _Z26dvc_ScaLBL_D3Q7_AAeven_IonPdS_S_S_S_S_S_diddiii_param_3,
	.param .u64 .ptr .align 1 _Z26dvc_ScaLBL_D3Q7_AAeven_IonPdS_S_S_S_S_S_diddiii_param_4,
	.param .u64 .ptr .align 1 _Z26dvc_ScaLBL_D3Q7_AAeven_IonPdS_S_S_S_S_S_diddiii_param_5,
	.param .u64 .ptr .align 1 _Z26dvc_ScaLBL_D3Q7_AAeven_IonPdS_S_S_S_S_S_diddiii_param_6,
	.param .f64 _Z26dvc_ScaLBL_D3Q7_AAeven_IonPdS_S_S_S_S_S_diddiii_param_7,
	.param .u32 _Z26dvc_ScaLBL_D3Q7_AAeven_IonPdS_S_S_S_S_S_diddiii_param_8,
	.param .f64 _Z26dvc_ScaLBL_D3Q7_AAeven_IonPdS_S_S_S_S_S_diddiii_param_9,
	.param .f64 _Z26dvc_ScaLBL_D3Q7_AAeven_IonPdS_S_S_S_S_S_diddiii_param_10,
	.param .u32 _Z26dvc_ScaLBL_D3Q7_AAeven_IonPdS_S_S_S_S_S_diddiii_param_11,
	.param .u32 _Z26dvc_ScaLBL_D3Q7_AAeven_IonPdS_S_S_S_S_S_diddiii_param_12,
	.param .u32 _Z26dvc_ScaLBL_D3Q7_AAeven_IonPdS_S_S_S_S_S_diddiii_param_13
)
{
	.reg .pred 	%p<4>;
	.reg .b32 	%r<38>;
	.reg .b64 	%rd<49>;
	.reg .b64 	%fd<86>;

	ld.param.u64 	%rd5, [_Z26dvc_ScaLBL_D3Q7_AAeven_IonPdS_S_S_S_S_S_diddiii_param_3];
	ld.param.f64 	%fd6, [_Z26dvc_ScaLBL_D3Q7_AAeven_IonPdS_S_S_S_S_S_diddiii_param_7];
	ld.param.u32 	%r17, [_Z26dvc_ScaLBL_D3Q7_AAeven_IonPdS_S_S_S_S_S_diddiii_param_8];
	ld.param.f64 	%fd7, [_Z26dvc_ScaLBL_D3Q7_AAeven_IonPdS_S_S_S_S_S_diddiii_param_9];
	ld.param.f64 	%fd8, [_Z26dvc_ScaLBL_D3Q7_AAeven_IonPdS_S_S_S_S_S_diddiii_param_10];
	ld.param.u32 	%r18, [_Z26dvc_ScaLBL_D3Q7_AAeven_IonPdS_S_S_S_S_S_diddiii_param_11];
	ld.param.u32 	%r20, [_Z26dvc_ScaLBL_D3Q7_AAeven_IonPdS_S_S_S_S_S_diddiii_param_13];
	setp.lt.s32 	%p1, %r20, -524287;
	@%p1 bra 	$L__BB7_5;
	shr.s32 	%r21, %r20, 31;
	shr.u32 	%r22, %r21, 13;
	add.s32 	%r23, %r20, %r22;
	shr.s32 	%r24, %r23, 19;
	neg.s32 	%r37, %r24;
	mov.u32 	%r25, %ctaid.x;
	mov.u32 	%r1, %ntid.x;
	mov.u32 	%r26, %tid.x;
	cvt.rn.f64.s32 	%fd9, %r17;
	mul.f64 	%fd10, %fd6, %fd9;
	div.rn.f64 	%fd1, %fd10, %fd8;
	fma.rn.f64 	%fd2, %fd7, 0dBFE0000000000000, 0d3FF0000000000000;
	mov.f64 	%fd11, 0d3FF0000000000000;
	sub.f64 	%fd3, %fd11, %fd7;
	mul.f64 	%fd4, %fd7, 0d3FD0000000000000;
	mul.f64 	%fd5, %fd7, 0d3FC0000000000000;
	add.s32 	%r27, %r26, %r18;
	mul.lo.s32 	%r28, %r1, %r25;
	mad.lo.s32 	%r29, %r28, %r24, %r28;
	add.s32 	%r33, %r27, %r29;
	shl.b32 	%r30, %r20, 2;
	add.s32 	%r36, %r33, %r30;
	mad.lo.s32 	%r35, %r20, 6, %r33;
	shl.b32 	%r31, %r20, 1;
	add.s32 	%r34, %r33, %r31;
	cvta.to.global.u64 	%rd1, %rd5;
	mul.wide.s32 	%rd12, %r20, 8;
$L__BB7_2:
	ld.param.u32 	%r32, [_Z26dvc_ScaLBL_D3Q7_AAeven_IonPdS_S_S_S_S_S_diddiii_param_12];
	setp.ge.s32 	%p2, %r33, %r32;
	@%p2 bra 	$L__BB7_4;
	ld.param.u64 	%rd48, [_Z26dvc_ScaLBL_D3Q7_AAeven_IonPdS_S_S_S_S_S_diddiii_param_6];
	ld.param.u64 	%rd47, [_Z26dvc_ScaLBL_D3Q7_AAeven_IonPdS_S_S_S_S_S_diddiii_param_5];
	ld.param.u64 	%rd46, [_Z26dvc_ScaLBL_D3Q7_AAeven_IonPdS_S_S_S_S_S_diddiii_param_4];
	ld.param.u64 	%rd45, [_Z26dvc_ScaLBL_D3Q7_AAeven_IonPdS_S_S_S_S_S_diddiii_param_2];
	ld.param.u64 	%rd44, [_Z26dvc_ScaLBL_D3Q7_AAeven_IonPdS_S_S_S_S_S_diddiii_param_1];
	ld.param.u64 	%rd43, [_Z26dvc_ScaLBL_D3Q7_AAeven_IonPdS_S_S_S_S_S_diddiii_param_0];
	cvta.to.global.u64 	%rd9, %rd48;
	mul.wide.s32 	%rd10, %r33, 8;
	add.s64 	%rd11, %rd9, %rd10;
	ld.global.f64 	%fd12, [%rd11];
	add.s64 	%rd13, %rd11, %rd12;
	ld.global.f64 	%fd13, [%rd13];
	add.s64 	%rd14, %rd13, %rd12;
	ld.global.f64 	%fd14, [%rd14];
	cvta.to.global.u64 	%rd15, %rd47;
	add.s64 	%rd16, %rd15, %rd10;
	ld.global.f64 	%fd15, [%rd16];
	add.s64 	%rd17, %rd16, %rd12;
	ld.global.f64 	%fd16, [%rd17];
	add.s64 	%rd18, %rd17, %rd12;
	ld.global.f64 	%fd17, [%rd18];
	mul.f64 	%fd18, %fd1, %fd12;
	mul.f64 	%fd19, %fd1, %fd13;
	mul.f64 	%fd20, %fd1, %fd14;
	cvta.to.global.u64 	%rd19, %rd43;
	add.s64 	%rd20, %rd19, %rd10;
	ld.global.f64 	%fd21, [%rd20];
	mul.wide.s32 	%rd21, %r34, 8;
	add.s64 	%rd22, %rd19, %rd21;
	ld.global.f64 	%fd22, [%rd22];
	add.s64 	%rd23, %rd20, %rd12;
	ld.global.f64 	%fd23, [%rd23];
	mul.wide.s32 	%rd24, %r36, 8;
	add.s64 	%rd25, %rd19, %rd24;
	ld.global.f64 	%fd24, [%rd25];
	add.s64 	%rd26, %rd22, %rd12;
	ld.global.f64 	%fd25, [%rd26];
	mul.wide.s32 	%rd27, %r35, 8;
	add.s64 	%rd28, %rd19, %rd27;
	ld.global.f64 	%fd26, [%rd28];
	add.s64 	%rd29, %rd25, %rd12;
	ld.global.f64 	%fd27, [%rd29];
	add.f64 	%fd28, %fd21, %fd22;
	add.f64 	%fd29, %fd28, %fd23;
	add.f64 	%fd30, %fd29, %fd24;
	add.f64 	%fd31, %fd30, %fd25;
	add.f64 	%fd32, %fd31, %fd26;
	add.f64 	%fd33, %fd32, %fd27;
	sub.f64 	%fd34, %fd22, %fd23;
	mul.f64 	%fd35, %fd15, %fd33;
	sub.f64 	%fd36, %fd34, %fd35;
	mul.f64 	%fd37, %fd2, %fd36;
	sub.f64 	%fd38, %fd24, %fd25;
	mul.f64 	%fd39, %fd16, %fd33;
	sub.f64 	%fd40, %fd38, %fd39;
	mul.f64 	%fd41, %fd2, %fd40;
	sub.f64 	%fd42, %fd26, %fd27;
	mul.f64 	%fd43, %fd17, %fd33;
	sub.f64 	%fd44, %fd42, %fd43;
	mul.f64 	%fd45, %fd2, %fd44;
	cvta.to.global.u64 	%rd30, %rd45;
	add.s64 	%rd31, %rd30, %rd10;
	st.global.f64 	[%rd31], %fd37;
	add.s64 	%rd32, %rd31, %rd12;
	st.global.f64 	[%rd32], %fd41;
	add.s64 	%rd33, %rd32, %rd12;
	st.global.f64 	[%rd33], %fd45;
	add.s64 	%rd34, %rd1, %rd10;
	st.global.f64 	[%rd34], %fd35;
	add.s64 	%rd35, %rd34, %rd12;
	st.global.f64 	[%rd35], %fd39;
	add.s64 	%rd36, %rd35, %rd12;
	st.global.f64 	[%rd36], %fd43;
	mul.f64 	%fd46, %fd18, %fd33;
	cvta.to.global.u64 	%rd37, %rd46;
	add.s64 	%rd38, %rd37, %rd10;
	st.global.f64 	[%rd38], %fd46;
	mul.f64 	%fd47, %fd19, %fd33;
	add.s64 	%rd39, %rd38, %rd12;
	st.global.f64 	[%rd39], %fd47;
	mul.f64 	%fd48, %fd20, %fd33;
	add.s64 	%rd40, %rd39, %rd12;
	st.global.f64 	[%rd40], %fd48;
	cvta.to.global.u64 	%rd41, %rd44;
	add.s64 	%rd42, %rd41, %rd10;
	st.global.f64 	[%rd42], %fd33;
	add.f64 	%fd49, %fd18, %fd15;
	mul.f64 	%fd50, %fd49, 0d4010000000000000;
	add.f64 	%fd51, %fd19, %fd16;
	mul.f64 	%fd52, %fd51, 0d4010000000000000;
	add.f64 	%fd53, %fd20, %fd17;
	mul.f64 	%fd54, %fd53, 0d4010000000000000;
	fma.rn.f64 	%fd55, %fd50, %fd50, 0d3FF0000000000000;
	sqrt.rn.f64 	%fd56, %fd55;
	div.rn.f64 	%fd57, %fd50, %fd56;
	fma.rn.f64 	%fd58, %fd52, %fd52, 0d3FF0000000000000;
	sqrt.rn.f64 	%fd59, %fd58;
	div.rn.f64 	%fd60, %fd52, %fd59;
	fma.rn.f64 	%fd61, %fd54, %fd54, 0d3FF0000000000000;
	sqrt.rn.f64 	%fd62, %fd61;
	div.rn.f64 	%fd63, %fd54, %fd62;
	mul.f64 	%fd64, %fd4, %fd33;
	fma.rn.f64 	%fd65, %fd3, %fd21, %fd64;
	st.global.f64 	[%rd20], %fd65;
	mul.f64 	%fd66, %fd5, %fd33;
	add.f64 	%fd67, %fd57, 0d3FF0000000000000;
	mul.f64 	%fd68, %fd67, %fd66;
	fma.rn.f64 	%fd69, %fd3, %fd22, %fd68;
	st.global.f64 	[%rd23], %fd69;
	mov.f64 	%fd70, 0d3FF0000000000000;
	sub.f64 	%fd71, %fd70, %fd57;
	mul.f64 	%fd72, %fd71, %fd66;
	fma.rn.f64 	%fd73, %fd3, %fd23, %fd72;
	st.global.f64 	[%rd22], %fd73;
	add.f64 	%fd74, %fd60, 0d3FF0000000000000;
	mul.f64 	%fd75, %fd74, %fd66;
	fma.rn.f64 	%fd76, %fd3, %fd24, %fd75;
	st.global.f64 	[%rd26], %fd76;
	sub.f64 	%fd77, %fd70, %fd60;
	mul.f64 	%fd78, %fd77, %fd66;
	fma.rn.f64 	%fd79, %fd3, %fd25, %fd78;
	st.global.f64 	[%rd25], %fd79;
	add.f64 	%fd80, %fd63, 0d3FF0000000000000;
	mul.f64 	%fd81, %fd80, %fd66;
	fma.rn.f64 	%fd82, %fd3, %fd26, %fd81;
	st.global.f64 	[%rd29], %fd82;
	sub.f64 	%fd83, %fd70, %fd63;
	mul.f64 	%fd84, %fd83, %fd66;
	fma.rn.f64 	%fd85, %fd3, %fd27, %fd84;
	st.global.f64 	[%rd28], %fd85;
$L__BB7_4:
	add.s32 	%r37, %r37, 1;
	add.s32 	%r36, %r36, %r1;
	add.s32 	%r35, %r35, %r1;
	add.s32 	%r34, %r34, %r1;
	add.s32 	%r33, %r33, %r1;
	setp.ne.s32 	%p3, %r37, 1;
	@%p3 bra 	$L__BB7_2;
$L__BB7_5:
	ret;

}
	// .globl	_Z24dvc_ScaLBL_D3Q7_Ion_InitPdS_di
.visible .entry _Z24dvc_ScaLBL_D3Q7_Ion_InitPdS_di(
	.param .u64 .ptr .align 1 _Z24dvc_ScaLBL_D3Q7_Ion_InitPdS_di_param_0,
	.param .u64 .ptr .align 1 _Z24dvc_ScaLBL_D3Q7_Ion_InitPdS_di_param_1,
	.param .f64 _Z24dvc_ScaLBL_D3Q7_Ion_InitPdS_di_param_2,
	.param .u32 _Z24dvc_ScaLBL_D3Q7_Ion_InitPdS_di_param_3
)
{
	.reg .pred 	%p<11>;
	.reg .b32 	%r<50>;
	.reg .b64 	%rd<55>;
	.reg .b64 	%fd<4>;

	ld.param.u64 	%rd3, [_Z24dvc_ScaLBL_D3Q7_Ion_InitPdS_di_param_0];
	ld.param.u64 	%rd4, [_Z24dvc_ScaLBL_D3Q7_Ion_InitPdS_di_param_1];
	ld.param.f64 	%fd3, [_Z24dvc_ScaLBL_D3Q7_Ion_InitPdS_di_param_2];
	ld.param.u32 	%r31, [_Z24dvc_ScaLBL_D3Q7_Ion_InitPdS_di_param_3];
	cvta.to.global.u64 	%rd1, %rd4;
	cvta.to.global.u64 	%rd2, %rd3;
	setp.lt.s32 	%p1, %r31, -524287;
	@%p1 bra 	$L__BB8_17;
	shr.s32 	%r33, %r31, 31;
	shr.u32 	%r34, %r33, 13;
	add.s32 	%r35, %r31, %r34;
	shr.s32 	%r36, %r35, 19;
	add.s32 	%r1, %r36, 1;
	mov.u32 	%r2, %ctaid.x;
	mov.u32 	%r3, %ntid.x;
	mad.lo.s32 	%r4, %r2, %r36, %r2;
	mov.u32 	%r5, %tid.x;
	mul.f64 	%fd1, %fd3, 0d3FD0000000000000;
	mul.f64 	%fd2, %fd3, 0d3FC0000000000000;
	and.b32  	%r6, %r1, 3;
	setp.lt.u32 	%p2, %r36, 3;
	mov.b32 	%r47, 0;
	@%p2 bra 	$L__BB8_12;
	and.b32  	%r47, %r1, -4;
	neg.s32 	%r46, %r47;
	mad.lo.s32 	%r37, %r3, %r4, %r3;
	add.s32 	%r45, %r5, %r37;
	shl.b32 	%r10, %r3, 2;
	add.s32 	%r38, %r4, 2;
	mad.lo.s32 	%r44, %r3, %r38, %r5;
	add.s32 	%r39, %r4, 3;
	mad.lo.s32 	%r43, %r3, %r39, %r5;
	mul.lo.s32 	%r40, %r3, %r2;
	mad.lo.s32 	%r42, %r40, %r1, %r5;
	mul.wide.s32 	%rd7, %r31, 8;
$L__BB8_3:
	setp.ge.s32 	%p3, %r42, %r31;
	@%p3 bra 	$L__BB8_5;
	mul.wide.s32 	%rd5, %r42, 8;
	add.s64 	%rd6, %rd2, %rd5;
	st.global.f64 	[%rd6], %fd1;
	add.s64 	%rd8, %rd6, %rd7;
	st.global.f64 	[%rd8], %fd2;
	add.s64 	%rd9, %rd8, %rd7;
	st.global.f64 	[%rd9], %fd2;
	add.s64 	%rd10, %rd9, %rd7;
	st.global.f64 	[%rd10], %fd2;
	add.s64 	%rd11, %rd10, %rd7;
	st.global.f64 	[%rd11], %fd2;
	add.s64 	%rd12, %rd11, %rd7;
	st.global.f64 	[%rd12], %fd2;
	add.s64 	%rd13, %rd12, %rd7;
	st.global.f64 	[%rd13], %fd2;
	add.s64 	%rd14, %rd1, %rd5;
	st.global.f64 	[%rd14], %fd3;
$L__BB8_5:
	setp.ge.s32 	%p4, %r45, %r31;
	@%p4 bra 	$L__BB8_7;
	mul.wide.s32 	%rd15, %r45, 8;
	add.s64 	%rd16, %rd2, %rd15;
	st.global.f64 	[%rd16], %fd1;
	add.s64 	%rd18, %rd16, %rd7;
	st.global.f64 	[%rd18], %fd2;
	add.s64 	%rd19, %rd18, %rd7;
	st.global.f64 	[%rd19], %fd2;
	add.s64 	%rd20, %rd19, %rd7;
	st.global.f64 	[%rd20], %fd2;
	add.s64 	%rd21, %rd20, %rd7;
	st.global.f64 	[%rd21], %fd2;
	add.s64 	%rd22, %rd21, %rd7;
	st.global.f64 	[%rd22], %fd2;
	add.s64 	%rd23, %rd22, %rd7;
	st.global.f64 	[%rd23], %fd2;
	add.s64 	%rd24, %rd1, %rd15;
	st.global.f64 	[%rd24], %fd3;
$L__BB8_7:
	setp.ge.s32 	%p5, %r44, %r31;
	@%p5 bra 	$L__BB8_9;
	mul.wide.s32 	%rd25, %r44, 8;
	add.s64 	%rd26, %rd2, %rd25;
	st.global.f64 	[%rd26], %fd1;
	add.s64 	%rd28, %rd26, %rd7;
	st.global.f64 	[%rd28], %fd2;
	add.s64 	%rd29, %rd28, %rd7;
	st.global.f64 	[%rd29], %fd2;
	add.s64 	%rd30, %rd29, %rd7;
	st.global.f64 	[%rd30], %fd2;
	add.s64 	%rd31, %rd30, %rd7;
	st.global.f64 	[%rd31], %fd2;
	add.s64 	%rd32, %rd31, %rd7;
	st.global.f64 	[%rd32], %fd2;
	add.s64 	%rd33, %rd32, %rd7;
	st.global.f64 	[%rd33], %fd2;
	add.s64 	%rd34, %rd1, %rd25;
	st.global.f64 	[%rd34], %fd3;
$L__BB8_9:
	setp.ge.s32 	%p6, %r43, %r31;
	@%p6 bra 	$L__BB8_11;
	mul.wide.s32 	%rd35, %r43, 8;
	add.s64 	%rd36, %rd2, %rd35;
	st.global.f64 	[%rd36], %fd1;
	add.s64 	%rd38, %rd36, %rd7;
	st.global.f64 	[%rd38], %fd2;
	add.s64 	%rd39, %rd38, %rd7;
	st.global.f64 	[%rd39], %fd2;
	add.s64 	%rd40, %rd39, %rd7;
	st.global.f64 	[%rd40], %fd2;
	add.s64 	%rd41, %rd40, %rd7;
	st.global.f64 	[%rd41], %fd2;
	add.s64 	%rd42, %rd41, %rd7;
	st.global.f64 	[%rd42], %fd2;
	add.s64 	%rd43, %rd42, %rd7;
	st.global.f64 	[%rd43], %fd2;
	add.s64 	%rd44, %rd1, %rd35;
	st.global.f64 	[%rd44], %fd3;
$L__BB8_11:
	add.s32 	%r46, %r46, 4;
	add.s32 	%r45, %r45, %r10;
	add.s32 	%r44, %r44, %r10;
	add.s32 	%r43, %r43, %r10;
	add.s32 	%r42, %r42, %r10;
	setp.ne.s32 	%p7, %r46, 0;
	@%p7 bra 	$L__BB8_3;
$L__BB8_12:
	setp.eq.s32 	%p8, %r6, 0;
	@%p8 bra 	$L__BB8_17;
	add.s32 	%r41, %r47, %r4;
	mad.lo.s32 	%r49, %r3, %r41, %r5;
	neg.s32 	%r48, %r6;
	mul.wide.s32 	%rd47, %r31, 8;
$L__BB8_14:
	.pragma "nounroll";
	setp.ge.s32 	%p9, %r49, %r31;
	@%p9 bra 	$L__BB8_16;
	mul.wide.s32 	%rd45, %r49, 8;
	add.s64 	%rd46, %rd2, %rd45;
	st.global.f64 	[%rd46], %fd1;
	add.s64 	%rd48, %rd46, %rd47;
	st.global.f64 	[%rd48], %fd2;
	add.s64 	%rd49, %rd48, %rd47;
	st.global.f64 	[%rd49], %fd2;
	add.s64 	%rd50, %rd49, %rd47;
	st.global.f64 	[%rd50], %fd2;
	add.s64 	%rd51, %rd50, %rd47;
	st.global.f64 	[%rd51], %fd2;
	add.s64 	%rd52, %rd51, %rd47;
	st.global.f64 	[%rd52], %fd2;
	add.s64 	%rd53, %rd52, %rd47;
	st.global.f64 	[%rd53], %fd2;
	add.s64 	%rd54, %rd1, %rd45;
	st.global.f64 	[%rd54], %fd3;
$L__BB8_16:
	add.s32 	%r49, %r49, %r3;
	add.s32 	%r48, %r48, 1;
	setp.ne.s32 	%p10, %r48, 0;
	@%p10 bra 	$L__BB8_14;
$L__BB8_17:
	ret;

}
	// .globl	_Z33dvc_ScaLBL_D3Q7_Ion_Init_FromFilePdS_i
.visible .entry _Z33dvc_ScaLBL_D3Q7_Ion_Init_FromFilePdS_i(
	.param .u64 .ptr .align 1 _Z33dvc_ScaLBL_D3Q7_Ion_Init_FromFilePdS_i_param_0,
	.param .u64 .ptr .align 1 _Z33dvc_ScaLBL_D3Q7_Ion_Init_FromFilePdS_i_param_1,
	.param .u32 _Z33dvc_ScaLBL_D3Q7_Ion_Init_FromFilePdS_i_param_2
)
{
	.reg .pred 	%p<14>;
	.reg .b32 	%r<50>;
	.reg .b64 	%rd<75>;
	.reg .b64 	%fd<22>;

	ld.param.u64 	%rd3, [_Z33dvc_ScaLBL_D3Q7_Ion_Init_FromFilePdS_i_param_0];
	ld.param.u64 	%rd4, [_Z33dvc_ScaLBL_D3Q7_Ion_Init_FromFilePdS_i_param_1];
	ld.param.u32 	%r30, [_Z33dvc_ScaLBL_D3Q7_Ion_Init_FromFilePdS_i_param_2];
	cvta.to.global.u64 	%rd1, %rd3;
	cvta.to.global.u64 	%rd2, %rd4;
	setp.lt.s32 	%p1, %r30, -524287;
	@%p1 bra 	$L__BB9_22;
	shr.s32 	%r32, %r30, 31;
	shr.u32 	%r33, %r32, 13;
	add.s32 	%r34, %r30, %r33;
	shr.s32 	%r1, %r34, 19;
	add.s32 	%r2, %r1, 1;
	mov.u32 	%r3, %ctaid.x;
	mov.u32 	%r4, %ntid.x;
	mad.lo.s32 	%r5, %r3, %r1, %r3;
	mov.u32 	%r6, %tid.x;
	setp.lt.u32 	%p2, %r1, 3;
	mov.b32 	%r49, 0;
	@%p2 bra 	$L__BB9_12;
	and.b32  	%r49, %r2, -4;
	neg.s32 	%r47, %r49;
	mad.lo.s32 	%r35, %r4, %r5, %r4;
	add.s32 	%r46, %r6, %r35;
	shl.b32 	%r10, %r4, 2;
	add.s32 	%r36, %r5, 2;
	mad.lo.s32 	%r45, %r4, %r36, %r6;
	add.s32 	%r37, %r5, 3;
	mad.lo.s32 	%r44, %r4, %r37, %r6;
	mul.lo.s32 	%r38, %r4, %r3;
	mad.lo.s32 	%r43, %r38, %r2, %r6;
	mul.wide.s32 	%rd8, %r30, 8;
$L__BB9_3:
	.pragma "nounroll";
	setp.ge.s32 	%p3, %r43, %r30;
	@%p3 bra 	$L__BB9_5;
	mul.wide.s32 	%rd5, %r43, 8;
	add.s64 	%rd6, %rd2, %rd5;
	ld.global.f64 	%fd1, [%rd6];
	mul.f64 	%fd2, %fd1, 0d3FD0000000000000;
	add.s64 	%rd7, %rd1, %rd5;
	st.global.f64 	[%rd7], %fd2;
	mul.f64 	%fd3, %fd1, 0d3FC0000000000000;
	add.s64 	%rd9, %rd7, %rd8;
	st.global.f64 	[%rd9], %fd3;
	add.s64 	%rd10, %rd9, %rd8;
	st.global.f64 	[%rd10], %fd3;
	add.s64 	%rd11, %rd10, %rd8;
	st.global.f64 	[%rd11], %fd3;
	add.s64 	%rd12, %rd11, %rd8;
	st.global.f64 	[%rd12], %fd3;
	add.s64 	%rd13, %rd12, %rd8;
	st.global.f64 	[%rd13], %fd3;
	add.s64 	%rd14, %rd13, %rd8;
	st.global.f64 	[%rd14], %fd3;
$L__BB9_5:
	setp.ge.s32 	%p4, %r46, %r30;
	@%p4 bra 	$L__BB9_7;
	mul.wide.s32 	%rd15, %r46, 8;
	add.s64 	%rd16, %rd2, %rd15;
	ld.global.f64 	%fd4, [%rd16];
	mul.f64 	%fd5, %fd4, 0d3FD0000000000000;
	add.s64 	%rd17, %rd1, %rd15;
	st.global.f64 	[%rd17], %fd5;
	mul.f64 	%fd6, %fd4, 0d3FC0000000000000;
	add.s64 	%rd19, %rd17, %rd8;
	st.global.f64 	[%rd19], %fd6;
	add.s64 	%rd20, %rd19, %rd8;
	st.global.f64 	[%rd20], %fd6;
	add.s64 	%rd21, %rd20, %rd8;
	st.global.f64 	[%rd21], %fd6;
	add.s64 	%rd22, %rd21, %rd8;
	st.global.f64 	[%rd22], %fd6;
	add.s64 	%rd23, %rd22, %rd8;
	st.global.f64 	[%rd23], %fd6;
	add.s64 	%rd24, %rd23, %rd8;
	st.global.f64 	[%rd24], %fd6;
$L__BB9_7:
	setp.ge.s32 	%p5, %r45, %r30;
	@%p5 bra 	$L__BB9_9;
	mul.wide.s32 	%rd25, %r45, 8;
	add.s64 	%rd26, %rd2, %rd25;
	ld.global.f64 	%fd7, [%rd26];
	mul.f64 	%fd8, %fd7, 0d3FD0000000000000;
	add.s64 	%rd27, %rd1, %rd25;
	st.global.f64 	[%rd27], %fd8;
	mul.f64 	%fd9, %fd7, 0d3FC0000000000000;
	add.s64 	%rd29, %rd27, %rd8;
	st.global.f64 	[%rd29], %fd9;
	add.s64 	%rd30, %rd29, %rd8;
	st.global.f64 	[%rd30], %fd9;
	add.s64 	%rd31, %rd30, %rd8;
	st.global.f64 	[%rd31], %fd9;
	add.s64 	%rd32, %rd31, %rd8;
	st.global.f64 	[%rd32], %fd9;
	add.s64 	%rd33, %rd32, %rd8;
	st.global.f64 	[%rd33], %fd9;
	add.s64 	%rd34, %rd33, %rd8;
	st.global.f64 	[%rd34], %fd9;
$L__BB9_9:
	setp.ge.s32 	%p6, %r44, %r30;
	@%p6 bra 	$L__BB9_11;
	mul.wide.s32 	%rd35, %r44, 8;
	add.s64 	%rd36, %rd2, %rd35;
	ld.global.f64 	%fd10, [%rd36];
	mul.f64 	%fd11, %fd10, 0d3FD0000000000000;
	add.s64 	%rd37, %rd1, %rd35;
	st.global.f64 	[%rd37], %fd11;
	mul.f64 	%fd12, %fd10, 0d3FC0000000000000;
	add.s64 	%rd39, %rd37, %rd8;
	st.global.f64 	[%rd39], %fd12;
	add.s64 	%rd40, %rd39, %rd8;
	st.global.f64 	[%rd40], %fd12;
	add.s64 	%rd41, %rd40, %rd8;
	st.global.f64 	[%rd41], %fd12;
	add.s64 	%rd42, %rd41, %rd8;
	st.global.f64 	[%rd42], %fd12;
	add.s64 	%rd43, %rd42, %rd8;
	st.global.f64 	[%rd43], %fd12;
	add.s64 	%rd44, %rd43, %rd8;
	st.global.f64 	[%rd44], %fd12;
$L__BB9_11:
	add.s32 	%r47, %r47, 4;
	add.s32 	%r46, %r46, %r10;
	add.s32 	%r45, %r45, %r10;
	add.s32 	%r44, %r44, %r10;
	add.s32 	%r43, %r43, %r10;
	setp.ne.s32 	%p7, %r47, 0;
	@%p7 bra 	$L__BB9_3;
$L__BB9_12:
	and.b32  	%r39, %r2, 3;
	setp.eq.s32 	%p8, %r39, 0;
	@%p8 bra 	$L__BB9_22;
	setp.eq.s32 	%p9, %r39, 1;
	@%p9 bra 	$L__BB9_19;
	add.s32 	%r40, %r49, %r5;
	mad.lo.s32 	%r25, %r40, %r4, %r6;
	setp.ge.s32 	%p10, %r25, %r30;
	@%p10 bra 	$L__BB9_16;
	mul.wide.s32 	%rd45, %r25, 8;
	add.s64 	%rd46, %rd2, %rd45;
	ld.global.f64 	%fd13, [%rd46];
	mul.f64 	%fd14, %fd13, 0d3FD0000000000000;
	add.s64 	%rd47, %rd1, %rd45;
	st.global.f64 	[%rd47], %fd14;
	mul.f64 	%fd15, %fd13, 0d3FC0000000000000;
	mul.wide.s32 	%rd48, %r30, 8;
	add.s64 	%rd49, %rd47, %rd48;
	st.global.f64 	[%rd49], %fd15;
	add.s64 	%rd50, %rd49, %rd48;
	st.global.f64 	[%rd50], %fd15;
	add.s64 	%rd51, %rd50, %rd48;
	st.global.f64 	[%rd51], %fd15;
	add.s64 	%rd52, %rd51, %rd48;
	st.global.f64 	[%rd52], %fd15;
	add.s64 	%rd53, %rd52, %rd48;
	st.global.f64 	[%rd53], %fd15;
	add.s64 	%rd54, %rd53, %rd48;
	st.global.f64 	[%rd54], %fd15;
$L__BB9_16:
	add.s32 	%r26, %r25, %r4;
	setp.ge.s32 	%p11, %r26, %r30;
	@%p11 bra 	$L__BB9_18;
	mul.wide.s32 	%rd55, %r26, 8;
	add.s64 	%rd56, %rd2, %rd55;
	ld.global.f64 	%fd16, [%rd56];
	mul.f64 	%fd17, %fd16, 0d3FD0000000000000;
	add.s64 	%rd57, %rd1, %rd55;
	st.global.f64 	[%rd57], %fd17;
	mul.f64 	%fd18, %fd16, 0d3FC0000000000000;
	mul.wide.s32 	%rd58, %r30, 8;
	add.s64 	%rd59, %rd57, %rd58;
	st.global.f64 	[%rd59], %fd18;
	add.s64 	%rd60, %rd59, %rd58;
	st.global.f64 	[%rd60], %fd18;
	add.s64 	%rd61, %rd60, %rd58;
	st.global.f64 	[%rd61], %fd18;
	add.s64 	%rd62, %rd61, %rd58;
	st.global.f64 	[%rd62], %fd18;
	add.s64 	%rd63, %rd62, %rd58;
	st.global.f64 	[%rd63], %fd18;
	add.s64 	%rd64, %rd63, %rd58;
	st.global.f64 	[%rd64], %fd18;
$L__BB9_18:
	add.s32 	%r49, %r49, 2;
$L__BB9_19:
	and.b32  	%r41, %r1, 1;
	setp.eq.b32 	%p12, %r41, 1;
	@%p12 bra 	$L__BB9_22;
	add.s32 	%r42, %r49, %r5;
	mad.lo.s32 	%r29, %r42, %r4, %r6;
	setp.ge.s32 	%p13, %r29, %r30;
	@%p13 bra 	$L__BB9_22;
	mul.wide.s32 	%rd65, %r29, 8;
	add.s64 	%rd66, %rd2, %rd65;
	ld.global.f64 	%fd19, [%rd66];
	mul.f64 	%fd20, %fd19, 0d3FD0000000000000;
	add.s64 	%rd67, %rd1, %rd65;
	st.global.f64 	[%rd67], %fd20;
	mul.f64 	%fd21, %fd19, 0d3FC0000000000000;
	mul.wide.s32 	%rd68, %r30, 8;
	add.s64 	%rd69, %rd67, %rd68;
	st.global.f64 	[%rd69], %fd21;
	add.s64 	%rd70, %rd69, %rd68;
	st.global.f64 	[%rd70], %fd21;
	add.s64 	%rd71, %rd70, %rd68;
	st.global.f64 	[%rd71], %fd21;
	add.s64 	%rd72, %rd71, %rd68;
	st.global.f64 	[%rd72], %fd21;
	add.s64 	%rd73, %rd72, %rd68;
	st.global.f64 	[%rd73], %fd21;
	add.s64 	%rd74, %rd73, %rd68;
	st.global.f64 	[%rd74], %fd21;
$L__BB9_22:
	ret;

}
	// .globl	_Z33dvc_ScaLBL_D3Q7_Ion_ChargeDensityPdS_diiii
.visible .entry _Z33dvc_ScaLBL_D3Q7_Ion_ChargeDensityPdS_diiii(
	.param .u64 .ptr .align 1 _Z33dvc_ScaLBL_D3Q7_Ion_ChargeDensityPdS_diiii_param_0,
	.param .u64 .ptr .align 1 _Z33dvc_ScaLBL_D3Q7_Ion_ChargeDensityPdS_diiii_param_1,
	.param .f64 _Z33dvc_ScaLBL_D3Q7_Ion_ChargeDensityPdS_diiii_param_2,
	.param .u32 _Z33dvc_ScaLBL_D3Q7_Ion_ChargeDensityPdS_diiii_param_3,
	.param .u32 _Z33dvc_ScaLBL_D3Q7_Ion_ChargeDensityPdS_diiii_param_4,
	.param .u32 _Z33dvc_ScaLBL_D3Q7_Ion_ChargeDensityPdS_diiii_param_5,
	.param .u32 _Z33dvc_ScaLBL_D3Q7_Ion_ChargeDensityPdS_diiii_param_6
)
{
	.reg .pred 	%p<39>;
	.reg .b32 	%r<138>;
	.reg .b64 	%rd<65>;
	.reg .b64 	%fd<63>;

	ld.param.u64 	%rd3, [_Z33dvc_ScaLBL_D3Q7_Ion_ChargeDensityPdS_diiii_param_0];
	ld.param.u64 	%rd4, [_Z33dvc_ScaLBL_D3Q7_Ion_ChargeDensityPdS_diiii_param_1];
	ld.param.f64 	%fd2, [_Z33dvc_ScaLBL_D3Q7_Ion_ChargeDensityPdS_diiii_param_2];
	ld.param.u32 	%r79, [_Z33dvc_ScaLBL_D3Q7_Ion_ChargeDensityPdS_diiii_param_3];
	ld.param.u32 	%r80, [_Z33dvc_ScaLBL_D3Q7_Ion_ChargeDensityPdS_diiii_param_4];
	ld.param.u32 	%r81, [_Z33dvc_ScaLBL_D3Q7_Ion_ChargeDensityPdS_diiii_param_5];
	ld.param.u32 	%r82, [_Z33dvc_ScaLBL_D3Q7_Ion_ChargeDensityPdS_diiii_param_6];
	cvta.to.global.u64 	%rd1, %rd4;
	cvta.to.global.u64 	%rd2, %rd3;
	setp.lt.s32 	%p1, %r82, -524287;
	@%p1 bra 	$L__BB10_41;
	shr.s32 	%r84, %r82, 31;
	shr.u32 	%r85, %r84, 13;
	add.s32 	%r86, %r82, %r85;
	shr.s32 	%r1, %r86, 19;
	add.s32 	%r2, %r1, 1;
	mov.u32 	%r3, %ctaid.x;
	mov.u32 	%r4, %ntid.x;
	mad.lo.s32 	%r5, %r3, %r1, %r3;
	mov.u32 	%r87, %tid.x;
	add.s32 	%r6, %r80, %r87;
	mul.lo.s32 	%r7, %r82, %r79;
	mul.f64 	%fd1, %fd2, 0d40F78E5000000000;
	setp.lt.u32 	%p2, %r1, 7;
	mov.b32 	%r136, 0;
	@%p2 bra 	$L__BB10_20;
	and.b32  	%r88, %r2, -8;
	neg.s32 	%r134, %r88;
	add.s32 	%r89, %r6, %r7;
	mad.lo.s32 	%r90, %r4, %r5, %r4;
	add.s32 	%r133, %r89, %r90;
	add.s32 	%r132, %r6, %r90;
	add.s32 	%r91, %r5, 2;
	mul.lo.s32 	%r92, %r4, %r91;
	add.s32 	%r131, %r89, %r92;
	add.s32 	%r130, %r6, %r92;
	add.s32 	%r93, %r5, 3;
	mul.lo.s32 	%r94, %r4, %r93;
	add.s32 	%r129, %r89, %r94;
	add.s32 	%r128, %r6, %r94;
	add.s32 	%r95, %r5, 4;
	mul.lo.s32 	%r96, %r4, %r95;
	add.s32 	%r127, %r89, %r96;
	add.s32 	%r126, %r6, %r96;
	add.s32 	%r97, %r5, 5;
	mul.lo.s32 	%r98, %r4, %r97;
	add.s32 	%r125, %r89, %r98;
	add.s32 	%r124, %r6, %r98;
	add.s32 	%r99, %r5, 6;
	mul.lo.s32 	%r100, %r4, %r99;
	add.s32 	%r123, %r89, %r100;
	add.s32 	%r122, %r6, %r100;
	add.s32 	%r101, %r5, 7;
	mul.lo.s32 	%r102, %r4, %r101;
	add.s32 	%r121, %r89, %r102;
	add.s32 	%r120, %r6, %r102;
	mul.lo.s32 	%r103, %r4, %r3;
	mad.lo.s32 	%r118, %r103, %r2, %r6;
	add.s32 	%r119, %r118, %r7;
$L__BB10_3:
	.pragma "nounroll";
	setp.ge.s32 	%p3, %r118, %r81;
	@%p3 bra 	$L__BB10_5;
	setp.eq.s32 	%p4, %r79, 0;
	mul.wide.s32 	%rd5, %r119, 8;
	add.s64 	%rd6, %rd2, %rd5;
	ld.global.f64 	%fd3, [%rd6];
	mul.wide.s32 	%rd7, %r118, 8;
	add.s64 	%rd8, %rd1, %rd7;
	ld.global.f64 	%fd4, [%rd8];
	selp.f64 	%fd5, 0d0000000000000000, %fd4, %p4;
	fma.rn.f64 	%fd6, %fd1, %fd3, %fd5;
	st.global.f64 	[%rd8], %fd6;
$L__BB10_5:
	add.s32 	%r42, %r4, %r118;
	setp.ge.s32 	%p5, %r42, %r81;
	@%p5 bra 	$L__BB10_7;
	setp.eq.s32 	%p6, %r79, 0;
	mul.wide.s32 	%rd9, %r133, 8;
	add.s64 	%rd10, %rd2, %rd9;
	ld.global.f64 	%fd7, [%rd10];
	mul.wide.s32 	%rd11, %r132, 8;
	add.s64 	%rd12, %rd1, %rd11;
	ld.global.f64 	%fd8, [%rd12];
	selp.f64 	%fd9, 0d0000000000000000, %fd8, %p6;
	fma.rn.f64 	%fd10, %fd1, %fd7, %fd9;
	st.global.f64 	[%rd12], %fd10;
$L__BB10_7:
	add.s32 	%r43, %r4, %r42;
	setp.ge.s32 	%p7, %r43, %r81;
	@%p7 bra 	$L__BB10_9;
	setp.eq.s32 	%p8, %r79, 0;
	mul.wide.s32 	%rd13, %r131, 8;
	add.s64 	%rd14, %rd2, %rd13;
	ld.global.f64 	%fd11, [%rd14];
	mul.wide.s32 	%rd15, %r130, 8;
	add.s64 	%rd16, %rd1, %rd15;
	ld.global.f64 	%fd12, [%rd16];
	selp.f64 	%fd13, 0d0000000000000000, %fd12, %p8;
	fma.rn.f64 	%fd14, %fd1, %fd11, %fd13;
	st.global.f64 	[%rd16], %fd14;
$L__BB10_9:
	add.s32 	%r44, %r4, %r43;
	setp.ge.s32 	%p9, %r44, %r81;
	@%p9 bra 	$L__BB10_11;
	setp.eq.s32 	%p10, %r79, 0;
	mul.wide.s32 	%rd17, %r129, 8;
	add.s64 	%rd18, %rd2, %rd17;
	ld.global.f64 	%fd15, [%rd18];
	mul.wide.s32 	%rd19, %r128, 8;
	add.s64 	%rd20, %rd1, %rd19;
	ld.global.f64 	%fd16, [%rd20];
	selp.f64 	%fd17, 0d0000000000000000, %fd16, %p10;
	fma.rn.f64 	%fd18, %fd1, %fd15, %fd17;
	st.global.f64 	[%rd20], %fd18;
$L__BB10_11:
	add.s32 	%r45, %r4, %r44;
	setp.ge.s32 	%p11, %r45, %r81;
	@%p11 bra 	$L__BB10_13;
	setp.eq.s32 	%p12, %r79, 0;
	mul.wide.s32 	%rd21, %r127, 8;
	add.s64 	%rd22, %rd2, %rd21;
	ld.global.f64 	%fd19, [%rd22];
	mul.wide.s32 	%rd23, %r126, 8;
	add.s64 	%rd24, %rd1, %rd23;
	ld.global.f64 	%fd20, [%rd24];
	selp.f64 	%fd21, 0d0000000000000000, %fd20, %p12;
	fma.rn.f64 	%fd22, %fd1, %fd19, %fd21;
	st.global.f64 	[%rd24], %fd22;
$L__BB10_13:
	add.s32 	%r46, %r4, %r45;
	setp.ge.s32 	%p13, %r46, %r81;
	@%p13 bra 	$L__BB10_15;
	setp.eq.s32 	%p14, %r79, 0;
	mul.wide.s32 	%rd25, %r125, 8;
	add.s64 	%rd26, %rd2, %rd25;
	ld.global.f64 	%fd23, [%rd26];
	mul.wide.s32 	%rd27, %r124, 8;
	add.s64 	%rd28, %rd1, %rd27;
	ld.global.f64 	%fd24, [%rd28];
	selp.f64 	%fd25, 0d0000000000000000, %fd24, %p14;
	fma.rn.f64 	%fd26, %fd1, %fd23, %fd25;
	st.global.f64 	[%rd28], %fd26;
$L__BB10_15:
	add.s32 	%r47, %r4, %r46;
	setp.ge.s32 	%p15, %r47, %r81;
	@%p15 bra 	$L__BB10_17;
	setp.eq.s32 	%p16, %r79, 0;
	mul.wide.s32 	%rd29, %r123, 8;
	add.s64 	%rd30, %rd2, %rd29;
	ld.global.f64 	%fd27, [%rd30];
	mul.wide.s32 	%rd31, %r122, 8;
	add.s64 	%rd32, %rd1, %rd31;
	ld.global.f64 	%fd28, [%rd32];
	selp.f64 	%fd29, 0d0000000000000000, %fd28, %p16;
	fma.rn.f64 	%fd30, %fd1, %fd27, %fd29;
	st.global.f64 	[%rd32], %fd30;
$L__BB10_17:
	add.s32 	%r104, %r4, %r47;
	setp.ge.s32 	%p17, %r104, %r81;
	@%p17 bra 	$L__BB10_19;
	setp.eq.s32 	%p18, %r79, 0;
	mul.wide.s32 	%rd33, %r121, 8;
	add.s64 	%rd34, %rd2, %rd33;
	ld.global.f64 	%fd31, [%rd34];
	mul.wide.s32 	%rd35, %r120, 8;
	add.s64 	%rd36, %rd1, %rd35;
	ld.global.f64 	%fd32, [%rd36];
	selp.f64 	%fd33, 0d0000000000000000, %fd32, %p18;
	fma.rn.f64 	%fd34, %fd1, %fd31, %fd33;
	st.global.f64 	[%rd36], %fd34;
$L__BB10_19:
	and.b32  	%r136, %r2, -8;
	add.s32 	%r134, %r134, 8;
	shl.b32 	%r105, %r4, 3;
	add.s32 	%r133, %r133, %r105;
	add.s32 	%r132, %r132, %r105;
	add.s32 	%r131, %r131, %r105;
	add.s32 	%r130, %r130, %r105;
	add.s32 	%r129, %r129, %r105;
	add.s32 	%r128, %r128, %r105;
	add.s32 	%r127, %r127, %r105;
	add.s32 	%r126, %r126, %r105;
	add.s32 	%r125, %r125, %r105;
	add.s32 	%r124, %r124, %r105;
	add.s32 	%r123, %r123, %r105;
	add.s32 	%r122, %r122, %r105;
	add.s32 	%r121, %r121, %r105;
	add.s32 	%r120, %r120, %r105;
	add.s32 	%r119, %r119, %r105;
	add.s32 	%r118, %r118, %r105;
	setp.ne.s32 	%p19, %r134, 0;
	@%p19 bra 	$L__BB10_3;
$L__BB10_20:
	and.b32  	%r67, %r2, 7;
	setp.eq.s32 	%p20, %r67, 0;
	@%p20 bra 	$L__BB10_41;
	setp.lt.u32 	%p21, %r67, 4;
	@%p21 bra 	$L__BB10_31;
	add.s32 	%r106, %r136, %r5;
	mad.lo.s32 	%r68, %r106, %r4, %r6;
	setp.ge.s32 	%p22, %r68, %r81;
	@%p22 bra 	$L__BB10_24;
	setp.eq.s32 	%p23, %r79, 0;
	add.s32 	%r107, %r68, %r7;
	mul.wide.s32 	%rd37, %r107, 8;
	add.s64 	%rd38, %rd2, %rd37;
	ld.global.f64 	%fd35, [%rd38];
	mul.wide.s32 	%rd39, %r68, 8;
	add.s64 	%rd40, %rd1, %rd39;
	ld.global.f64 	%fd36, [%rd40];
	selp.f64 	%fd37, 0d0000000000000000, %fd36, %p23;
	fma.rn.f64 	%fd38, %fd1, %fd35, %fd37;
	st.global.f64 	[%rd40], %fd38;
$L__BB10_24:
	add.s32 	%r69, %r68, %r4;
	setp.ge.s32 	%p24, %r69, %r81;
	@%p24 bra 	$L__BB10_26;
	setp.eq.s32 	%p25, %r79, 0;
	add.s32 	%r108, %r69, %r7;
	mul.wide.s32 	%rd41, %r108, 8;
	add.s64 	%rd42, %rd2, %rd41;
	ld.global.f64 	%fd39, [%rd42];
	mul.wide.s32 	%rd43, %r69, 8;
	add.s64 	%rd44, %rd1, %rd43;
	ld.global.f64 	%fd40, [%rd44];
	selp.f64 	%fd41, 0d0000000000000000, %fd40, %p25;
	fma.rn.f64 	%fd42, %fd1, %fd39, %fd41;
	st.global.f64 	[%rd44], %fd42;
$L__BB10_26:
	add.s32 	%r70, %r69, %r4;
	setp.ge.s32 	%p26, %r70, %r81;
	@%p26 bra 	$L__BB10_28;
	setp.eq.s32 	%p27, %r79, 0;
	add.s32 	%r109, %r70, %r7;
	mul.wide.s32 	%rd45, %r109, 8;
	add.s64 	%rd46, %rd2, %rd45;
	ld.global.f64 	%fd43, [%rd46];
	mul.wide.s32 	%rd47, %r70, 8;
	add.s64 	%rd48, %rd1, %rd47;
	ld.global.f64 	%fd44, [%rd48];
	selp.f64 	%fd45, 0d0000000000000000, %fd44, %p27;
	fma.rn.f64 	%fd46, %fd1, %fd43, %fd45;
	st.global.f64 	[%rd48], %fd46;
$L__BB10_28:
	add.s32 	%r71, %r70, %r4;
	setp.ge.s32 	%p28, %r71, %r81;
	@%p28 bra 	$L__BB10_30;
	setp.eq.s32 	%p29, %r79, 0;
	add.s32 	%r110, %r71, %r7;
	mul.wide.s32 	%rd49, %r110, 8;
	add.s64 	%rd50, %rd2, %rd49;
	ld.global.f64 	%fd47, [%rd50];
	mul.wide.s32 	%rd51, %r71, 8;
	add.s64 	%rd52, %rd1, %rd51;
	ld.global.f64 	%fd48, [%rd52];
	selp.f64 	%fd49, 0d0000000000000000, %fd48, %p29;
	fma.rn.f64 	%fd50, %fd1, %fd47, %fd49;
	st.global.f64 	[%rd52], %fd50;
$L__BB10_30:
	add.s32 	%r136, %r136, 4;
$L__BB10_31:
	and.b32  	%r111, %r2, 3;
	setp.eq.s32 	%p30, %r111, 0;
	@%p30 bra 	$L__BB10_41;
	setp.eq.s32 	%p31, %r111, 1;
	@%p31 bra 	$L__BB10_38;
	add.s32 	%r112, %r136, %r5;
	mad.lo.s32 	%r74, %r112, %r4, %r6;
	setp.ge.s32 	%p32, %r74, %r81;
	@%p32 bra 	$L__BB10_35;
	setp.eq.s32 	%p33, %r79, 0;
	add.s32 	%r113, %r74, %r7;
	mul.wide.s32 	%rd53, %r113, 8;
	add.s64 	%rd54, %rd2, %rd53;
	ld.global.f64 	%fd51, [%rd54];
	mul.wide.s32 	%rd55, %r74, 8;
	add.s64 	%rd56, %rd1, %rd55;
	ld.global.f64 	%fd52, [%rd56];
	selp.f64 	%fd53, 0d0000000000000000, %fd52, %p33;
	fma.rn.f64 	%fd54, %fd1, %fd51, %fd53;
	st.global.f64 	[%rd56], %fd54;
$L__BB10_35:
	add.s32 	%r75, %r74, %r4;
	setp.ge.s32 	%p34, %r75, %r81;
	@%p34 bra 	$L__BB10_37;
	setp.eq.s32 	%p35, %r79, 0;
	add.s32 	%r114, %r75, %r7;
	mul.wide.s32 	%rd57, %r114, 8;
	add.s64 	%rd58, %rd2, %rd57;
	ld.global.f64 	%fd55, [%rd58];
	mul.wide.s32 	%rd59, %r75, 8;
	add.s64 	%rd60, %rd1, %rd59;
	ld.global.f64 	%fd56, [%rd60];
	selp.f64 	%fd57, 0d0000000000000000, %fd56, %p35;
	fma.rn.f64 	%fd58, %fd1, %fd55, %fd57;
	st.global.f64 	[%rd60], %fd58;
$L__BB10_37:
	add.s32 	%r136, %r136, 2;
$L__BB10_38:
	and.b32  	%r115, %r1, 1;
	setp.eq.b32 	%p36, %r115, 1;
	@%p36 bra 	$L__BB10_41;
	add.s32 	%r116, %r136, %r5;
	mad.lo.s32 	%r78, %r116, %r4, %r6;
	setp.ge.s32 	%p37, %r78, %r81;
	@%p37 bra 	$L__BB10_41;
	setp.eq.s32 	%p38, %r79, 0;
	add.s32 	%r117, %r78, %r7;
	mul.wide.s32 	%rd61, %r117, 8;
	add.s64 	%rd62, %rd2, %rd61;
	ld.global.f64 	%fd59, [%rd62];
	mul.wide.s32 	%rd63, %r78, 8;
	add.s64 	%rd64, %rd1, %rd63;
	ld.global.f64 	%fd60, [%rd64];
	selp.f64 	%fd61, 0d0000000000000000, %fd60, %p38;
	fma.rn.f64 	%fd62, %fd1, %fd59, %fd61;
	st.global.f64 	[%rd64], %fd62;
$L__BB10_41:
	ret;

}
	// .globl	_Z28dvc_ScaLBL_D3Q7_AAodd_Ion_v0PiPdS0_S0_S0_S0_S0_S0_diddiii
.visible .entry _Z28dvc_ScaLBL_D3Q7_AAodd_Ion_v0PiPdS0_S0_S0_S0_S0_S0_diddiii(
	.param .u64 .ptr .align 1 _Z28dvc_ScaLBL_D3Q7_AAodd_Ion_v0PiPdS0_S0_S0_S0_S0_S0_diddiii_param_0,
	.param .u64 .ptr .align 1 _Z28dvc_ScaLBL_D3Q7_AAodd_Ion_v0PiPdS0_S0_S0_S0_S0_S0_diddiii_param_1,
	.param .u64 .ptr .align 1 _Z28dvc_ScaLBL_D3Q7_AAodd_Ion_v0PiPdS0_S0_S0_S0_S0_S0_diddiii_param_2,
	.param .u64 .ptr .align 1 _Z28dvc_ScaLBL_D3Q7_AAodd_Ion_v0PiPdS0_S0_S0_S0_S0_S0_diddiii_param_3,
	.param .u64 .ptr .align 1 _Z28dvc_ScaLBL_D3Q7_AAodd_Ion_v0PiPdS0_S0_S0_S0_S0_S0_diddiii_param_4,
	.param .u64 .ptr .align 1 _Z28dvc_ScaLBL_D3Q7_AAodd_Ion_v0PiPdS0_S0_S0_S0_S0_S0_diddiii_param_5,
	.param .u64 .ptr .align 1 _Z28dvc_ScaLBL_D3Q7_AAodd_Ion_v0PiPdS0_S0_S0_S0_S0_S0_diddiii_param_6,
	.param .u64 .ptr .align 1 _Z28dvc_ScaLBL_D3Q7_AAodd_Ion_v0PiPdS0_S0_S0_S0_S0_S0_diddiii_param_7,
	.param .f64 _Z28dvc_ScaLBL_D3Q7_AAodd_Ion_v0PiPdS0_S0_S0_S0_S0_S0_diddiii_param_8,
	.param .u32 _Z28dvc_ScaLBL_D3Q7_AAodd_Ion_v0PiPdS0_S0_S0_S0_S0_S0_diddiii_param_9,
	.param .f64 _Z28dvc_ScaLBL_D3Q7_AAodd_Ion_v0PiPdS0_S0_S0_S0_S0_S0_diddiii_param_10,
	.param .f64 _Z28dvc_ScaLBL_D3Q7_AAodd_Ion_v0PiPdS0_S0_S0_S0_S0_S0_diddiii_param_11,
	.param .u32 _Z28dvc_ScaLBL_D3Q7_AAodd_Ion_v0PiPdS0_S0_S0_S0_S0_S0_diddiii_param_12,
	.param .u32 _Z28dvc_ScaLBL_D3Q7_AAodd_Ion_v0PiPdS0_S0_S0_S0_S0_S0_diddiii_param_13,
	.param .u32 _Z28dvc_ScaLBL_D3Q7_AAodd_Ion_v0PiPdS0_S0_S0_S0_S0_S0_diddiii_param_14
)
{
	.reg .pred 	%p<4>;
	.reg .b32 	%r<30>;
	.reg .b64 	%rd<61>;
	.reg .b64 	%fd<72>;

	ld.param.u64 	%rd4, [_Z28dvc_ScaLBL_D3Q7_AAodd_Ion_v0PiPdS0_S0_S0_S0_S0_S0_diddiii_param_0];
	ld.param.u64 	%rd7, [_Z28dvc_ScaLBL_D3Q7_AAodd_Ion_v0PiPdS0_S0_S0_S0_S0_S0_diddiii_param_3];
	ld.param.u64 	%rd8, [_Z28dvc_ScaLBL_D3Q7_AAodd_Ion_v0PiPdS0_S0_S0_S0_S0_S0_diddiii_param_4];
	ld.param.f64 	%fd6, [_Z28dvc_ScaLBL_D3Q7_AAodd_Ion_v0PiPdS0_S0_S0_S0_S0_S0_diddiii_param_8];
	ld.param.u32 	%r8, [_Z28dvc_ScaLBL_D3Q7_AAodd_Ion_v0PiPdS0_S0_S0_S0_S0_S0_diddiii_param_9];
	ld.param.f64 	%fd7, [_Z28dvc_ScaLBL_D3Q7_AAodd_Ion_v0PiPdS0_S0_S0_S0_S0_S0_diddiii_param_10];
	ld.param.f64 	%fd8, [_Z28dvc_ScaLBL_D3Q7_AAodd_Ion_v0PiPdS0_S0_S0_S0_S0_S0_diddiii_param_11];
	ld.param.u32 	%r9, [_Z28dvc_ScaLBL_D3Q7_AAodd_Ion_v0PiPdS0_S0_S0_S0_S0_S0_diddiii_param_12];
	ld.param.u32 	%r11, [_Z28dvc_ScaLBL_D3Q7_AAodd_Ion_v0PiPdS0_S0_S0_S0_S0_S0_diddiii_param_14];
	setp.lt.s32 	%p1, %r11, -524287;
	@%p1 bra 	$L__BB11_5;
	shr.s32 	%r12, %r11, 31;
	shr.u32 	%r13, %r12, 13;
	add.s32 	%r14, %r11, %r13;
	shr.s32 	%r15, %r14, 19;
	neg.s32 	%r29, %r15;
	mov.u32 	%r16, %ctaid.x;
	mov.u32 	%r1, %ntid.x;
	mov.u32 	%r17, %tid.x;
	cvt.rn.f64.s32 	%fd9, %r8;
	mul.f64 	%fd10, %fd6, %fd9;
	div.rn.f64 	%fd1, %fd10, %fd8;
	fma.rn.f64 	%fd2, %fd7, 0dBFE0000000000000, 0d3FF0000000000000;
	mov.f64 	%fd11, 0d3FF0000000000000;
	sub.f64 	%fd3, %fd11, %fd7;
	mul.f64 	%fd4, %fd7, 0d3FD0000000000000;
	mul.f64 	%fd5, %fd7, 0d3FC0000000000000;
	add.s32 	%r18, %r17, %r9;
	mul.lo.s32 	%r19, %r1, %r16;
	mad.lo.s32 	%r20, %r19, %r15, %r19;
	add.s32 	%r28, %r18, %r20;
	cvta.to.global.u64 	%rd1, %rd4;
	cvta.to.global.u64 	%rd2, %rd7;
	cvta.to.global.u64 	%rd3, %rd8;
	mul.wide.s32 	%rd17, %r11, 8;
	mul.wide.s32 	%rd30, %r11, 4;
$L__BB11_2:
	ld.param.u32 	%r27, [_Z28dvc_ScaLBL_D3Q7_AAodd_Ion_v0PiPdS0_S0_S0_S0_S0_S0_diddiii_param_13];
	setp.ge.s32 	%p2, %r28, %r27;
	@%p2 bra 	$L__BB11_4;
	ld.param.u64 	%rd60, [_Z28dvc_ScaLBL_D3Q7_AAodd_Ion_v0PiPdS0_S0_S0_S0_S0_S0_diddiii_param_7];
	ld.param.u64 	%rd59, [_Z28dvc_ScaLBL_D3Q7_AAodd_Ion_v0PiPdS0_S0_S0_S0_S0_S0_diddiii_param_6];
	ld.param.u64 	%rd58, [_Z28dvc_ScaLBL_D3Q7_AAodd_Ion_v0PiPdS0_S0_S0_S0_S0_S0_diddiii_param_5];
	ld.param.u64 	%rd57, [_Z28dvc_ScaLBL_D3Q7_AAodd_Ion_v0PiPdS0_S0_S0_S0_S0_S0_diddiii_param_2];
	ld.param.u64 	%rd56, [_Z28dvc_ScaLBL_D3Q7_AAodd_Ion_v0PiPdS0_S0_S0_S0_S0_S0_diddiii_param_1];
	cvta.to.global.u64 	%rd12, %rd57;
	mul.wide.s32 	%rd13, %r28, 8;
	add.s64 	%rd14, %rd12, %rd13;
	ld.global.f64 	%fd12, [%rd14];
	cvta.to.global.u64 	%rd15, %rd60;
	add.s64 	%rd16, %rd15, %rd13;
	ld.global.f64 	%fd13, [%rd16];
	add.s64 	%rd18, %rd16, %rd17;
	ld.global.f64 	%fd14, [%rd18];
	add.s64 	%rd19, %rd18, %rd17;
	ld.global.f64 	%fd15, [%rd19];
	cvta.to.global.u64 	%rd20, %rd59;
	add.s64 	%rd21, %rd20, %rd13;
	ld.global.f64 	%fd16, [%rd21];
	add.s64 	%rd22, %rd21, %rd17;
	ld.global.f64 	%fd17, [%rd22];
	add.s64 	%rd23, %rd22, %rd17;
	ld.global.f64 	%fd18, [%rd23];
	mul.f64 	%fd19, %fd1, %fd13;
	mul.f64 	%fd20, %fd1, %fd14;
	mul.f64 	%fd21, %fd1, %fd15;
	cvta.to.global.u64 	%rd24, %rd56;
	add.s64 	%rd25, %rd24, %rd13;
	ld.global.f64 	%fd22, [%rd25];
	mul.wide.s32 	%rd26, %r28, 4;
	add.s64 	%rd27, %rd1, %rd26;
	ld.global.u32 	%r21, [%rd27];
	mul.wide.s32 	%rd28, %r21, 8;
	add.s64 	%rd29, %rd24, %rd28;
	ld.global.f64 	%fd23, [%rd29];
	add.s64 	%rd31, %rd27, %rd30;
	ld.global.u32 	%r22, [%rd31];
	mul.wide.s32 	%rd32, %r22, 8;
	add.s64 	%rd33, %rd24, %rd32;
	ld.global.f64 	%fd24, [%rd33];
	add.s64 	%rd34, %rd31, %rd30;
	ld.global.u32 	%r23, [%rd34];
	mul.wide.s32 	%rd35, %r23, 8;
	add.s64 	%rd36, %rd24, %rd35;
	ld.global.f64 	%fd25, [%rd36];
	add.s64 	%rd37, %rd34, %rd30;
	ld.global.u32 	%r24, [%rd37];
	mul.wide.s32 	%rd38, %r24, 8;
	add.s64 	%rd39, %rd24, %rd38;
	ld.global.f64 	%fd26, [%rd39];
	add.s64 	%rd40, %rd37, %rd30;
	ld.global.u32 	%r25, [%rd40];
	mul.wide.s32 	%rd41, %r25, 8;
	add.s64 	%rd42, %rd24, %rd41;
	ld.global.f64 	%fd27, [%rd42];
	add.s64 	%rd43, %rd40, %rd30;
	ld.global.u32 	%r26, [%rd43];
	mul.wide.s32 	%rd44, %r26, 8;
	add.s64 	%rd45, %rd24, %rd44;
	ld.global.f64 	%fd28, [%rd45];
	sub.f64 	%fd29, %fd23, %fd24;
	mul.f64 	%fd30, %fd12, %fd16;
	sub.f64 	%fd31, %fd29, %fd30;
	mul.f64 	%fd32, %fd2, %fd31;
	sub.f64 	%fd33, %fd25, %fd26;
	mul.f64 	%fd34, %fd12, %fd17;
	sub.f64 	%fd35, %fd33, %fd34;
	mul.f64 	%fd36, %fd2, %fd35;
	sub.f64 	%fd37, %fd27, %fd28;
	mul.f64 	%fd38, %fd12, %fd18;
	sub.f64 	%fd39, %fd37, %fd38;
	mul.f64 	%fd40, %fd2, %fd39;
	add.s64 	%rd46, %rd2, %rd13;
	st.global.f64 	[%rd46], %fd32;
	add.s64 	%rd47, %rd46, %rd17;
	st.global.f64 	[%rd47], %fd36;
	add.s64 	%rd48, %rd47, %rd17;
	st.global.f64 	[%rd48], %fd40;
	add.s64 	%rd49, %rd3, %rd13;
	st.global.f64 	[%rd49], %fd30;
	add.s64 	%rd50, %rd49, %rd17;
	st.global.f64 	[%rd50], %fd34;
	add.s64 	%rd51, %rd50, %rd17;
	st.global.f64 	[%rd51], %fd38;
	mul.f64 	%fd41, %fd12, %fd19;
	cvta.to.global.u64 	%rd52, %rd58;
	add.s64 	%rd53, %rd52, %rd13;
	st.global.f64 	[%rd53], %fd41;
	mul.f64 	%fd42, %fd12, %fd20;
	add.s64 	%rd54, %rd53, %rd17;
	st.global.f64 	[%rd54], %fd42;
	mul.f64 	%fd43, %fd12, %fd21;
	add.s64 	%rd55, %rd54, %rd17;
	st.global.f64 	[%rd55], %fd43;
	mul.f64 	%fd44, %fd3, %fd22;
	fma.rn.f64 	%fd45, %fd4, %fd12, %fd44;
	st.global.f64 	[%rd25], %fd45;
	mul.f64 	%fd46, %fd3, %fd23;
	mul.f64 	%fd47, %fd5, %fd12;
	add.f64 	%fd48, %fd19, %fd16;
	mul.f64 	%fd49, %fd48, 0d4010000000000000;
	add.f64 	%fd50, %fd49, 0d3FF0000000000000;
	fma.rn.f64 	%fd51, %fd47, %fd50, %fd46;
	st.global.f64 	[%rd33], %fd51;
	mul.f64 	%fd52, %fd3, %fd24;
	mov.f64 	%fd53, 0d3FF0000000000000;
	sub.f64 	%fd54, %fd53, %fd49;
	fma.rn.f64 	%fd55, %fd47, %fd54, %fd52;
	st.global.f64 	[%rd29], %fd55;
	mul.f64 	%fd56, %fd3, %fd25;
	add.f64 	%fd57, %fd20, %fd17;
	mul.f64 	%fd58, %fd57, 0d4010000000000000;
	add.f64 	%fd59, %fd58, 0d3FF0000000000000;
	fma.rn.f64 	%fd60, %fd47, %fd59, %fd56;
	st.global.f64 	[%rd39], %fd60;
	mul.f64 	%fd61, %fd3, %fd26;
	sub.f64 	%fd62, %fd53, %fd58;
	fma.rn.f64 	%fd63, %fd47, %fd62, %fd61;
	st.global.f64 	[%rd36], %fd63;
	mul.f64 	%fd64, %fd3, %fd27;
	add.f64 	%fd65, %fd21, %fd18;
	mul.f64 	%fd66, %fd65, 0d4010000000000000;
	add.f64 	%fd67, %fd66, 0d3FF0000000000000;
	fma.rn.f64 	%fd68, %fd47, %fd67, %fd64;
	st.global.f64 	[%rd45], %fd68;
	mul.f64 	%fd69, %fd3, %fd28;
	sub.f64 	%fd70, %fd53, %fd66;
	fma.rn.f64 	%fd71, %fd47, %fd70, %fd69;
	st.global.f64 	[%rd42], %fd71;
$L__BB11_4:
	add.s32 	%r29, %r29, 1;
	add.s32 	%r28, %r28, %r1;
	setp.ne.s32 	%p3, %r29, 1;
	@%p3 bra 	$L__BB11_2;
$L__BB11_5:
	ret;

}
	// .globl	_Z29dvc_ScaLBL_D3Q7_AAeven_Ion_v0PdS_S_S_S_S_S_diddiii
.visible .entry _Z29dvc_ScaLBL_D3Q7_AAeven_Ion_v0PdS_S_S_S_S_S_diddiii(
	.param .u64 .ptr .align 1 _Z29dvc_ScaLBL_D3Q7_AAeven_Ion_v0PdS_S_S_S_S_S_diddiii_param_0,
	.param .u64 .ptr .align 1 _Z29dvc_ScaLBL_D3Q7_AAeven_Ion_v0PdS_S_S_S_S_S_diddiii_param_1,
	.param .u64 .ptr .align 1 _Z29dvc_ScaLBL_D3Q7_AAeven_Ion_v0PdS_S_S_S_S_S_diddiii_param_2,
	.param .u64 .ptr .align 1 _Z29dvc_ScaLBL_D3Q7_AAeven_Ion_v0PdS_S_S_S_S_S_diddiii_param_3,
	.param .u64 .ptr .align 1 _Z29dvc_ScaLBL_D3Q7_AAeven_Ion_v0PdS_S_S_S_S_S_diddiii_param_4,
	.param .u64 .ptr .align 1 _Z29dvc_ScaLBL_D3Q7_AAeven_Ion_v0PdS_S_S_S_S_S_diddiii_param_5,
	.param .u64 .ptr .align 1 _Z29dvc_ScaLBL_D3Q7_AAeven_Ion_v0PdS_S_S_S_S_S_diddiii_param_6,
	.param .f64 _Z29dvc_ScaLBL_D3Q7_AAeven_Ion_v0PdS_S_S_S_S_S_diddiii_param_7,
	.param .u32 _Z29dvc_ScaLBL_D3Q7_AAeven_Ion_v0PdS_S_S_S_S_S_diddiii_param_8,
	.param .f64 _Z29dvc_ScaLBL_D3Q7_AAeven_Ion_v0PdS_S_S_S_S_S_diddiii_param_9,
	.param .f64 _Z29dvc_ScaLBL_D3Q7_AAeven_Ion_v0PdS_S_S_S_S_S_diddiii_param_10,
	.param .u32 _Z29dvc_ScaLBL_D3Q7_AAeven_Ion_v0PdS_S_S_S_S_S_diddiii_param_11,
	.param .u32 _Z29dvc_ScaLBL_D3Q7_AAeven_Ion_v0PdS_S_S_S_S_S_diddiii_param_12,
	.param .u32 _Z29dvc_ScaLBL_D3Q7_AAeven_Ion_v0PdS_S_S_S_S_S_diddiii_param_13
)
{
	.reg .pred 	%p<4>;
	.reg .b32 	%r<38>;
	.reg .b64 	%rd<49>;
	.reg .b64 	%fd<72>;

	ld.param.u64 	%rd4, [_Z29dvc_ScaLBL_D3Q7_AAeven_Ion_v0PdS_S_S_S_S_S_diddiii_param_2];
	ld.param.f64 	%fd6, [_Z29dvc_ScaLBL_D3Q7_AAeven_Ion_v0PdS_S_S_S_S_S_diddiii_param_7];
	ld.param.u32 	%r17, [_Z29dvc_ScaLBL_D3Q7_AAeven_Ion_v0PdS_S_S_S_S_S_diddiii_param_8];
	ld.param.f64 	%fd7, [_Z29dvc_ScaLBL_D3Q7_AAeven_Ion_v0PdS_S_S_S_S_S_diddiii_param_9];
	ld.param.f64 	%fd8, [_Z29dvc_ScaLBL_D3Q7_AAeven_Ion_v0PdS_S_S_S_S_S_diddiii_param_10];
	ld.param.u32 	%r18, [_Z29dvc_ScaLBL_D3Q7_AAeven_Ion_v0PdS_S_S_S_S_S_diddiii_param_11];
	ld.param.u32 	%r20, [_Z29dvc_ScaLBL_D3Q7_AAeven_Ion_v0PdS_S_S_S_S_S_diddiii_param_13];
	setp.lt.s32 	%p1, %r20, -524287;
	@%p1 bra 	$L__BB12_5;
	shr.s32 	%r21, %r20, 31;
	shr.u32 	%r22, %r21, 13;
	add.s32 	%r23, %r20, %r22;
	shr.s32 	%r24, %r23, 19;
	neg.s32 	%r37, %r24;
	mov.u32 	%r25, %ctaid.x;
	mov.u32 	%r1, %ntid.x;
	mov.u32 	%r26, %tid.x;
	cvt.rn.f64.s32 	%fd9, %r17;
	mul.f64 	%fd10, %fd6, %fd9;
	div.rn.f64 	%fd1, %fd10, %fd8;
	fma.rn.f64 	%fd2, %fd7, 0dBFE0000000000000, 0d3FF0000000000000;
	mov.f64 	%fd11, 0d3FF0000000000000;
	sub.f64 	%fd3, %fd11, %fd7;
	mul.f64 	%fd4, %fd7, 0d3FD0000000000000;
	mul.f64 	%fd5, %fd7, 0d3FC0000000000000;
	add.s32 	%r27, %r26, %r18;
	mul.lo.s32 	%r28, %r1, %r25;
	mad.lo.s32 	%r29, %r28, %r24, %r28;
	add.s32 	%r33, %r27, %r29;
	shl.b32 	%r30, %r20, 2;
	add.s32 	%r36, %r33, %r30;
	mad.lo.s32 	%r35, %r20, 6, %r33;
	shl.b32 	%r31, %r20, 1;
	add.s32 	%r34, %r33, %r31;
	cvta.to.global.u64 	%rd1, %rd4;
	mul.wide.s32 	%rd14, %r20, 8;
$L__BB12_2:
	ld.param.u32 	%r32, [_Z29dvc_ScaLBL_D3Q7_AAeven_Ion_v0PdS_S_S_S_S_S_diddiii_param_12];
	setp.ge.s32 	%p2, %r33, %r32;
	@%p2 bra 	$L__BB12_4;
	ld.param.u64 	%rd48, [_Z29dvc_ScaLBL_D3Q7_AAeven_Ion_v0PdS_S_S_S_S_S_diddiii_param_6];
	ld.param.u64 	%rd47, [_Z29dvc_ScaLBL_D3Q7_AAeven_Ion_v0PdS_S_S_S_S_S_diddiii_param_5];
	ld.param.u64 	%rd46, [_Z29dvc_ScaLBL_D3Q7_AAeven_Ion_v0PdS_S_S_S_S_S_diddiii_param_4];
	ld.param.u64 	%rd45, [_Z29dvc_ScaLBL_D3Q7_AAeven_Ion_v0PdS_S_S_S_S_S_diddiii_param_3];
	ld.param.u64 	%rd44, [_Z29dvc_ScaLBL_D3Q7_AAeven_Ion_v0PdS_S_S_S_S_S_diddiii_param_1];
	ld.param.u64 	%rd43, [_Z29dvc_ScaLBL_D3Q7_AAeven_Ion_v0PdS_S_S_S_S_S_diddiii_param_0];
	cvta.to.global.u64 	%rd9, %rd44;
	mul.wide.s32 	%rd10, %r33, 8;
	add.s64 	%rd11, %rd9, %rd10;
	ld.global.f64 	%fd12, [%rd11];
	cvta.to.global.u64 	%rd12, %rd48;
	add.s64 	%rd13, %rd12, %rd10;
	ld.global.f64 	%fd13, [%rd13];
	add.s64 	%rd15, %rd13, %rd14;
	ld.global.f64 	%fd14, [%rd15];
	add.s64 	%rd16, %rd15, %rd14;
	ld.global.f64 	%fd15, [%rd16];
	cvta.to.global.u64 	%rd17, %rd47;
	add.s64 	%rd18, %rd17, %rd10;
	ld.global.f64 	%fd16, [%rd18];
	add.s64 	%rd19, %rd18, %rd14;
	ld.global.f64 	%fd17, [%rd19];
	add.s64 	%rd20, %rd19, %rd14;
	ld.global.f64 	%fd18, [%rd20];
	mul.f64 	%fd19, %fd1, %fd13;
	mul.f64 	%fd20, %fd1, %fd14;
	mul.f64 	%fd21, %fd1, %fd15;
	cvta.to.global.u64 	%rd21, %rd43;
	add.s64 	%rd22, %rd21, %rd10;
	ld.global.f64 	%fd22, [%rd22];
	mul.wide.s32 	%rd23, %r34, 8;
	add.s64 	%rd24, %rd21, %rd23;
	ld.global.f64 	%fd23, [%rd24];
	add.s64 	%rd25, %rd22, %rd14;
	ld.global.f64 	%fd24, [%rd25];
	mul.wide.s32 	%rd26, %r36, 8;
	add.s64 	%rd27, %rd21, %rd26;
	ld.global.f64 	%fd25, [%rd27];
	add.s64 	%rd28, %rd24, %rd14;
	ld.global.f64 	%fd26, [%rd28];
	mul.wide.s32 	%rd29, %r35, 8;
	add.s64 	%rd30, %rd21, %rd29;
	ld.global.f64 	%fd27, [%rd30];
	add.s64 	%rd31, %rd27, %rd14;
	ld.global.f64 	%fd28, [%rd31];
	sub.f64 	%fd29, %fd23, %fd24;
	mul.f64 	%fd30, %fd12, %fd16;
	sub.f64 	%fd31, %fd29, %fd30;
	mul.f64 	%fd32, %fd2, %fd31;
	sub.f64 	%fd33, %fd25, %fd26;
	mul.f64 	%fd34, %fd12, %fd17;
	sub.f64 	%fd35, %fd33, %fd34;
	mul.f64 	%fd36, %fd2, %fd35;
	sub.f64 	%fd37, %fd27, %fd28;
	mul.f64 	%fd38, %fd12, %fd18;
	sub.f64 	%fd39, %fd37, %fd38;
	mul.f64 	%fd40, %fd2, %fd39;
	add.s64 	%rd32, %rd1, %rd10;
	st.global.f64 	[%rd32], %fd32;
	add.s64 	%rd33, %rd32, %rd14;
	st.global.f64 	[%rd33], %fd36;
	add.s64 	%rd34, %rd33, %rd14;
	st.global.f64 	[%rd34], %fd40;
	cvta.to.global.u64 	%rd35, %rd45;
	add.s64 	%rd36, %rd35, %rd10;
	st.global.f64 	[%rd36], %fd30;
	add.s64 	%rd37, %rd36, %rd14;
	st.global.f64 	[%rd37], %fd34;
	add.s64 	%rd38, %rd37, %rd14;
	st.global.f64 	[%rd38], %fd38;
	mul.f64 	%fd41, %fd12, %fd19;
	cvta.to.global.u64 	%rd39, %rd46;
	add.s64 	%rd40, %rd39, %rd10;
	st.global.f64 	[%rd40], %fd41;
	mul.f64 	%fd42, %fd12, %fd20;
	add.s64 	%rd41, %rd40, %rd14;
	st.global.f64 	[%rd41], %fd42;
	mul.f64 	%fd43, %fd12, %fd21;
	add.s64 	%rd42, %rd41, %rd14;
	st.global.f64 	[%rd42], %fd43;
	mul.f64 	%fd44, %fd3, %fd22;
	fma.rn.f64 	%fd45, %fd4, %fd12, %fd44;
	st.global.f64 	[%rd22], %fd45;
	mul.f64 	%fd46, %fd3, %fd23;
	mul.f64 	%fd47, %fd5, %fd12;
	add.f64 	%fd48, %fd19, %fd16;
	mul.f64 	%fd49, %fd48, 0d4010000000000000;
	add.f64 	%fd50, %fd49, 0d3FF0000000000000;
	fma.rn.f64 	%fd51, %fd47, %fd50, %fd46;
	st.global.f64 	[%rd25], %fd51;
	mul.f64 	%fd52, %fd3, %fd24;
	mov.f64 	%fd53, 0d3FF0000000000000;
	sub.f64 	%fd54, %fd53, %fd49;
	fma.rn.f64 	%fd55, %fd47, %fd54, %fd52;
	st.global.f64 	[%rd24], %fd55;
	mul.f64 	%fd56, %fd3, %fd25;
	add.f64 	%fd57, %fd20, %fd17;
	mul.f64 	%fd58, %fd57, 0d4010000000000000;
	add.f64 	%fd59, %fd58, 0d3FF0000000000000;
	fma.rn.f64 	%fd60, %fd47, %fd59, %fd56;
	st.global.f64 	[%rd28], %fd60;
	mul.f64 	%fd61, %fd3, %fd26;
	sub.f64 	%fd62, %fd53, %fd58;
	fma.rn.f64 	%fd63, %fd47, %fd62, %fd61;
	st.global.f64 	[%rd27], %fd63;
	mul.f64 	%fd64, %fd3, %fd27;
	add.f64 	%fd65, %fd21, %fd18;
	mul.f64 	%fd66, %fd65, 0d4010000000000000;
	add.f64 	%fd67, %fd66, 0d3FF0000000000000;
	fma.rn.f64 	%fd68, %fd47, %fd67, %fd64;
	st.global.f64 	[%rd31], %fd68;
	mul.f64 	%fd69, %fd3, %fd28;
	sub.f64 	%fd70, %fd53, %fd66;
	fma.rn.f64 	%fd71, %fd47, %fd70, %fd69;
	st.global.f64 	[%rd30], %fd71;
$L__BB12_4:
	add.s32 	%r37, %r37, 1;
	add.s32 	%r36, %r36, %r1;
	add.s32 	%r35, %r35, %r1;
	add.s32 	%r34, %r34, %r1;
	add.s32 	%r33, %r33, %r1;
	setp.ne.s32 	%p3, %r37, 1;
	@%p3 bra 	$L__BB12_2;
$L__BB12_5:
	ret;

}


// ===== COMPILED SASS (sm_100) =====

	.target	sm_100

	.elftype	@"ET_EXEC"


//--------------------- .note.nv.tkinfo           --------------------------
	.section	.note.nv.tkinfo,"",@"SHT_NOTE"
	.sectionflags	@"SHF_NOTE_NV_TKINFO"
	.tkinfo
        /*0018*/ 	.word	0x00000002
        /*0030*/ 	.string	""
        /*0030*/ 	.string	"ptxas"
        /*0030*/ 	.string	"Cuda compilation tools, release 13.0, V13.0.88"
        /*0030*/ 	.string	"Build cuda_13.0.r13.0/compiler.36424714_0"
        /*0030*/ 	.string	"-arch sm_100 -m 64 "



//--------------------- .note.nv.cuinfo           --------------------------
	.section	.note.nv.cuinfo,"",@"SHT_NOTE"
	.sectionflags	@"SHF_NOTE_NV_CUINFO"
        /*0018*/ 	.short	0x0002
        /*001a*/ 	.short	0x0064
        /*001c*/ 	.short	0x0082
	.zero		2


//--------------------- .nv.info                  --------------------------
	.section	.nv.info,"",@"SHT_CUDA_INFO"
	.align	4


	//----- nvinfo : EIATTR_REGCOUNT
	.align		4
        /*0000*/ 	.byte	0x04, 0x2f
        /*0002*/ 	.short	(.L_1 - .L_0)
	.align		4
.L_0:
        /*0004*/ 	.word	index@(_Z39dvc_ScaLBL_D3Q7_Membrane_AssignLinkCoefPiS_PdS0_S0_dddddiiiii)
        /*0008*/ 	.word	0x00000020


	//----- nvinfo : EIATTR_FRAME_SIZE
	.align		4
.L_1:
        /*000c*/ 	.byte	0x04, 0x11
        /*000e*/ 	.short	(.L_3 - .L_2)
	.align		4
.L_2:
        /*0010*/ 	.word	index@(_Z39dvc_ScaLBL_D3Q7_Membrane_AssignLinkCoefPiS_PdS0_S0_dddddiiiii)
        /*0014*/ 	.word	0x00000000


	//----- nvinfo : EIATTR_REGCOUNT
	.align		4
.L_3:
        /*0018*/ 	.byte	0x04, 0x2f
        /*001a*/ 	.short	(.L_5 - .L_4)
	.align		4
.L_4:
        /*001c*/ 	.word	index@(_Z44dvc_ScaLBL_D3Q7_Membrane_AssignLinkCoef_haloiiiPiPdS0_dddddS_S_S0_iiiiiii)
        /*0020*/ 	.word	0x00000020


	//----- nvinfo : EIATTR_FRAME_SIZE
	.align		4
.L_5:
        /*0024*/ 	.byte	0x04, 0x11
        /*0026*/ 	.short	(.L_7 - .L_6)
	.align		4
.L_6:
        /*0028*/ 	.word	index@(_Z44dvc_ScaLBL_D3Q7_Membrane_AssignLinkCoef_haloiiiPiPdS0_dddddS_S_S0_iiiiiii)
        /*002c*/ 	.word	0x00000000


	//----- nvinfo : EIATTR_REGCOUNT
	.align		4
.L_7:
        /*0030*/ 	.byte	0x04, 0x2f
        /*0032*/ 	.short	(.L_9 - .L_8)
	.align		4
.L_8:
        /*0034*/ 	.word	index@(_Z31dvc_ScaLBL_D3Q7_Membrane_UnpackiPiPdiS0_iS0_)
        /*0038*/ 	.word	0x0000001e


	//----- nvinfo : EIATTR_FRAME_SIZE
	.align		4
.L_9:
        /*003c*/ 	.byte	0x04, 0x11
        /*003e*/ 	.short	(.L_11 - .L_10)
	.align		4
.L_10:
        /*0040*/ 	.word	index@(_Z31dvc_ScaLBL_D3Q7_Membrane_UnpackiPiPdiS0_iS0_)
        /*0044*/ 	.word	0x00000000


	//----- nvinfo : EIATTR_REGCOUNT
	.align		4
.L_11:
        /*0048*/ 	.byte	0x04, 0x2f
        /*004a*/ 	.short	(.L_13 - .L_12)
	.align		4
.L_12:
        /*004c*/ 	.word	index@(_Z37dvc_ScaLBL_D3Q7_Membrane_IonTransportPiPdS0_S0_ii)
        /*0050*/ 	.word	0x0000001f


	//----- nvinfo : EIATTR_FRAME_SIZE
	.align		4
.L_13:
        /*0054*/ 	.byte	0x04, 0x11
        /*0056*/ 	.short	(.L_15 - .L_14)
	.align		4
.L_14:
        /*0058*/ 	.word	index@(_Z37dvc_ScaLBL_D3Q7_Membrane_IonTransportPiPdS0_S0_ii)
        /*005c*/ 	.word	0x00000000


	//----- nvinfo : EIATTR_REGCOUNT
	.align		4
.L_15:
        /*0060*/ 	.byte	0x04, 0x2f
        /*0062*/ 	.short	(.L_17 - .L_16)
	.align		4
.L_16:
        /*0064*/ 	.word	index@(_Z38dvc_ScaLBL_D3Q7_AAodd_IonConcentrationPiPdS0_iii)
        /*0068*/ 	.word	0x00000020


	//----- nvinfo : EIATTR_FRAME_SIZE
	.align		4
.L_17:
        /*006c*/ 	.byte	0x04, 0x11
        /*006e*/ 	.short	(.L_19 - .L_18)
	.align		4
.L_18:
        /*0070*/ 	.word	index@(_Z38dvc_ScaLBL_D3Q7_AAodd_IonConcentrationPiPdS0_iii)
        /*0074*/ 	.word	0x00000000


	//----- nvinfo : EIATTR_REGCOUNT
	.align		4
.L_19:
        /*0078*/ 	.byte	0x04, 0x2f
        /*007a*/ 	.short	(.L_21 - .L_20)
	.align		4
.L_20:
        /*007c*/ 	.word	index@(_Z39dvc_ScaLBL_D3Q7_AAeven_IonConcentrationPdS_iii)
        /*0080*/ 	.word	0x00000020


	//----- nvinfo : EIATTR_FRAME_SIZE
	.align		4
.L_21:
        /*0084*/ 	.byte	0x04, 0x11
        /*0086*/ 	.short	(.L_23 - .L_22)
	.align		4
.L_22:
        /*0088*/ 	.word	index@(_Z39dvc_ScaLBL_D3Q7_AAeven_IonConcentrationPdS_iii)
        /*008c*/ 	.word	0x00000000


	//----- nvinfo : EIATTR_REGCOUNT
	.align		4
.L_23:
        /*0090*/ 	.byte	0x04, 0x2f
        /*0092*/ 	.short	(.L_25 - .L_24)
	.align		4
.L_24:
        /*0094*/ 	.word	index@(_Z25dvc_ScaLBL_D3Q7_AAodd_IonPiPdS0_S0_S0_S0_S0_S0_diddiii)
        /*0098*/ 	.word	0x00000048


	//----- nvinfo : EIATTR_FRAME_SIZE
	.align		4
.L_25:
        /*009c*/ 	.byte	0x04, 0x11
        /*009e*/ 	.short	(.L_27 - .L_26)
	.align		4
.L_26:
        /*00a0*/ 	.word	index@($__internal_5_$__cuda_sm20_dsqrt_rn_f64_mediumpath_v1)
        /*00a4*/ 	.word	0x00000000


	//----- nvinfo : EIATTR_FRAME_SIZE
	.align		4
.L_27:
        /*00a8*/ 	.byte	0x04, 0x11
        /*00aa*/ 	.short	(.L_29 - .L_28)
	.align		4
.L_28:
        /*00ac*/ 	.word	index@($__internal_4_$__cuda_sm20_div_rn_f64_full)
        /*00b0*/ 	.word	0x00000000


	//----- nvinfo : EIATTR_FRAME_SIZE
	.align		4
.L_29:
        /*00b4*/ 	.byte	0x04, 0x11
        /*00b6*/ 	.short	(.L_31 - .L_30)
	.align		4
.L_30:
        /*00b8*/ 	.word	index@(_Z25dvc_ScaLBL_D3Q7_AAodd_IonPiPdS0_S0_S0_S0_S0_S0_diddiii)
        /*00bc*/ 	.word	0x00000000


	//----- nvinfo : EIATTR_REGCOUNT
	.align		4
.L_31:
        /*00c0*/ 	.byte	0x04, 0x2f
        /*00c2*/ 	.short	(.L_33 - .L_32)
	.align		4
.L_32:
        /*00c4*/ 	.word	index@(_Z26dvc_ScaLBL_D3Q7_AAeven_IonPdS_S_S_S_S_S_diddiii)
        /*00c8*/ 	.word	0x00000050


	//----- nvinfo : EIATTR_FRAME_SIZE
	.align		4
.L_33:
        /*00cc*/ 	.byte	0x04, 0x11
        /*00ce*/ 	.short	(.L_35 - .L_34)
	.align		4
.L_34:
        /*00d0*/ 	.word	index@($__internal_3_$__cuda_sm20_dsqrt_rn_f64_mediumpath_v1)
        /*00d4*/ 	.word	0x00000000


	//----- nvinfo : EIATTR_FRAME_SIZE
	.align		4
.L_35:
        /*00d8*/ 	.byte	0x04, 0x11
        /*00da*/ 	.short	(.L_37 - .L_36)
	.align		4
.L_36:
        /*00dc*/ 	.word	index@($__internal_2_$__cuda_sm20_div_rn_f64_full)
        /*00e0*/ 	.word	0x00000000


	//----- nvinfo : EIATTR_FRAME_SIZE
	.align		4
.L_37:
        /*00e4*/ 	.byte	0x04, 0x11
        /*00e6*/ 	.short	(.L_39 - .L_38)
	.align		4
.L_38:
        /*00e8*/ 	.word	index@(_Z26dvc_ScaLBL_D3Q7_AAeven_IonPdS_S_S_S_S_S_diddiii)
        /*00ec*/ 	.word	0x00000000


	//----- nvinfo : EIATTR_REGCOUNT
	.align		4
.L_39:
        /*00f0*/ 	.byte	0x04, 0x2f
        /*00f2*/ 	.short	(.L_41 - .L_40)
	.align		4
.L_40:
        /*00f4*/ 	.word	index@(_Z24dvc_ScaLBL_D3Q7_Ion_InitPdS_di)
        /*00f8*/ 	.word	0x00000020


	//----- nvinfo : EIATTR_FRAME_SIZE
	.align		4
.L_41:
        /*00fc*/ 	.byte	0x04, 0x11
        /*00fe*/ 	.short	(.L_43 - .L_42)
	.align		4
.L_42:
        /*0100*/ 	.word	index@(_Z24dvc_ScaLBL_D3Q7_Ion_InitPdS_di)
        /*0104*/ 	.word	0x00000000


	//----- nvinfo : EIATTR_REGCOUNT
	.align		4
.L_43:
        /*0108*/ 	.byte	0x04, 0x2f
        /*010a*/ 	.short	(.L_45 - .L_44)
	.align		4
.L_44:
        /*010c*/ 	.word	index@(_Z33dvc_ScaLBL_D3Q7_Ion_Init_FromFilePdS_i)
        /*0110*/ 	.word	0x00000020


	//----- nvinfo : EIATTR_FRAME_SIZE
	.align		4
.L_45:
        /*0114*/ 	.byte	0x04, 0x11
        /*0116*/ 	.short	(.L_47 - .L_46)
	.align		4
.L_46:
        /*0118*/ 	.word	index@(_Z33dvc_ScaLBL_D3Q7_Ion_Init_FromFilePdS_i)
        /*011c*/ 	.word	0x00000000


	//----- nvinfo : EIATTR_REGCOUNT
	.align		4
.L_47:
        /*0120*/ 	.byte	0x04, 0x2f
        /*0122*/ 	.short	(.L_49 - .L_48)
	.align		4
.L_48:
        /*0124*/ 	.word	index@(_Z33dvc_ScaLBL_D3Q7_Ion_ChargeDensityPdS_diiii)
        /*0128*/ 	.word	0x00000028


	//----- nvinfo : EIATTR_FRAME_SIZE
	.align		4
.L_49:
        /*012c*/ 	.byte	0x04, 0x11
        /*012e*/ 	.short	(.L_51 - .L_50)
	.align		4
.L_50:
        /*0130*/ 	.word	index@(_Z33dvc_ScaLBL_D3Q7_Ion_ChargeDensityPdS_diiii)
        /*0134*/ 	.word	0x00000000


	//----- nvinfo : EIATTR_REGCOUNT
	.align		4
.L_51:
        /*0138*/ 	.byte	0x04, 0x2f
        /*013a*/ 	.short	(.L_53 - .L_52)
	.align		4
.L_52:
        /*013c*/ 	.word	index@(_Z28dvc_ScaLBL_D3Q7_AAodd_Ion_v0PiPdS0_S0_S0_S0_S0_S0_diddiii)
        /*0140*/ 	.word	0x00000048


	//----- nvinfo : EIATTR_FRAME_SIZE
	.align		4
.L_53:
        /*0144*/ 	.byte	0x04, 0x11
        /*0146*/ 	.short	(.L_55 - .L_54)
	.align		4
.L_54:
        /*0148*/ 	.word	index@($__internal_1_$__cuda_sm20_div_rn_f64_full)
        /*014c*/ 	.word	0x00000000


	//----- nvinfo : EIATTR_FRAME_SIZE
	.align		4
.L_55:
        /*0150*/ 	.byte	0x04, 0x11
        /*0152*/ 	.short	(.L_57 - .L_56)
	.align		4
.L_56:
        /*0154*/ 	.word	index@(_Z28dvc_ScaLBL_D3Q7_AAodd_Ion_v0PiPdS0_S0_S0_S0_S0_S0_diddiii)
        /*0158*/ 	.word	0x00000000


	//----- nvinfo : EIATTR_REGCOUNT
	.align		4
.L_57:
        /*015c*/ 	.byte	0x04, 0x2f
        /*015e*/ 	.short	(.L_59 - .L_58)
	.align		4
.L_58:
        /*0160*/ 	.word	index@(_Z29dvc_ScaLBL_D3Q7_AAeven_Ion_v0PdS_S_S_S_S_S_diddiii)
        /*0164*/ 	.word	0x00000050


	//----- nvinfo : EIATTR_FRAME_SIZE
	.align		4
.L_59:
        /*0168*/ 	.byte	0x04, 0x11
        /*016a*/ 	.short	(.L_61 - .L_60)
	.align		4
.L_60:
        /*016c*/ 	.word	index@($__internal_0_$__cuda_sm20_div_rn_f64_full)
        /*0170*/ 	.word	0x00000000


	//----- nvinfo : EIATTR_FRAME_SIZE
	.align		4
.L_61:
        /*0174*/ 	.byte	0x04, 0x11
        /*0176*/ 	.short	(.L_63 - .L_62)
	.align		4
.L_62:
        /*0178*/ 	.word	index@(_Z29dvc_ScaLBL_D3Q7_AAeven_Ion_v0PdS_S_S_S_S_S_diddiii)
        /*017c*/ 	.word	0x00000000


	//----- nvinfo : EIATTR_MIN_STACK_SIZE
	.align		4
.L_63:
        /*0180*/ 	.byte	0x04, 0x12
        /*0182*/ 	.short	(.L_65 - .L_64)
	.align		4
.L_64:
        /*0184*/ 	.word	index@(_Z29dvc_ScaLBL_D3Q7_AAeven_Ion_v0PdS_S_S_S_S_S_diddiii)
        /*0188*/ 	.word	0x00000000


	//----- nvinfo : EIATTR_MIN_STACK_SIZE
	.align		4
.L_65:
        /*018c*/ 	.byte	0x04, 0x12
        /*018e*/ 	.short	(.L_67 - .L_66)
	.align		4
.L_66:
        /*0190*/ 	.word	index@(_Z28dvc_ScaLBL_D3Q7_AAodd_Ion_v0PiPdS0_S0_S0_S0_S0_S0_diddiii)
        /*0194*/ 	.word	0x00000000


	//----- nvinfo : EIATTR_MIN_STACK_SIZE
	.align		4
.L_67:
        /*0198*/ 	.byte	0x04, 0x12
        /*019a*/ 	.short	(.L_69 - .L_68)
	.align		4
.L_68:
        /*019c*/ 	.word	index@(_Z33dvc_ScaLBL_D3Q7_Ion_ChargeDensityPdS_diiii)
        /*01a0*/ 	.word	0x00000000


	//----- nvinfo : EIATTR_MIN_STACK_SIZE
	.align		4
.L_69:
        /*01a4*/ 	.byte	0x04, 0x12
        /*01a6*/ 	.short	(.L_71 - .L_70)
	.align		4
.L_70:
        /*01a8*/ 	.word	index@(_Z33dvc_ScaLBL_D3Q7_Ion_Init_FromFilePdS_i)
        /*01ac*/ 	.word	0x00000000


	//----- nvinfo : EIATTR_MIN_STACK_SIZE
	.align		4
.L_71:
        /*01b0*/ 	.byte	0x04, 0x12
        /*01b2*/ 	.short	(.L_73 - .L_72)
	.align		4
.L_72:
        /*01b4*/ 	.word	index@(_Z24dvc_ScaLBL_D3Q7_Ion_InitPdS_di)
        /*01b8*/ 	.word	0x00000000


	//----- nvinfo : EIATTR_MIN_STACK_SIZE
	.align		4
.L_73:
        /*01bc*/ 	.byte	0x04, 0x12
        /*01be*/ 	.short	(.L_75 - .L_74)
	.align		4
.L_74:
        /*01c0*/ 	.word	index@(_Z26dvc_ScaLBL_D3Q7_AAeven_IonPdS_S_S_S_S_S_diddiii)
        /*01c4*/ 	.word	0x00000000


	//----- nvinfo : EIATTR_MIN_STACK_SIZE
	.align		4
.L_75:
        /*01c8*/ 	.byte	0x04, 0x12
        /*01ca*/ 	.short	(.L_77 - .L_76)
	.align		4
.L_76:
        /*01cc*/ 	.word	index@(_Z25dvc_ScaLBL_D3Q7_AAodd_IonPiPdS0_S0_S0_S0_S0_S0_diddiii)
        /*01d0*/ 	.word	0x00000000


	//----- nvinfo : EIATTR_MIN_STACK_SIZE
	.align		4
.L_77:
        /*01d4*/ 	.byte	0x04, 0x12
        /*01d6*/ 	.short	(.L_79 - .L_78)
	.align		4
.L_78:
        /*01d8*/ 	.word	index@(_Z39dvc_ScaLBL_D3Q7_AAeven_IonConcentrationPdS_iii)
        /*01dc*/ 	.word	0x00000000


	//----- nvinfo : EIATTR_MIN_STACK_SIZE
	.align		4
.L_79:
        /*01e0*/ 	.byte	0x04, 0x12
        /*01e2*/ 	.short	(.L_81 - .L_80)
	.align		4
.L_80:
        /*01e4*/ 	.word	index@(_Z38dvc_ScaLBL_D3Q7_AAodd_IonConcentrationPiPdS0_iii)
        /*01e8*/ 	.word	0x00000000


	//----- nvinfo : EIATTR_MIN_STACK_SIZE
	.align		4
.L_81:
        /*01ec*/ 	.byte	0x04, 0x12
        /*01ee*/ 	.short	(.L_83 - .L_82)
	.align		4
.L_82:
        /*01f0*/ 	.word	index@(_Z37dvc_ScaLBL_D3Q7_Membrane_IonTransportPiPdS0_S0_ii)
        /*01f4*/ 	.word	0x00000000


	//----- nvinfo : EIATTR_MIN_STACK_SIZE
	.align		4
.L_83:
        /*01f8*/ 	.byte	0x04, 0x12
        /*01fa*/ 	.short	(.L_85 - .L_84)
	.align		4
.L_84:
        /*01fc*/ 	.word	index@(_Z31dvc_ScaLBL_D3Q7_Membrane_UnpackiPiPdiS0_iS0_)
        /*0200*/ 	.word	0x00000000


	//----- nvinfo : EIATTR_MIN_STACK_SIZE
	.align		4
.L_85:
        /*0204*/ 	.byte	0x04, 0x12
        /*0206*/ 	.short	(.L_87 - .L_86)
	.align		4
.L_86:
        /*0208*/ 	.word	index@(_Z44dvc_ScaLBL_D3Q7_Membrane_AssignLinkCoef_haloiiiPiPdS0_dddddS_S_S0_iiiiiii)
        /*020c*/ 	.word	0x00000000


	//----- nvinfo : EIATTR_MIN_STACK_SIZE
	.align		4
.L_87:
        /*0210*/ 	.byte	0x04, 0x12
        /*0212*/ 	.short	(.L_89 - .L_88)
	.align		4
.L_88:
        /*0214*/ 	.word	index@(_Z39dvc_ScaLBL_D3Q7_Membrane_AssignLinkCoefPiS_PdS0_S0_dddddiiiii)
        /*0218*/ 	.word	0x00000000
.L_89:


//--------------------- .nv.compat                --------------------------
	.section	.nv.compat,"",@"SHT_CUDA_COMPAT_INFO"
	.align	4
        /*0000*/ 	.byte	0x02, 0x09, 0x00, 0x00, 0x02, 0x02, 0x01, 0x00, 0x02, 0x05, 0x05, 0x00, 0x03, 0x07, 0x01, 0x01
        /*0010*/ 	.byte	0x02, 0x03, 0x00, 0x00, 0x02, 0x06, 0x01, 0x00, 0x04, 0x0b, 0x08, 0x00, 0x01, 0x00, 0x00, 0x00
        /*0020*/ 	.byte	0x00, 0x00, 0x00, 0x00


//--------------------- .nv.info._Z29dvc_ScaLBL_D3Q7_AAeven_Ion_v0PdS_S_S_S_S_S_diddiii --------------------------
	.section	.nv.info._Z29dvc_ScaLBL_D3Q7_AAeven_Ion_v0PdS_S_S_S_S_S_diddiii,"",@"SHT_CUDA_INFO"
	.sectionflags	@""
	.align	4


	//----- nvinfo : EIATTR_CUDA_API_VERSION
	.align		4
        /*0000*/ 	.byte	0x04, 0x37
        /*0002*/ 	.short	(.L_91 - .L_90)
.L_90:
        /*0004*/ 	.word	0x00000082


	//----- nvinfo : EIATTR_KPARAM_INFO
	.align		4
.L_91:
        /*0008*/ 	.byte	0x04, 0x17
        /*000a*/ 	.short	(.L_93 - .L_92)
.L_92:
        /*000c*/ 	.word	0x00000000
        /*0010*/ 	.short	0x000d
        /*0012*/ 	.short	0x0060
        /*0014*/ 	.byte	0x00, 0xf0, 0x11, 0x00


	//----- nvinfo : EIATTR_KPARAM_INFO
	.align		4
.L_93:
        /*0018*/ 	.byte	0x04, 0x17
        /*001a*/ 	.short	(.L_95 - .L_94)
.L_94:
        /*001c*/ 	.word	0x00000000
        /*0020*/ 	.short	0x000c
        /*0022*/ 	.short	0x005c
        /*0024*/ 	.byte	0x00, 0xf0, 0x11, 0x00


	//----- nvinfo : EIATTR_KPARAM_INFO
	.align		4
.L_95:
        /*0028*/ 	.byte	0x04, 0x17
        /*002a*/ 	.short	(.L_97 - .L_96)
.L_96:
        /*002c*/ 	.word	0x00000000
        /*0030*/ 	.short	0x000b
        /*0032*/ 	.short	0x0058
        /*0034*/ 	.byte	0x00, 0xf0, 0x11, 0x00


	//----- nvinfo : EIATTR_KPARAM_INFO
	.align		4
.L_97:
        /*0038*/ 	.byte	0x04, 0x17
        /*003a*/ 	.short	(.L_99 - .L_98)
.L_98:
        /*003c*/ 	.word	0x00000000
        /*0040*/ 	.short	0x000a
        /*0042*/ 	.short	0x0050
        /*0044*/ 	.byte	0x00, 0xf0, 0x21, 0x00


	//----- nvinfo : EIATTR_KPARAM_INFO
	.align		4
.L_99:
        /*0048*/ 	.byte	0x04, 0x17
        /*004a*/ 	.short	(.L_101 - .L_100)
.L_100:
        /*004c*/ 	.word	0x00000000
        /*0050*/ 	.short	0x0009
        /*0052*/ 	.short	0x0048
        /*0054*/ 	.byte	0x00, 0xf0, 0x21, 0x00


	//----- nvinfo : EIATTR_KPARAM_INFO
	.align		4
.L_101:
        /*0058*/ 	.byte	0x04, 0x17
        /*005a*/ 	.short	(.L_103 - .L_102)
.L_102:
        /*005c*/ 	.word	0x00000000
        /*0060*/ 	.short	0x0008
        /*0062*/ 	.short	0x0040
        /*0064*/ 	.byte	0x00, 0xf0, 0x11, 0x00


	//----- nvinfo : EIATTR_KPARAM_INFO
	.align		4
.L_103:
        /*0068*/ 	.byte	0x04, 0x17
        /*006a*/ 	.short	(.L_105 - .L_104)
.L_104:
        /*006c*/ 	.word	0x00000000
        /*0070*/ 	.short	0x0007
        /*0072*/ 	.short	0x0038
        /*0074*/ 	.byte	0x00, 0xf0, 0x21, 0x00


	//----- nvinfo : EIATTR_KPARAM_INFO
	.align		4
.L_105:
        /*0078*/ 	.byte	0x04, 0x17
        /*007a*/ 	.short	(.L_107 - .L_106)
.L_106:
        /*007c*/ 	.word	0x00000000
        /*0080*/ 	.short	0x0006
        /*0082*/ 	.short	0x0030
        /*0084*/ 	.byte	0x00, 0xf5, 0x21, 0x00


	//----- nvinfo : EIATTR_KPARAM_INFO
	.align		4
.L_107:
        /*0088*/ 	.byte	0x04, 0x17
        /*008a*/ 	.short	(.L_109 - .L_108)
.L_108:
        /*008c*/ 	.word	0x00000000
        /*0090*/ 	.short	0x0005
        /*0092*/ 	.short	0x0028
        /*0094*/ 	.byte	0x00, 0xf5, 0x21, 0x00


	//----- nvinfo : EIATTR_KPARAM_INFO
	.align		4
.L_109:
        /*0098*/ 	.byte	0x04, 0x17
        /*009a*/ 	.short	(.L_111 - .L_110)
.L_110:
        /*009c*/ 	.word	0x00000000
        /*00a0*/ 	.short	0x0004
        /*00a2*/ 	.short	0x0020
        /*00a4*/ 	.byte	0x00, 0xf5, 0x21, 0x00


	//----- nvinfo : EIATTR_KPARAM_INFO
	.align		4
.L_111:
        /*00a8*/ 	.byte	0x04, 0x17
        /*00aa*/ 	.short	(.L_113 - .L_112)
.L_112:
        /*00ac*/ 	.word	0x00000000
        /*00b0*/ 	.short	0x0003
        /*00b2*/ 	.short	0x0018
        /*00b4*/ 	.byte	0x00, 0xf5, 0x21, 0x00


	//----- nvinfo : EIATTR_KPARAM_INFO
	.align		4
.L_113:
        /*00b8*/ 	.byte	0x04, 0x17
        /*00ba*/ 	.short	(.L_115 - .L_114)
.L_114:
        /*00bc*/ 	.word	0x00000000
        /*00c0*/ 	.short	0x0002
        /*00c2*/ 	.short	0x0010
        /*00c4*/ 	.byte	0x00, 0xf5, 0x21, 0x00


	//----- nvinfo : EIATTR_KPARAM_INFO
	.align		4
.L_115:
        /*00c8*/ 	.byte	0x04, 0x17
        /*00ca*/ 	.short	(.L_117 - .L_116)
.L_116:
        /*00cc*/ 	.word	0x00000000
        /*00d0*/ 	.short	0x0001
        /*00d2*/ 	.short	0x0008
        /*00d4*/ 	.byte	0x00, 0xf5, 0x21, 0x00


	//----- nvinfo : EIATTR_KPARAM_INFO
	.align		4
.L_117:
        /*00d8*/ 	.byte	0x04, 0x17
        /*00da*/ 	.short	(.L_119 - .L_118)
.L_118:
        /*00dc*/ 	.word	0x00000000
        /*00e0*/ 	.short	0x0000
        /*00e2*/ 	.short	0x0000
        /*00e4*/ 	.byte	0x00, 0xf5, 0x21, 0x00


	//----- nvinfo : EIATTR_SPARSE_MMA_MASK
	.align		4
.L_119:
        /*00e8*/ 	.byte	0x03, 0x50
        /*00ea*/ 	.short	0x0000


	//----- nvinfo : EIATTR_MAXREG_COUNT
	.align		4
        /*00ec*/ 	.byte	0x03, 0x1b
        /*00ee*/ 	.short	0x00ff


	//----- nvinfo : EIATTR_MERCURY_ISA_VERSION
	.align		4
        /*00f0*/ 	.byte	0x03, 0x5f
        /*00f2*/ 	.short	0x0101


	//----- nvinfo : EIATTR_VRC_CTA_INIT_COUNT
	.align		4
        /*00f4*/ 	.byte	0x02, 0x4a
	.zero		1
	.zero		1


	//----- nvinfo : EIATTR_EXIT_INSTR_OFFSETS
	.align		4
        /*00f8*/ 	.byte	0x04, 0x1c
        /*00fa*/ 	.short	(.L_121 - .L_120)


	//   ....[0]....
.L_120:
        /*00fc*/ 	.word	0x00000030


	//   ....[1]....
        /*0100*/ 	.word	0x00000a80


	//----- nvinfo : EIATTR_CRS_STACK_SIZE
	.align		4
.L_121:
        /*0104*/ 	.byte	0x04, 0x1e
        /*0106*/ 	.short	(.L_123 - .L_122)
.L_122:
        /*0108*/ 	.word	0x00000000


	//----- nvinfo : EIATTR_CBANK_PARAM_SIZE
	.align		4
.L_123:
        /*010c*/ 	.byte	0x03, 0x19
        /*010e*/ 	.short	0x0064


	//----- nvinfo : EIATTR_PARAM_CBANK
	.align		4
        /*0110*/ 	.byte	0x04, 0x0a
        /*0112*/ 	.short	(.L_125 - .L_124)
	.align		4
.L_124:
        /*0114*/ 	.word	index@(.nv.constant0._Z29dvc_ScaLBL_D3Q7_AAeven_Ion_v0PdS_S_S_S_S_S_diddiii)
        /*0118*/ 	.short	0x0380
        /*011a*/ 	.short	0x0064


	//----- nvinfo : EIATTR_SW_WAR
	.align		4
.L_125:
        /*011c*/ 	.byte	0x04, 0x36
        /*011e*/ 	.short	(.L_127 - .L_126)
.L_126:
        /*0120*/ 	.word	0x00000008
.L_127:


//--------------------- .nv.info._Z28dvc_ScaLBL_D3Q7_AAodd_Ion_v0PiPdS0_S0_S0_S0_S0_S0_diddiii --------------------------
	.section	.nv.info._Z28dvc_ScaLBL_D3Q7_AAodd_Ion_v0PiPdS0_S0_S0_S0_S0_S0_diddiii,"",@"SHT_CUDA_INFO"
	.sectionflags	@""
	.align	4


	//----- nvinfo : EIATTR_CUDA_API_VERSION
	.align		4
        /*0000*/ 	.byte	0x04, 0x37
        /*0002*/ 	.short	(.L_129 - .L_128)
.L_128:
        /*0004*/ 	.word	0x00000082


	//----- nvinfo : EIATTR_KPARAM_INFO
	.align		4
.L_129:
        /*0008*/ 	.byte	0x04, 0x17
        /*000a*/ 	.short	(.L_131 - .L_130)
.L_130:
        /*000c*/ 	.word	0x00000000
        /*0010*/ 	.short	0x000e
        /*0012*/ 	.short	0x0068
        /*0014*/ 	.byte	0x00, 0xf0, 0x11, 0x00


	//----- nvinfo : EIATTR_KPARAM_INFO
	.align		4
.L_131:
        /*0018*/ 	.byte	0x04, 0x17
        /*001a*/ 	.short	(.L_133 - .L_132)
.L_132:
        /*001c*/ 	.word	0x00000000
        /*0020*/ 	.short	0x000d
        /*0022*/ 	.short	0x0064
        /*0024*/ 	.byte	0x00, 0xf0, 0x11, 0x00


	//----- nvinfo : EIATTR_KPARAM_INFO
	.align		4
.L_133:
        /*0028*/ 	.byte	0x04, 0x17
        /*002a*/ 	.short	(.L_135 - .L_134)
.L_134:
        /*002c*/ 	.word	0x00000000
        /*0030*/ 	.short	0x000c
        /*0032*/ 	.short	0x0060
        /*0034*/ 	.byte	0x00, 0xf0, 0x11, 0x00


	//----- nvinfo : EIATTR_KPARAM_INFO
	.align		4
.L_135:
        /*0038*/ 	.byte	0x04, 0x17
        /*003a*/ 	.short	(.L_137 - .L_136)
.L_136:
        /*003c*/ 	.word	0x00000000
        /*0040*/ 	.short	0x000b
        /*0042*/ 	.short	0x0058
        /*0044*/ 	.byte	0x00, 0xf0, 0x21, 0x00


	//----- nvinfo : EIATTR_KPARAM_INFO
	.align		4
.L_137:
        /*0048*/ 	.byte	0x04, 0x17
        /*004a*/ 	.short	(.L_139 - .L_138)
.L_138:
        /*004c*/ 	.word	0x00000000
        /*0050*/ 	.short	0x000a
        /*0052*/ 	.short	0x0050
        /*0054*/ 	.byte	0x00, 0xf0, 0x21, 0x00


	//----- nvinfo : EIATTR_KPARAM_INFO
	.align		4
.L_139:
        /*0058*/ 	.byte	0x04, 0x17
        /*005a*/ 	.short	(.L_141 - .L_140)
.L_140:
        /*005c*/ 	.word	0x00000000
        /*0060*/ 	.short	0x0009
        /*0062*/ 	.short	0x0048
        /*0064*/ 	.byte	0x00, 0xf0, 0x11, 0x00


	//----- nvinfo : EIATTR_KPARAM_INFO
	.align		4
.L_141:
        /*0068*/ 	.byte	0x04, 0x17
        /*006a*/ 	.short	(.L_143 - .L_142)
.L_142:
        /*006c*/ 	.word	0x00000000
        /*0070*/ 	.short	0x0008
        /*0072*/ 	.short	0x0040
        /*0074*/ 	.byte	0x00, 0xf0, 0x21, 0x00


	//----- nvinfo : EIATTR_KPARAM_INFO
	.align		4
.L_143:
        /*0078*/ 	.byte	0x04, 0x17
        /*007a*/ 	.short	(.L_145 - .L_144)
.L_144:
        /*007c*/ 	.word	0x00000000
        /*0080*/ 	.short	0x0007
        /*0082*/ 	.short	0x0038
        /*0084*/ 	.byte	0x00, 0xf5, 0x21, 0x00


	//----- nvinfo : EIATTR_KPARAM_INFO
	.align		4
.L_145:
        /*0088*/ 	.byte	0x04, 0x17
        /*008a*/ 	.short	(.L_147 - .L_146)
.L_146:
        /*008c*/ 	.word	0x00000000
        /*0090*/ 	.short	0x0006
        /*0092*/ 	.short	0x0030
        /*0094*/ 	.byte	0x00, 0xf5, 0x21, 0x00


	//----- nvinfo : EIATTR_KPARAM_INFO
	.align		4
.L_147:
        /*0098*/ 	.byte	0x04, 0x17
        /*009a*/ 	.short	(.L_149 - .L_148)
.L_148:
        /*009c*/ 	.word	0x00000000
        /*00a0*/ 	.short	0x0005
        /*00a2*/ 	.short	0x0028
        /*00a4*/ 	.byte	0x00, 0xf5, 0x21, 0x00


	//----- nvinfo : EIATTR_KPARAM_INFO
	.align		4
.L_149:
        /*00a8*/ 	.byte	0x04, 0x17
        /*00aa*/ 	.short	(.L_151 - .L_150)
.L_150:
        /*00ac*/ 	.word	0x00000000
        /*00b0*/ 	.short	0x0004
        /*00b2*/ 	.short	0x0020
        /*00b4*/ 	.byte	0x00, 0xf5, 0x21, 0x00


	//----- nvinfo : EIATTR_KPARAM_INFO
	.align		4
.L_151:
        /*00b8*/ 	.byte	0x04, 0x17
        /*00ba*/ 	.short	(.L_153 - .L_152)
.L_152:
        /*00bc*/ 	.word	0x00000000
        /*00c0*/ 	.short	0x0003
        /*00c2*/ 	.short	0x0018
        /*00c4*/ 	.byte	0x00, 0xf5, 0x21, 0x00


	//----- nvinfo : EIATTR_KPARAM_INFO
	.align		4
.L_153:
        /*00c8*/ 	.byte	0x04, 0x17
        /*00ca*/ 	.short	(.L_155 - .L_154)
.L_154:
        /*00cc*/ 	.word	0x00000000
        /*00d0*/ 	.short	0x0002
        /*00d2*/ 	.short	0x0010
        /*00d4*/ 	.byte	0x00, 0xf5, 0x21, 0x00


	//----- nvinfo : EIATTR_KPARAM_INFO
	.align		4
.L_155:
        /*00d8*/ 	.byte	0x04, 0x17
        /*00da*/ 	.short	(.L_157 - .L_156)
.L_156:
        /*00dc*/ 	.word	0x00000000
        /*00e0*/ 	.short	0x0001
        /*00e2*/ 	.short	0x0008
        /*00e4*/ 	.byte	0x00, 0xf5, 0x21, 0x00


	//----- nvinfo : EIATTR_KPARAM_INFO
	.align		4
.L_157:
        /*00e8*/ 	.byte	0x04, 0x17
        /*00ea*/ 	.short	(.L_159 - .L_158)
.L_158:
        /*00ec*/ 	.word	0x00000000
        /*00f0*/ 	.short	0x0000
        /*00f2*/ 	.short	0x0000
        /*00f4*/ 	.byte	0x00, 0xf5, 0x21, 0x00


	//----- nvinfo : EIATTR_SPARSE_MMA_MASK
	.align		4
.L_159:
        /*00f8*/ 	.byte	0x03, 0x50
        /*00fa*/ 	.short	0x0000


	//----- nvinfo : EIATTR_MAXREG_COUNT
	.align		4
        /*00fc*/ 	.byte	0x03, 0x1b
        /*00fe*/ 	.short	0x00ff


	//----- nvinfo : EIATTR_MERCURY_ISA_VERSION
	.align		4
        /*0100*/ 	.byte	0x03, 0x5f
        /*0102*/ 	.short	0x0101


	//----- nvinfo : EIATTR_VRC_CTA_INIT_COUNT
	.align		4
        /*0104*/ 	.byte	0x02, 0x4a
	.zero		1
	.zero		1


	//----- nvinfo : EIATTR_EXIT_INSTR_OFFSETS
	.align		4
        /*0108*/ 	.byte	0x04, 0x1c
        /*010a*/ 	.short	(.L_161 - .L_160)


	//   ....[0]....
.L_160:
        /*010c*/ 	.word	0x00000030


	//   ....[1]....
        /*0110*/ 	.word	0x00000ae0


	//----- nvinfo : EIATTR_CRS_STACK_SIZE
	.align		4
.L_161:
        /*0114*/ 	.byte	0x04, 0x1e
        /*0116*/ 	.short	(.L_163 - .L_162)
.L_162:
        /*0118*/ 	.word	0x00000000


	//----- nvinfo : EIATTR_CBANK_PARAM_SIZE
	.align		4
.L_163:
        /*011c*/ 	.byte	0x03, 0x19
        /*011e*/ 	.short	0x006c


	//----- nvinfo : EIATTR_PARAM_CBANK
	.align		4
        /*0120*/ 	.byte	0x04, 0x0a
        /*0122*/ 	.short	(.L_165 - .L_164)
	.align		4
.L_164:
        /*0124*/ 	.word	index@(.nv.constant0._Z28dvc_ScaLBL_D3Q7_AAodd_Ion_v0PiPdS0_S0_S0_S0_S0_S0_diddiii)
        /*0128*/ 	.short	0x0380
        /*012a*/ 	.short	0x006c


	//----- nvinfo : EIATTR_SW_WAR
	.align		4
.L_165:
        /*012c*/ 	.byte	0x04, 0x36
        /*012e*/ 	.short	(.L_167 - .L_166)
.L_166:
        /*0130*/ 	.word	0x00000008
.L_167:


//--------------------- .nv.info._Z33dvc_ScaLBL_D3Q7_Ion_ChargeDensityPdS_diiii --------------------------
	.section	.nv.info._Z33dvc_ScaLBL_D3Q7_Ion_ChargeDensityPdS_diiii,"",@"SHT_CUDA_INFO"
	.sectionflags	@""
	.align	4


	//----- nvinfo : EIATTR_CUDA_API_VERSION
	.align		4
        /*0000*/ 	.byte	0x04, 0x37
        /*0002*/ 	.short	(.L_169 - .L_168)
.L_168:
        /*0004*/ 	.word	0x00000082


	//----- nvinfo : EIATTR_KPARAM_INFO
	.align		4
.L_169:
        /*0008*/ 	.byte	0x04, 0x17
        /*000a*/ 	.short	(.L_171 - .L_170)
.L_170:
        /*000c*/ 	.word	0x00000000
        /*0010*/ 	.short	0x0006
        /*0012*/ 	.short	0x0024
        /*0014*/ 	.byte	0x00, 0xf0, 0x11, 0x00


	//----- nvinfo : EIATTR_KPARAM_INFO
	.align		4
.L_171:
        /*0018*/ 	.byte	0x04, 0x17
        /*001a*/ 	.short	(.L_173 - .L_172)
.L_172:
        /*001c*/ 	.word	0x00000000
        /*0020*/ 	.short	0x0005
        /*0022*/ 	.short	0x0020
        /*0024*/ 	.byte	0x00, 0xf0, 0x11, 0x00


	//----- nvinfo : EIATTR_KPARAM_INFO
	.align		4
.L_173:
        /*0028*/ 	.byte	0x04, 0x17
        /*002a*/ 	.short	(.L_175 - .L_174)
.L_174:
        /*002c*/ 	.word	0x00000000
        /*0030*/ 	.short	0x0004
        /*0032*/ 	.short	0x001c
        /*0034*/ 	.byte	0x00, 0xf0, 0x11, 0x00


	//----- nvinfo : EIATTR_KPARAM_INFO
	.align		4
.L_175:
        /*0038*/ 	.byte	0x04, 0x17
        /*003a*/ 	.short	(.L_177 - .L_176)
.L_176:
        /*003c*/ 	.word	0x00000000
        /*0040*/ 	.short	0x0003
        /*0042*/ 	.short	0x0018
        /*0044*/ 	.byte	0x00, 0xf0, 0x11, 0x00


	//----- nvinfo : EIATTR_KPARAM_INFO
	.align		4
.L_177:
        /*0048*/ 	.byte	0x04, 0x17
        /*004a*/ 	.short	(.L_179 - .L_178)
.L_178:
        /*004c*/ 	.word	0x00000000
        /*0050*/ 	.short	0x0002
        /*0052*/ 	.short	0x0010
        /*0054*/ 	.byte	0x00, 0xf0, 0x21, 0x00


	//----- nvinfo : EIATTR_KPARAM_INFO
	.align		4
.L_179:
        /*0058*/ 	.byte	0x04, 0x17
        /*005a*/ 	.short	(.L_181 - .L_180)
.L_180:
        /*005c*/ 	.word	0x00000000
        /*0060*/ 	.short	0x0001
        /*0062*/ 	.short	0x0008
        /*0064*/ 	.byte	0x00, 0xf5, 0x21, 0x00


	//----- nvinfo : EIATTR_KPARAM_INFO
	.align		4
.L_181:
        /*0068*/ 	.byte	0x04, 0x17
        /*006a*/ 	.short	(.L_183 - .L_182)
.L_182:
        /*006c*/ 	.word	0x00000000
        /*0070*/ 	.short	0x0000
        /*0072*/ 	.short	0x0000
        /*0074*/ 	.byte	0x00, 0xf5, 0x21, 0x00


	//----- nvinfo : EIATTR_SPARSE_MMA_MASK
	.align		4
.L_183:
        /*0078*/ 	.byte	0x03, 0x50
        /*007a*/ 	.short	0x0000


	//----- nvinfo : EIATTR_MAXREG_COUNT
	.align		4
        /*007c*/ 	.byte	0x03, 0x1b
        /*007e*/ 	.short	0x00ff


	//----- nvinfo : EIATTR_MERCURY_ISA_VERSION
	.align		4
        /*0080*/ 	.byte	0x03, 0x5f
        /*0082*/ 	.short	0x0101


	//----- nvinfo : EIATTR_VRC_CTA_INIT_COUNT
	.align		4
        /*0084*/ 	.byte	0x02, 0x4a
	.zero		1
	.zero		1


	//----- nvinfo : EIATTR_EXIT_INSTR_OFFSETS
	.align		4
        /*0088*/ 	.byte	0x04, 0x1c
        /*008a*/ 	.short	(.L_185 - .L_184)


	//   ....[0]....
.L_184:
        /*008c*/ 	.word	0x00000030


	//   ....[1]....
        /*0090*/ 	.word	0x00000b70


	//   ....[2]....
        /*0094*/ 	.word	0x00000fe0


	//   ....[3]....
        /*0098*/ 	.word	0x00001260


	//   ....[4]....
        /*009c*/ 	.word	0x000012b0


	//   ....[5]....
        /*00a0*/ 	.word	0x000013a0


	//----- nvinfo : EIATTR_CBANK_PARAM_SIZE
	.align		4
.L_185:
        /*00a4*/ 	.byte	0x03, 0x19
        /*00a6*/ 	.short	0x0028


	//----- nvinfo : EIATTR_PARAM_CBANK
	.align		4
        /*00a8*/ 	.byte	0x04, 0x0a
        /*00aa*/ 	.short	(.L_187 - .L_186)
	.align		4
.L_186:
        /*00ac*/ 	.word	index@(.nv.constant0._Z33dvc_ScaLBL_D3Q7_Ion_ChargeDensityPdS_diiii)
        /*00b0*/ 	.short	0x0380
        /*00b2*/ 	.short	0x0028


	//----- nvinfo : EIATTR_SW_WAR
	.align		4
.L_187:
        /*00b4*/ 	.byte	0x04, 0x36
        /*00b6*/ 	.short	(.L_189 - .L_188)
.L_188:
        /*00b8*/ 	.word	0x00000008
.L_189:


//--------------------- .nv.info._Z33dvc_ScaLBL_D3Q7_Ion_Init_FromFilePdS_i --------------------------
	.section	.nv.info._Z33dvc_ScaLBL_D3Q7_Ion_Init_FromFilePdS_i,"",@"SHT_CUDA_INFO"
	.sectionflags	@""
	.align	4


	//----- nvinfo : EIATTR_CUDA_API_VERSION
	.align		4
        /*0000*/ 	.byte	0x04, 0x37
        /*0002*/ 	.short	(.L_191 - .L_190)
.L_190:
        /*0004*/ 	.word	0x00000082


	//----- nvinfo : EIATTR_KPARAM_INFO
	.align		4
.L_191:
        /*0008*/ 	.byte	0x04, 0x17
        /*000a*/ 	.short	(.L_193 - .L_192)
.L_192:
        /*000c*/ 	.word	0x00000000
        /*0010*/ 	.short	0x0002
        /*0012*/ 	.short	0x0010
        /*0014*/ 	.byte	0x00, 0xf0, 0x11, 0x00


	//----- nvinfo : EIATTR_KPARAM_INFO
	.align		4
.L_193:
        /*0018*/ 	.byte	0x04, 0x17
        /*001a*/ 	.short	(.L_195 - .L_194)
.L_194:
        /*001c*/ 	.word	0x00000000
        /*0020*/ 	.short	0x0001
        /*0022*/ 	.short	0x0008
        /*0024*/ 	.byte	0x00, 0xf5, 0x21, 0x00


	//----- nvinfo : EIATTR_KPARAM_INFO
	.align		4
.L_195:
        /*0028*/ 	.byte	0x04, 0x17
        /*002a*/ 	.short	(.L_197 - .L_196)
.L_196:
        /*002c*/ 	.word	0x00000000
        /*0030*/ 	.short	0x0000
        /*0032*/ 	.short	0x0000
        /*0034*/ 	.byte	0x00, 0xf5, 0x21, 0x00


	//----- nvinfo : EIATTR_SPARSE_MMA_MASK
	.align		4
.L_197:
        /*0038*/ 	.byte	0x03, 0x50
        /*003a*/ 	.short	0x0000


	//----- nvinfo : EIATTR_MAXREG_COUNT
	.align		4
        /*003c*/ 	.byte	0x03, 0x1b
        /*003e*/ 	.short	0x00ff


	//----- nvinfo : EIATTR_MERCURY_ISA_VERSION
	.align		4
        /*0040*/ 	.byte	0x03, 0x5f
        /*0042*/ 	.short	0x0101


	//----- nvinfo : EIATTR_VRC_CTA_INIT_COUNT
	.align		4
        /*0044*/ 	.byte	0x02, 0x4a
	.zero		1
	.zero		1


	//----- nvinfo : EIATTR_EXIT_INSTR_OFFSETS
	.align		4
        /*0048*/ 	.byte	0x04, 0x1c
        /*004a*/ 	.short	(.L_199 - .L_198)


	//   ....[0]....
.L_198:
        /*004c*/ 	.word	0x00000040


	//   ....[1]....
        /*0050*/ 	.word	0x00000780


	//   ....[2]....
        /*0054*/ 	.word	0x00000ab0


	//   ....[3]....
        /*0058*/ 	.word	0x00000af0


	//   ....[4]....
        /*005c*/ 	.word	0x00000c40


	//----- nvinfo : EIATTR_CBANK_PARAM_SIZE
	.align		4
.L_199:
        /*0060*/ 	.byte	0x03, 0x19
        /*0062*/ 	.short	0x0014


	//----- nvinfo : EIATTR_PARAM_CBANK
	.align		4
        /*0064*/ 	.byte	0x04, 0x0a
        /*0066*/ 	.short	(.L_201 - .L_200)
	.align		4
.L_200:
        /*0068*/ 	.word	index@(.nv.constant0._Z33dvc_ScaLBL_D3Q7_Ion_Init_FromFilePdS_i)
        /*006c*/ 	.short	0x0380
        /*006e*/ 	.short	0x0014


	//----- nvinfo : EIATTR_SW_WAR
	.align		4
.L_201:
        /*0070*/ 	.byte	0x04, 0x36
        /*0072*/ 	.short	(.L_203 - .L_202)
.L_202:
        /*0074*/ 	.word	0x00000008
.L_203:


//--------------------- .nv.info._Z24dvc_ScaLBL_D3Q7_Ion_InitPdS_di --------------------------
	.section	.nv.info._Z24dvc_ScaLBL_D3Q7_Ion_InitPdS_di,"",@"SHT_CUDA_INFO"
	.sectionflags	@""
	.align	4


	//----- nvinfo : EIATTR_CUDA_API_VERSION
	.align		4
        /*0000*/ 	.byte	0x04, 0x37
        /*0002*/ 	.short	(.L_205 - .L_204)
.L_204:
        /*0004*/ 	.word	0x00000082


	//----- nvinfo : EIATTR_KPARAM_INFO
	.align		4
.L_205:
        /*0008*/ 	.byte	0x04, 0x17
        /*000a*/ 	.short	(.L_207 - .L_206)
.L_206:
        /*000c*/ 	.word	0x00000000
        /*0010*/ 	.short	0x0003
        /*0012*/ 	.short	0x0018
        /*0014*/ 	.byte	0x00, 0xf0, 0x11, 0x00


	//----- nvinfo : EIATTR_KPARAM_INFO
	.align		4
.L_207:
        /*0018*/ 	.byte	0x04, 0x17
        /*001a*/ 	.short	(.L_209 - .L_208)
.L_208:
        /*001c*/ 	.word	0x00000000
        /*0020*/ 	.short	0x0002
        /*0022*/ 	.short	0x0010
        /*0024*/ 	.byte	0x00, 0xf0, 0x21, 0x00


	//----- nvinfo : EIATTR_KPARAM_INFO
	.align		4
.L_209:
        /*0028*/ 	.byte	0x04, 0x17
        /*002a*/ 	.short	(.L_211 - .L_210)
.L_210:
        /*002c*/ 	.word	0x00000000
        /*0030*/ 	.short	0x0001
        /*0032*/ 	.short	0x0008
        /*0034*/ 	.byte	0x00, 0xf5, 0x21, 0x00


	//----- nvinfo : EIATTR_KPARAM_INFO
	.align		4
.L_211:
        /*0038*/ 	.byte	0x04, 0x17
        /*003a*/ 	.short	(.L_213 - .L_212)
.L_212:
        /*003c*/ 	.word	0x00000000
        /*0040*/ 	.short	0x0000
        /*0042*/ 	.short	0x0000
        /*0044*/ 	.byte	0x00, 0xf5, 0x21, 0x00


	//----- nvinfo : EIATTR_SPARSE_MMA_MASK
	.align		4
.L_213:
        /*0048*/ 	.byte	0x03, 0x50
        /*004a*/ 	.short	0x0000


	//----- nvinfo : EIATTR_MAXREG_COUNT
	.align		4
        /*004c*/ 	.byte	0x03, 0x1b
        /*004e*/ 	.short	0x00ff


	//----- nvinfo : EIATTR_MERCURY_ISA_VERSION
	.align		4
        /*0050*/ 	.byte	0x03, 0x5f
        /*0052*/ 	.short	0x0101


	//----- nvinfo : EIATTR_VRC_CTA_INIT_COUNT
	.align		4
        /*0054*/ 	.byte	0x02, 0x4a
	.zero		1
	.zero		1


	//----- nvinfo : EIATTR_EXIT_INSTR_OFFSETS
	.align		4
        /*0058*/ 	.byte	0x04, 0x1c
        /*005a*/ 	.short	(.L_215 - .L_214)


	//   ....[0]....
.L_214:
        /*005c*/ 	.word	0x00000030


	//   ....[1]....
        /*0060*/ 	.word	0x000007a0


	//   ....[2]....
        /*0064*/ 	.word	0x000009a0


	//----- nvinfo : EIATTR_CRS_STACK_SIZE
	.align		4
.L_215:
        /*0068*/ 	.byte	0x04, 0x1e
        /*006a*/ 	.short	(.L_217 - .L_216)
.L_216:
        /*006c*/ 	.word	0x00000000


	//----- nvinfo : EIATTR_CBANK_PARAM_SIZE
	.align		4
.L_217:
        /*0070*/ 	.byte	0x03, 0x19
        /*0072*/ 	.short	0x001c


	//----- nvinfo : EIATTR_PARAM_CBANK
	.align		4
        /*0074*/ 	.byte	0x04, 0x0a
        /*0076*/ 	.short	(.L_219 - .L_218)
	.align		4
.L_218:
        /*0078*/ 	.word	index@(.nv.constant0._Z24dvc_ScaLBL_D3Q7_Ion_InitPdS_di)
        /*007c*/ 	.short	0x0380
        /*007e*/ 	.short	0x001c


	//----- nvinfo : EIATTR_SW_WAR
	.align		4
.L_219:
        /*0080*/ 	.byte	0x04, 0x36
        /*0082*/ 	.short	(.L_221 - .L_220)
.L_220:
        /*0084*/ 	.word	0x00000008
.L_221:


//--------------------- .nv.info._Z26dvc_ScaLBL_D3Q7_AAeven_IonPdS_S_S_S_S_S_diddiii --------------------------
	.section	.nv.info._Z26dvc_ScaLBL_D3Q7_AAeven_IonPdS_S_S_S_S_S_diddiii,"",@"SHT_CUDA_INFO"
	.sectionflags	@""
	.align	4


	//----- nvinfo : EIATTR_CUDA_API_VERSION
	.align		4
        /*0000*/ 	.byte	0x04, 0x37
        /*0002*/ 	.short	(.L_223 - .L_222)
.L_222:
        /*0004*/ 	.word	0x00000082


	//----- nvinfo : EIATTR_KPARAM_INFO
	.align		4
.L_223:
        /*0008*/ 	.byte	0x04, 0x17
        /*000a*/ 	.short	(.L_225 - .L_224)
.L_224:
        /*000c*/ 	.word	0x00000000
        /*0010*/ 	.short	0x000d
        /*0012*/ 	.short	0x0060
        /*0014*/ 	.byte	0x00, 0xf0, 0x11, 0x00


	//----- nvinfo : EIATTR_KPARAM_INFO
	.align		4
.L_225:
        /*0018*/ 	.byte	0x04, 0x17
        /*001a*/ 	.short	(.L_227 - .L_226)
.L_226:
        /*001c*/ 	.word	0x00000000
        /*0020*/ 	.short	0x000c
        /*0022*/ 	.short	0x005c
        /*0024*/ 	.byte	0x00, 0xf0, 0x11, 0x00


	//----- nvinfo : EIATTR_KPARAM_INFO
	.align		4
.L_227:
        /*0028*/ 	.byte	0x04, 0x17
        /*002a*/ 	.short	(.L_229 - .L_228)
.L_228:
        /*002c*/ 	.word	0x00000000
        /*0030*/ 	.short	0x000b
        /*0032*/ 	.short	0x0058
        /*0034*/ 	.byte	0x00, 0xf0, 0x11, 0x00


	//----- nvinfo : EIATTR_KPARAM_INFO
	.align		4
.L_229:
        /*0038*/ 	.byte	0x04, 0x17
        /*003a*/ 	.short	(.L_231 - .L_230)
.L_230:
        /*003c*/ 	.word	0x00000000
        /*0040*/ 	.short	0x000a
        /*0042*/ 	.short	0x0050
        /*0044*/ 	.byte	0x00, 0xf0, 0x21, 0x00


	//----- nvinfo : EIATTR_KPARAM_INFO
	.align		4
.L_231:
        /*0048*/ 	.byte	0x04, 0x17
        /*004a*/ 	.short	(.L_233 - .L_232)
.L_232:
        /*004c*/ 	.word	0x00000000
        /*0050*/ 	.short	0x0009
        /*0052*/ 	.short	0x0048
        /*0054*/ 	.byte	0x00, 0xf0, 0x21, 0x00


	//----- nvinfo : EIATTR_KPARAM_INFO
	.align		4
.L_233:
        /*0058*/ 	.byte	0x04, 0x17
        /*005a*/ 	.short	(.L_235 - .L_234)
.L_234:
        /*005c*/ 	.word	0x00000000
        /*0060*/ 	.short	0x0008
        /*0062*/ 	.short	0x0040
        /*0064*/ 	.byte	0x00, 0xf0, 0x11, 0x00


	//----- nvinfo : EIATTR_KPARAM_INFO
	.align		4
.L_235:
        /*0068*/ 	.byte	0x04, 0x17
        /*006a*/ 	.short	(.L_237 - .L_236)
.L_236:
        /*006c*/ 	.word	0x00000000
        /*0070*/ 	.short	0x0007
        /*0072*/ 	.short	0x0038
        /*0074*/ 	.byte	0x00, 0xf0, 0x21, 0x00


	//----- nvinfo : EIATTR_KPARAM_INFO
	.align		4
.L_237:
        /*0078*/ 	.byte	0x04, 0x17
        /*007a*/ 	.short	(.L_239 - .L_238)
.L_238:
        /*007c*/ 	.word	0x00000000
        /*0080*/ 	.short	0x0006
        /*0082*/ 	.short	0x0030
        /*0084*/ 	.byte	0x00, 0xf5, 0x21, 0x00


	//----- nvinfo : EIATTR_KPARAM_INFO
	.align		4
.L_239:
        /*0088*/ 	.byte	0x04, 0x17
        /*008a*/ 	.short	(.L_241 - .L_240)
.L_240:
        /*008c*/ 	.word	0x00000000
        /*0090*/ 	.short	0x0005
        /*0092*/ 	.short	0x0028
        /*0094*/ 	.byte	0x00, 0xf5, 0x21, 0x00


	//----- nvinfo : EIATTR_KPARAM_INFO
	.align		4
.L_241:
        /*0098*/ 	.byte	0x04, 0x17
        /*009a*/ 	.short	(.L_243 - .L_242)
.L_242:
        /*009c*/ 	.word	0x00000000
        /*00a0*/ 	.short	0x0004
        /*00a2*/ 	.short	0x0020
        /*00a4*/ 	.byte	0x00, 0xf5, 0x21, 0x00


	//----- nvinfo : EIATTR_KPARAM_INFO
	.align		4
.L_243:
        /*00a8*/ 	.byte	0x04, 0x17
        /*00aa*/ 	.short	(.L_245 - .L_244)
.L_244:
        /*00ac*/ 	.word	0x00000000
        /*00b0*/ 	.short	0x0003
        /*00b2*/ 	.short	0x0018
        /*00b4*/ 	.byte	0x00, 0xf5, 0x21, 0x00


	//----- nvinfo : EIATTR_KPARAM_INFO
	.align		4
.L_245:
        /*00b8*/ 	.byte	0x04, 0x17
        /*00ba*/ 	.short	(.L_247 - .L_246)
.L_246:
        /*00bc*/ 	.word	0x00000000
        /*00c0*/ 	.short	0x0002
        /*00c2*/ 	.short	0x0010
        /*00c4*/ 	.byte	0x00, 0xf5, 0x21, 0x00


	//----- nvinfo : EIATTR_KPARAM_INFO
	.align		4
.L_247:
        /*00c8*/ 	.byte	0x04, 0x17
        /*00ca*/ 	.short	(.L_249 - .L_248)
.L_248:
        /*00cc*/ 	.word	0x00000000
        /*00d0*/ 	.short	0x0001
        /*00d2*/ 	.short	0x0008
        /*00d4*/ 	.byte	0x00, 0xf5, 0x21, 0x00


	//----- nvinfo : EIATTR_KPARAM_INFO
	.align		4
.L_249:
        /*00d8*/ 	.byte	0x04, 0x17
        /*00da*/ 	.short	(.L_251 - .L_250)
.L_250:
        /*00dc*/ 	.word	0x00000000
        /*00e0*/ 	.short	0x0000
        /*00e2*/ 	.short	0x0000
        /*00e4*/ 	.byte	0x00, 0xf5, 0x21, 0x00


	//----- nvinfo : EIATTR_SPARSE_MMA_MASK
	.align		4
.L_251:
        /*00e8*/ 	.byte	0x03, 0x50
        /*00ea*/ 	.short	0x0000


	//----- nvinfo : EIATTR_MAXREG_COUNT
	.align		4
        /*00ec*/ 	.byte	0x03, 0x1b
        /*00ee*/ 	.short	0x00ff


	//----- nvinfo : EIATTR_MERCURY_ISA_VERSION
	.align		4
        /*00f0*/ 	.byte	0x03, 0x5f
        /*00f2*/ 	.short	0x0101


	//----- nvinfo : EIATTR_VRC_CTA_INIT_COUNT
	.align		4
        /*00f4*/ 	.byte	0x02, 0x4a
	.zero		1
	.zero		1


	//----- nvinfo : EIATTR_EXIT_INSTR_OFFSETS
	.align		4
        /*00f8*/ 	.byte	0x04, 0x1c
        /*00fa*/ 	.short	(.L_253 - .L_252)


	//   ....[0]....
.L_252:
        /*00fc*/ 	.word	0x00000030


	//   ....[1]....
        /*0100*/ 	.word	0x000014b0


	//----- nvinfo : EIATTR_CRS_STACK_SIZE
	.align		4
.L_253:
        /*0104*/ 	.byte	0x04, 0x1e
        /*0106*/ 	.short	(.L_255 - .L_254)
.L_254:
        /*0108*/ 	.word	0x00000000


	//----- nvinfo : EIATTR_CBANK_PARAM_SIZE
	.align		4
.L_255:
        /*010c*/ 	.byte	0x03, 0x19
        /*010e*/ 	.short	0x0064


	//----- nvinfo : EIATTR_PARAM_CBANK
	.align		4
        /*0110*/ 	.byte	0x04, 0x0a
        /*0112*/ 	.short	(.L_257 - .L_256)
	.align		4
.L_256:
        /*0114*/ 	.word	index@(.nv.constant0._Z26dvc_ScaLBL_D3Q7_AAeven_IonPdS_S_S_S_S_S_diddiii)
        /*0118*/ 	.short	0x0380
        /*011a*/ 	.short	0x0064


	//----- nvinfo : EIATTR_SW_WAR
	.align		4
.L_257:
        /*011c*/ 	.byte	0x04, 0x36
        /*011e*/ 	.short	(.L_259 - .L_258)
.L_258:
        /*0120*/ 	.word	0x00000008
.L_259:


//--------------------- .nv.info._Z25dvc_ScaLBL_D3Q7_AAodd_IonPiPdS0_S0_S0_S0_S0_S0_diddiii --------------------------
	.section	.nv.info._Z25dvc_ScaLBL_D3Q7_AAodd_IonPiPdS0_S0_S0_S0_S0_S0_diddiii,"",@"SHT_CUDA_INFO"
	.sectionflags	@""
	.align	4


	//----- nvinfo : EIATTR_CUDA_API_VERSION
	.align		4
        /*0000*/ 	.byte	0x04, 0x37
        /*0002*/ 	.short	(.L_261 - .L_260)
.L_260:
        /*0004*/ 	.word	0x00000082


	//----- nvinfo : EIATTR_KPARAM_INFO
	.align		4
.L_261:
        /*0008*/ 	.byte	0x04, 0x17
        /*000a*/ 	.short	(.L_263 - .L_262)
.L_262:
        /*000c*/ 	.word	0x00000000
        /*0010*/ 	.short	0x000e
        /*0012*/ 	.short	0x0068
        /*0014*/ 	.byte	0x00, 0xf0, 0x11, 0x00


	//----- nvinfo : EIATTR_KPARAM_INFO
	.align		4
.L_263:
        /*0018*/ 	.byte	0x04, 0x17
        /*001a*/ 	.short	(.L_265 - .L_264)
.L_264:
        /*001c*/ 	.word	0x00000000
        /*0020*/ 	.short	0x000d
        /*0022*/ 	.short	0x0064
        /*0024*/ 	.byte	0x00, 0xf0, 0x11, 0x00


	//----- nvinfo : EIATTR_KPARAM_INFO
	.align		4
.L_265:
        /*0028*/ 	.byte	0x04, 0x17
        /*002a*/ 	.short	(.L_267 - .L_266)
.L_266:
        /*002c*/ 	.word	0x00000000
        /*0030*/ 	.short	0x000c
        /*0032*/ 	.short	0x0060
        /*0034*/ 	.byte	0x00, 0xf0, 0x11, 0x00


	//----- nvinfo : EIATTR_KPARAM_INFO
	.align		4
.L_267:
        /*0038*/ 	.byte	0x04, 0x17
        /*003a*/ 	.short	(.L_269 - .L_268)
.L_268:
        /*003c*/ 	.word	0x00000000
        /*0040*/ 	.short	0x000b
        /*0042*/ 	.short	0x0058
        /*0044*/ 	.byte	0x00, 0xf0, 0x21, 0x00


	//----- nvinfo : EIATTR_KPARAM_INFO
	.align		4
.L_269:
        /*0048*/ 	.byte	0x04, 0x17
        /*004a*/ 	.short	(.L_271 - .L_270)
.L_270:
        /*004c*/ 	.word	0x00000000
        /*0050*/ 	.short	0x000a
        /*0052*/ 	.short	0x0050
        /*0054*/ 	.byte	0x00, 0xf0, 0x21, 0x00


	//----- nvinfo : EIATTR_KPARAM_INFO
	.align		4
.L_271:
        /*0058*/ 	.byte	0x04, 0x17
        /*005a*/ 	.short	(.L_273 - .L_272)
.L_272:
        /*005c*/ 	.word	0x00000000
        /*0060*/ 	.short	0x0009
        /*0062*/ 	.short	0x0048
        /*0064*/ 	.byte	0x00, 0xf0, 0x11, 0x00


	//----- nvinfo : EIATTR_KPARAM_INFO
	.align		4
.L_273:
        /*0068*/ 	.byte	0x04, 0x17
        /*006a*/ 	.short	(.L_275 - .L_274)
.L_274:
        /*006c*/ 	.word	0x00000000
        /*0070*/ 	.short	0x0008
        /*0072*/ 	.short	0x0040
        /*0074*/ 	.byte	0x00, 0xf0, 0x21, 0x00


	//----- nvinfo : EIATTR_KPARAM_INFO
	.align		4
.L_275:
        /*0078*/ 	.byte	0x04, 0x17
        /*007a*/ 	.short	(.L_277 - .L_276)
.L_276:
        /*007c*/ 	.word	0x00000000
        /*0080*/ 	.short	0x0007
        /*0082*/ 	.short	0x0038
        /*0084*/ 	.byte	0x00, 0xf5, 0x21, 0x00


	//----- nvinfo : EIATTR_KPARAM_INFO
	.align		4
.L_277:
        /*0088*/ 	.byte	0x04, 0x17
        /*008a*/ 	.short	(.L_279 - .L_278)
.L_278:
        /*008c*/ 	.word	0x00000000
        /*0090*/ 	.short	0x0006
        /*0092*/ 	.short	0x0030
        /*0094*/ 	.byte	0x00, 0xf5, 0x21, 0x00


	//----- nvinfo : EIATTR_KPARAM_INFO
	.align		4
.L_279:
        /*0098*/ 	.byte	0x04, 0x17
        /*009a*/ 	.short	(.L_281 - .L_280)
.L_280:
        /*009c*/ 	.word	0x00000000
        /*00a0*/ 	.short	0x0005
        /*00a2*/ 	.short	0x0028
        /*00a4*/ 	.byte	0x00, 0xf5, 0x21, 0x00


	//----- nvinfo : EIATTR_KPARAM_INFO
	.align		4
.L_281:
        /*00a8*/ 	.byte	0x04, 0x17
        /*00aa*/ 	.short	(.L_283 - .L_282)
.L_282:
        /*00ac*/ 	.word	0x00000000
        /*00b0*/ 	.short	0x0004
        /*00b2*/ 	.short	0x0020
        /*00b4*/ 	.byte	0x00, 0xf5, 0x21, 0x00


	//----- nvinfo : EIATTR_KPARAM_INFO
	.align		4
.L_283:
        /*00b8*/ 	.byte	0x04, 0x17
        /*00ba*/ 	.short	(.L_285 - .L_284)
.L_284:
        /*00bc*/ 	.word	0x00000000
        /*00c0*/ 	.short	0x0003
        /*00c2*/ 	.short	0x0018
        /*00c4*/ 	.byte	0x00, 0xf5, 0x21, 0x00


	//----- nvinfo : EIATTR_KPARAM_INFO
	.align		4
.L_285:
        /*00c8*/ 	.byte	0x04, 0x17
        /*00ca*/ 	.short	(.L_287 - .L_286)
.L_286:
        /*00cc*/ 	.word	0x00000000
        /*00d0*/ 	.short	0x0002
        /*00d2*/ 	.short	0x0010
        /*00d4*/ 	.byte	0x00, 0xf5, 0x21, 0x00


	//----- nvinfo : EIATTR_KPARAM_INFO
	.align		4
.L_287:
        /*00d8*/ 	.byte	0x04, 0x17
        /*00da*/ 	.short	(.L_289 - .L_288)
.L_288:
        /*00dc*/ 	.word	0x00000000
        /*00e0*/ 	.short	0x0001
        /*00e2*/ 	.short	0x0008
        /*00e4*/ 	.byte	0x00, 0xf5, 0x21, 0x00


	//----- nvinfo : EIATTR_KPARAM_INFO
	.align		4
.L_289:
        /*00e8*/ 	.byte	0x04, 0x17
        /*00ea*/ 	.short	(.L_291 - .L_290)
.L_290:
        /*00ec*/ 	.word	0x00000000
        /*00f0*/ 	.short	0x0000
        /*00f2*/ 	.short	0x0000
        /*00f4*/ 	.byte	0x00, 0xf5, 0x21, 0x00


	//----- nvinfo : EIATTR_SPARSE_MMA_MASK
	.align		4
.L_291:
        /*00f8*/ 	.byte	0x03, 0x50
        /*00fa*/ 	.short	0x0000


	//----- nvinfo : EIATTR_MAXREG_COUNT
	.align		4
        /*00fc*/ 	.byte	0x03, 0x1b
        /*00fe*/ 	.short	0x00ff


	//----- nvinfo : EIATTR_MERCURY_ISA_VERSION
	.align		4
        /*0100*/ 	.byte	0x03, 0x5f
        /*0102*/ 	.short	0x0101


	//----- nvinfo : EIATTR_VRC_CTA_INIT_COUNT
	.align		4
        /*0104*/ 	.byte	0x02, 0x4a
	.zero		1
	.zero		1


	//----- nvinfo : EIATTR_EXIT_INSTR_OFFSETS
	.align		4
        /*0108*/ 	.byte	0x04, 0x1c
        /*010a*/ 	.short	(.L_293 - .L_292)


	//   ....[0]....
.L_292:
        /*010c*/ 	.word	0x00000030


	//   ....[1]....
        /*0110*/ 	.word	0x000014d0


	//----- nvinfo : EIATTR_CRS_STACK_SIZE
	.align		4
.L_293:
        /*0114*/ 	.byte	0x04, 0x1e
        /*0116*/ 	.short	(.L_295 - .L_294)
.L_294:
        /*0118*/ 	.word	0x00000000


	//----- nvinfo : EIATTR_CBANK_PARAM_SIZE
	.align		4
.L_295:
        /*011c*/ 	.byte	0x03, 0x19
        /*011e*/ 	.short	0x006c


	//----- nvinfo : EIATTR_PARAM_CBANK
	.align		4
        /*0120*/ 	.byte	0x04, 0x0a
        /*0122*/ 	.short	(.L_297 - .L_296)
	.align		4
.L_296:
        /*0124*/ 	.word	index@(.nv.constant0._Z25dvc_ScaLBL_D3Q7_AAodd_IonPiPdS0_S0_S0_S0_S0_S0_diddiii)
        /*0128*/ 	.short	0x0380
        /*012a*/ 	.short	0x006c


	//----- nvinfo : EIATTR_SW_WAR
	.align		4
.L_297:
        /*012c*/ 	.byte	0x04, 0x36
        /*012e*/ 	.short	(.L_299 - .L_298)
.L_298:
        /*0130*/ 	.word	0x00000008
.L_299:


//--------------------- .nv.info._Z39dvc_ScaLBL_D3Q7_AAeven_IonConcentrationPdS_iii --------------------------
	.section	.nv.info._Z39dvc_ScaLBL_D3Q7_AAeven_IonConcentrationPdS_iii,"",@"SHT_CUDA_INFO"
	.sectionflags	@""
	.align	4


	//----- nvinfo : EIATTR_CUDA_API_VERSION
	.align		4
        /*0000*/ 	.byte	0x04, 0x37
        /*0002*/ 	.short	(.L_301 - .L_300)
.L_300:
        /*0004*/ 	.word	0x00000082


	//----- nvinfo : EIATTR_KPARAM_INFO
	.align		4
.L_301:
        /*0008*/ 	.byte	0x04, 0x17
        /*000a*/ 	.short	(.L_303 - .L_302)
.L_302:
        /*000c*/ 	.word	0x00000000
        /*0010*/ 	.short	0x0004
        /*0012*/ 	.short	0x0018
        /*0014*/ 	.byte	0x00, 0xf0, 0x11, 0x00


	//----- nvinfo : EIATTR_KPARAM_INFO
	.align		4
.L_303:
        /*0018*/ 	.byte	0x04, 0x17
        /*001a*/ 	.short	(.L_305 - .L_304)
.L_304:
        /*001c*/ 	.word	0x00000000
        /*0020*/ 	.short	0x0003
        /*0022*/ 	.short	0x0014
        /*0024*/ 	.byte	0x00, 0xf0, 0x11, 0x00


	//----- nvinfo : EIATTR_KPARAM_INFO
	.align		4
.L_305:
        /*0028*/ 	.byte	0x04, 0x17
        /*002a*/ 	.short	(.L_307 - .L_306)
.L_306:
        /*002c*/ 	.word	0x00000000
        /*0030*/ 	.short	0x0002
        /*0032*/ 	.short	0x0010
        /*0034*/ 	.byte	0x00, 0xf0, 0x11, 0x00


	//----- nvinfo : EIATTR_KPARAM_INFO
	.align		4
.L_307:
        /*0038*/ 	.byte	0x04, 0x17
        /*003a*/ 	.short	(.L_309 - .L_308)
.L_308:
        /*003c*/ 	.word	0x00000000
        /*0040*/ 	.short	0x0001
        /*0042*/ 	.short	0x0008
        /*0044*/ 	.byte	0x00, 0xf5, 0x21, 0x00


	//----- nvinfo : EIATTR_KPARAM_INFO
	.align		4
.L_309:
        /*0048*/ 	.byte	0x04, 0x17
        /*004a*/ 	.short	(.L_311 - .L_310)
.L_310:
        /*004c*/ 	.word	0x00000000
        /*0050*/ 	.short	0x0000
        /*0052*/ 	.short	0x0000
        /*0054*/ 	.byte	0x00, 0xf5, 0x21, 0x00


	//----- nvinfo : EIATTR_SPARSE_MMA_MASK
	.align		4
.L_311:
        /*0058*/ 	.byte	0x03, 0x50
        /*005a*/ 	.short	0x0000


	//----- nvinfo : EIATTR_MAXREG_COUNT
	.align		4
        /*005c*/ 	.byte	0x03, 0x1b
        /*005e*/ 	.short	0x00ff


	//----- nvinfo : EIATTR_MERCURY_ISA_VERSION
	.align		4
        /*0060*/ 	.byte	0x03, 0x5f
        /*0062*/ 	.short	0x0101


	//----- nvinfo : EIATTR_VRC_CTA_INIT_COUNT
	.align		4
        /*0064*/ 	.byte	0x02, 0x4a
	.zero		1
	.zero		1


	//----- nvinfo : EIATTR_EXIT_INSTR_OFFSETS
	.align		4
        /*0068*/ 	.byte	0x04, 0x1c
        /*006a*/ 	.short	(.L_313 - .L_312)


	//   ....[0]....
.L_312:
        /*006c*/ 	.word	0x00000040


	//   ....[1]....
        /*0070*/ 	.word	0x00000b40


	//   ....[2]....
        /*0074*/ 	.word	0x00001090


	//   ....[3]....
        /*0078*/ 	.word	0x000010f0


	//   ....[4]....
        /*007c*/ 	.word	0x000012f0


	//----- nvinfo : EIATTR_CRS_STACK_SIZE
	.align		4
.L_313:
        /*0080*/ 	.byte	0x04, 0x1e
        /*0082*/ 	.short	(.L_315 - .L_314)
.L_314:
        /*0084*/ 	.word	0x00000000


	//----- nvinfo : EIATTR_CBANK_PARAM_SIZE
	.align		4
.L_315:
        /*0088*/ 	.byte	0x03, 0x19
        /*008a*/ 	.short	0x001c


	//----- nvinfo : EIATTR_PARAM_CBANK
	.align		4
        /*008c*/ 	.byte	0x04, 0x0a
        /*008e*/ 	.short	(.L_317 - .L_316)
	.align		4
.L_316:
        /*0090*/ 	.word	index@(.nv.constant0._Z39dvc_ScaLBL_D3Q7_AAeven_IonConcentrationPdS_iii)
        /*0094*/ 	.short	0x0380
        /*0096*/ 	.short	0x001c


	//----- nvinfo : EIATTR_SW_WAR
	.align		4
.L_317:
        /*0098*/ 	.byte	0x04, 0x36
        /*009a*/ 	.short	(.L_319 - .L_318)
.L_318:
        /*009c*/ 	.word	0x00000008
.L_319:


//--------------------- .nv.info._Z38dvc_ScaLBL_D3Q7_AAodd_IonConcentrationPiPdS0_iii --------------------------
	.section	.nv.info._Z38dvc_ScaLBL_D3Q7_AAodd_IonConcentrationPiPdS0_iii,"",@"SHT_CUDA_INFO"
	.sectionflags	@""
	.align	4


	//----- nvinfo : EIATTR_CUDA_API_VERSION
	.align		4
        /*0000*/ 	.byte	0x04, 0x37
        /*0002*/ 	.short	(.L_321 - .L_320)
.L_320:
        /*0004*/ 	.word	0x00000082


	//----- nvinfo : EIATTR_KPARAM_INFO
	.align		4
.L_321:
        /*0008*/ 	.byte	0x04, 0x17
        /*000a*/ 	.short	(.L_323 - .L_322)
.L_322:
        /*000c*/ 	.word	0x00000000
        /*0010*/ 	.short	0x0005
        /*0012*/ 	.short	0x0020
        /*0014*/ 	.byte	0x00, 0xf0, 0x11, 0x00


	//----- nvinfo : EIATTR_KPARAM_INFO
	.align		4
.L_323:
        /*0018*/ 	.byte	0x04, 0x17
        /*001a*/ 	.short	(.L_325 - .L_324)
.L_324:
        /*001c*/ 	.word	0x00000000
        /*0020*/ 	.short	0x0004
        /*0022*/ 	.short	0x001c
        /*0024*/ 	.byte	0x00, 0xf0, 0x11, 0x00


	//----- nvinfo : EIATTR_KPARAM_INFO
	.align		4
.L_325:
        /*0028*/ 	.byte	0x04, 0x17
        /*002a*/ 	.short	(.L_327 - .L_326)
.L_326:
        /*002c*/ 	.word	0x00000000
        /*0030*/ 	.short	0x0003
        /*0032*/ 	.short	0x0018
        /*0034*/ 	.byte	0x00, 0xf0, 0x11, 0x00


	//----- nvinfo : EIATTR_KPARAM_INFO
	.align		4
.L_327:
        /*0038*/ 	.byte	0x04, 0x17
        /*003a*/ 	.short	(.L_329 - .L_328)
.L_328:
        /*003c*/ 	.word	0x00000000
        /*0040*/ 	.short	0x0002
        /*0042*/ 	.short	0x0010
        /*0044*/ 	.byte	0x00, 0xf5, 0x21, 0x00


	//----- nvinfo : EIATTR_KPARAM_INFO
	.align		4
.L_329:
        /*0048*/ 	.byte	0x04, 0x17
        /*004a*/ 	.short	(.L_331 - .L_330)
.L_330:
        /*004c*/ 	.word	0x00000000
        /*0050*/ 	.short	0x0001
        /*0052*/ 	.short	0x0008
        /*0054*/ 	.byte	0x00, 0xf5, 0x21, 0x00


	//----- nvinfo : EIATTR_KPARAM_INFO
	.align		4
.L_331:
        /*0058*/ 	.byte	0x04, 0x17
        /*005a*/ 	.short	(.L_333 - .L_332)
.L_332:
        /*005c*/ 	.word	0x00000000
        /*0060*/ 	.short	0x0000
        /*0062*/ 	.short	0x0000
        /*0064*/ 	.byte	0x00, 0xf5, 0x21, 0x00


	//----- nvinfo : EIATTR_SPARSE_MMA_MASK
	.align		4
.L_333:
        /*0068*/ 	.byte	0x03, 0x50
        /*006a*/ 	.short	0x0000


	//----- nvinfo : EIATTR_MAXREG_COUNT
	.align		4
        /*006c*/ 	.byte	0x03, 0x1b
        /*006e*/ 	.short	0x00ff


	//----- nvinfo : EIATTR_MERCURY_ISA_VERSION
	.align		4
        /*0070*/ 	.byte	0x03, 0x5f
        /*0072*/ 	.short	0x0101


	//----- nvinfo : EIATTR_VRC_CTA_INIT_COUNT
	.align		4
        /*0074*/ 	.byte	0x02, 0x4a
	.zero		1
	.zero		1


	//----- nvinfo : EIATTR_EXIT_INSTR_OFFSETS
	.align		4
        /*0078*/ 	.byte	0x04, 0x1c
        /*007a*/ 	.short	(.L_335 - .L_334)


	//   ....[0]....
.L_334:
        /*007c*/ 	.word	0x00000030


	//   ....[1]....
        /*0080*/ 	.word	0x00000c10


	//   ....[2]....
        /*0084*/ 	.word	0x000011f0


	//   ....[3]....
        /*0088*/ 	.word	0x00001240


	//   ....[4]....
        /*008c*/ 	.word	0x000014b0


	//----- nvinfo : EIATTR_CRS_STACK_SIZE
	.align		4
.L_335:
        /*0090*/ 	.byte	0x04, 0x1e
        /*0092*/ 	.short	(.L_337 - .L_336)
.L_336:
        /*0094*/ 	.word	0x00000000


	//----- nvinfo : EIATTR_CBANK_PARAM_SIZE
	.align		4
.L_337:
        /*0098*/ 	.byte	0x03, 0x19
        /*009a*/ 	.short	0x0024


	//----- nvinfo : EIATTR_PARAM_CBANK
	.align		4
        /*009c*/ 	.byte	0x04, 0x0a
        /*009e*/ 	.short	(.L_339 - .L_338)
	.align		4
.L_338:
        /*00a0*/ 	.word	index@(.nv.constant0._Z38dvc_ScaLBL_D3Q7_AAodd_IonConcentrationPiPdS0_iii)
        /*00a4*/ 	.short	0x0380
        /*00a6*/ 	.short	0x0024


	//----- nvinfo : EIATTR_SW_WAR
	.align		4
.L_339:
        /*00a8*/ 	.byte	0x04, 0x36
        /*00aa*/ 	.short	(.L_341 - .L_340)
.L_340:
        /*00ac*/ 	.word	0x00000008
.L_341:


//--------------------- .nv.info._Z37dvc_ScaLBL_D3Q7_Membrane_IonTransportPiPdS0_S0_ii --------------------------
	.section	.nv.info._Z37dvc_ScaLBL_D3Q7_Membrane_IonTransportPiPdS0_S0_ii,"",@"SHT_CUDA_INFO"
	.sectionflags	@""
	.align	4


	//----- nvinfo : EIATTR_CUDA_API_VERSION
	.align		4
        /*0000*/ 	.byte	0x04, 0x37
        /*0002*/ 	.short	(.L_343 - .L_342)
.L_342:
        /*0004*/ 	.word	0x00000082


	//----- nvinfo : EIATTR_KPARAM_INFO
	.align		4
.L_343:
        /*0008*/ 	.byte	0x04, 0x17
        /*000a*/ 	.short	(.L_345 - .L_344)
.L_344:
        /*000c*/ 	.word	0x00000000
        /*0010*/ 	.short	0x0005
        /*0012*/ 	.short	0x0024
        /*0014*/ 	.byte	0x00, 0xf0, 0x11, 0x00


	//----- nvinfo : EIATTR_KPARAM_INFO
	.align		4
.L_345:
        /*0018*/ 	.byte	0x04, 0x17
        /*001a*/ 	.short	(.L_347 - .L_346)
.L_346:
        /*001c*/ 	.word	0x00000000
        /*0020*/ 	.short	0x0004
        /*0022*/ 	.short	0x0020
        /*0024*/ 	.byte	0x00, 0xf0, 0x11, 0x00


	//----- nvinfo : EIATTR_KPARAM_INFO
	.align		4
.L_347:
        /*0028*/ 	.byte	0x04, 0x17
        /*002a*/ 	.short	(.L_349 - .L_348)
.L_348:
        /*002c*/ 	.word	0x00000000
        /*0030*/ 	.short	0x0003
        /*0032*/ 	.short	0x0018
        /*0034*/ 	.byte	0x00, 0xf5, 0x21, 0x00


	//----- nvinfo : EIATTR_KPARAM_INFO
	.align		4
.L_349:
        /*0038*/ 	.byte	0x04, 0x17
        /*003a*/ 	.short	(.L_351 - .L_350)
.L_350:
        /*003c*/ 	.word	0x00000000
        /*0040*/ 	.short	0x0002
        /*0042*/ 	.short	0x0010
        /*0044*/ 	.byte	0x00, 0xf5, 0x21, 0x00


	//----- nvinfo : EIATTR_KPARAM_INFO
	.align		4
.L_351:
        /*0048*/ 	.byte	0x04, 0x17
        /*004a*/ 	.short	(.L_353 - .L_352)
.L_352:
        /*004c*/ 	.word	0x00000000
        /*0050*/ 	.short	0x0001
        /*0052*/ 	.short	0x0008
        /*0054*/ 	.byte	0x00, 0xf5, 0x21, 0x00


	//----- nvinfo : EIATTR_KPARAM_INFO
	.align		4
.L_353:
        /*0058*/ 	.byte	0x04, 0x17
        /*005a*/ 	.short	(.L_355 - .L_354)
.L_354:
        /*005c*/ 	.word	0x00000000
        /*0060*/ 	.short	0x0000
        /*0062*/ 	.short	0x0000
        /*0064*/ 	.byte	0x00, 0xf5, 0x21, 0x00


	//----- nvinfo : EIATTR_SPARSE_MMA_MASK
	.align		4
.L_355:
        /*0068*/ 	.byte	0x03, 0x50
        /*006a*/ 	.short	0x0000


	//----- nvinfo : EIATTR_MAXREG_COUNT
	.align		4
        /*006c*/ 	.byte	0x03, 0x1b
        /*006e*/ 	.short	0x00ff


	//----- nvinfo : EIATTR_MERCURY_ISA_VERSION
	.align		4
        /*0070*/ 	.byte	0x03, 0x5f
        /*0072*/ 	.short	0x0101


	//----- nvinfo : EIATTR_VRC_CTA_INIT_COUNT
	.align		4
        /*0074*/ 	.byte	0x02, 0x4a
	.zero		1
	.zero		1


	//----- nvinfo : EIATTR_EXIT_INSTR_OFFSETS
	.align		4
        /*0078*/ 	.byte	0x04, 0x1c
        /*007a*/ 	.short	(.L_357 - .L_356)


	//   ....[0]....
.L_356:
        /*007c*/ 	.word	0x00000040


	//   ....[1]....
        /*0080*/ 	.word	0x00000b80


	//   ....[2]....
        /*0084*/ 	.word	0x00000be0


	//   ....[3]....
        /*0088*/ 	.word	0x00001020


	//----- nvinfo : EIATTR_CRS_STACK_SIZE
	.align		4
.L_357:
        /*008c*/ 	.byte	0x04, 0x1e
        /*008e*/ 	.short	(.L_359 - .L_358)
.L_358:
        /*0090*/ 	.word	0x00000000


	//----- nvinfo : EIATTR_CBANK_PARAM_SIZE
	.align		4
.L_359:
        /*0094*/ 	.byte	0x03, 0x19
        /*0096*/ 	.short	0x0028


	//----- nvinfo : EIATTR_PARAM_CBANK
	.align		4
        /*0098*/ 	.byte	0x04, 0x0a
        /*009a*/ 	.short	(.L_361 - .L_360)
	.align		4
.L_360:
        /*009c*/ 	.word	index@(.nv.constant0._Z37dvc_ScaLBL_D3Q7_Membrane_IonTransportPiPdS0_S0_ii)
        /*00a0*/ 	.short	0x0380
        /*00a2*/ 	.short	0x0028


	//----- nvinfo : EIATTR_SW_WAR
	.align		4
.L_361:
        /*00a4*/ 	.byte	0x04, 0x36
        /*00a6*/ 	.short	(.L_363 - .L_362)
.L_362:
        /*00a8*/ 	.word	0x00000008
.L_363:


//--------------------- .nv.info._Z31dvc_ScaLBL_D3Q7_Membrane_UnpackiPiPdiS0_iS0_ --------------------------
	.section	.nv.info._Z31dvc_ScaLBL_D3Q7_Membrane_UnpackiPiPdiS0_iS0_,"",@"SHT_CUDA_INFO"
	.sectionflags	@""
	.align	4


	//----- nvinfo : EIATTR_CUDA_API_VERSION
	.align		4
        /*0000*/ 	.byte	0x04, 0x37
        /*0002*/ 	.short	(.L_365 - .L_364)
.L_364:
        /*0004*/ 	.word	0x00000082


	//----- nvinfo : EIATTR_KPARAM_INFO
	.align		4
.L_365:
        /*0008*/ 	.byte	0x04, 0x17
        /*000a*/ 	.short	(.L_367 - .L_366)
.L_366:
        /*000c*/ 	.word	0x00000000
        /*0010*/ 	.short	0x0006
        /*0012*/ 	.short	0x0030
        /*0014*/ 	.byte	0x00, 0xf5, 0x21, 0x00


	//----- nvinfo : EIATTR_KPARAM_INFO
	.align		4
.L_367:
        /*0018*/ 	.byte	0x04, 0x17
        /*001a*/ 	.short	(.L_369 - .L_368)
.L_368:
        /*001c*/ 	.word	0x00000000
        /*0020*/ 	.short	0x0005
        /*0022*/ 	.short	0x0028
        /*0024*/ 	.byte	0x00, 0xf0, 0x11, 0x00


	//----- nvinfo : EIATTR_KPARAM_INFO
	.align		4
.L_369:
        /*0028*/ 	.byte	0x04, 0x17
        /*002a*/ 	.short	(.L_371 - .L_370)
.L_370:
        /*002c*/ 	.word	0x00000000
        /*0030*/ 	.short	0x0004
        /*0032*/ 	.short	0x0020
        /*0034*/ 	.byte	0x00, 0xf5, 0x21, 0x00


	//----- nvinfo : EIATTR_KPARAM_INFO
	.align		4
.L_371:
        /*0038*/ 	.byte	0x04, 0x17
        /*003a*/ 	.short	(.L_373 - .L_372)
.L_372:
        /*003c*/ 	.word	0x00000000
        /*0040*/ 	.short	0x0003
        /*0042*/ 	.short	0x0018
        /*0044*/ 	.byte	0x00, 0xf0, 0x11, 0x00


	//----- nvinfo : EIATTR_KPARAM_INFO
	.align		4
.L_373:
        /*0048*/ 	.byte	0x04, 0x17
        /*004a*/ 	.short	(.L_375 - .L_374)
.L_374:
        /*004c*/ 	.word	0x00000000
        /*0050*/ 	.short	0x0002
        /*0052*/ 	.short	0x0010
        /*0054*/ 	.byte	0x00, 0xf5, 0x21, 0x00


	//----- nvinfo : EIATTR_KPARAM_INFO
	.align		4
.L_375:
        /*0058*/ 	.byte	0x04, 0x17
        /*005a*/ 	.short	(.L_377 - .L_376)
.L_376:
        /*005c*/ 	.word	0x00000000
        /*0060*/ 	.short	0x0001
        /*0062*/ 	.short	0x0008
        /*0064*/ 	.byte	0x00, 0xf5, 0x21, 0x00


	//----- nvinfo : EIATTR_KPARAM_INFO
	.align		4
.L_377:
        /*0068*/ 	.byte	0x04, 0x17
        /*006a*/ 	.short	(.L_379 - .L_378)
.L_378:
        /*006c*/ 	.word	0x00000000
        /*0070*/ 	.short	0x0000
        /*0072*/ 	.short	0x0000
        /*0074*/ 	.byte	0x00, 0xf0, 0x11, 0x00


	//----- nvinfo : EIATTR_SPARSE_MMA_MASK
	.align		4
.L_379:
        /*0078*/ 	.byte	0x03, 0x50
        /*007a*/ 	.short	0x0000


	//----- nvinfo : EIATTR_MAXREG_COUNT
	.align		4
        /*007c*/ 	.byte	0x03, 0x1b
        /*007e*/ 	.short	0x00ff


	//----- nvinfo : EIATTR_MERCURY_ISA_VERSION
	.align		4
        /*0080*/ 	.byte	0x03, 0x5f
        /*0082*/ 	.short	0x0101


	//----- nvinfo : EIATTR_VRC_CTA_INIT_COUNT
	.align		4
        /*0084*/ 	.byte	0x02, 0x4a
	.zero		1
	.zero		1


	//----- nvinfo : EIATTR_EXIT_INSTR_OFFSETS
	.align		4
        /*0088*/ 	.byte	0x04, 0x1c
        /*008a*/ 	.short	(.L_381 - .L_380)


	//   ....[0]....
.L_380:
        /*008c*/ 	.word	0x00000030


	//   ....[1]....
        /*0090*/ 	.word	0x00000960


	//   ....[2]....
        /*0094*/ 	.word	0x00000bd0


	//----- nvinfo : EIATTR_CRS_STACK_SIZE
	.align		4
.L_381:
        /*0098*/ 	.byte	0x04, 0x1e
        /*009a*/ 	.short	(.L_383 - .L_382)
.L_382:
        /*009c*/ 	.word	0x00000000


	//----- nvinfo : EIATTR_CBANK_PARAM_SIZE
	.align		4
.L_383:
        /*00a0*/ 	.byte	0x03, 0x19
        /*00a2*/ 	.short	0x0038


	//----- nvinfo : EIATTR_PARAM_CBANK
	.align		4
        /*00a4*/ 	.byte	0x04, 0x0a
        /*00a6*/ 	.short	(.L_385 - .L_384)
	.align		4
.L_384:
        /*00a8*/ 	.word	index@(.nv.constant0._Z31dvc_ScaLBL_D3Q7_Membrane_UnpackiPiPdiS0_iS0_)
        /*00ac*/ 	.short	0x0380
        /*00ae*/ 	.short	0x0038


	//----- nvinfo : EIATTR_SW_WAR
	.align		4
.L_385:
        /*00b0*/ 	.byte	0x04, 0x36
        /*00b2*/ 	.short	(.L_387 - .L_386)
.L_386:
        /*00b4*/ 	.word	0x00000008
.L_387:


//--------------------- .nv.info._Z44dvc_ScaLBL_D3Q7_Membrane_AssignLinkCoef_haloiiiPiPdS0_dddddS_S_S0_iiiiiii --------------------------
	.section	.nv.info._Z44dvc_ScaLBL_D3Q7_Membrane_AssignLinkCoef_haloiiiPiPdS0_dddddS_S_S0_iiiiiii,"",@"SHT_CUDA_INFO"
	.sectionflags	@""
	.align	4


	//----- nvinfo : EIATTR_CUDA_API_VERSION
	.align		4
        /*0000*/ 	.byte	0x04, 0x37
        /*0002*/ 	.short	(.L_389 - .L_388)
.L_388:
        /*0004*/ 	.word	0x00000082


	//----- nvinfo : EIATTR_KPARAM_INFO
	.align		4
.L_389:
        /*0008*/ 	.byte	0x04, 0x17
        /*000a*/ 	.short	(.L_391 - .L_390)
.L_390:
        /*000c*/ 	.word	0x00000000
        /*0010*/ 	.short	0x0014
        /*0012*/ 	.short	0x0080
        /*0014*/ 	.byte	0x00, 0xf0, 0x11, 0x00


	//----- nvinfo : EIATTR_KPARAM_INFO
	.align		4
.L_391:
        /*0018*/ 	.byte	0x04, 0x17
        /*001a*/ 	.short	(.L_393 - .L_392)
.L_392:
        /*001c*/ 	.word	0x00000000
        /*0020*/ 	.short	0x0013
        /*0022*/ 	.short	0x007c
        /*0024*/ 	.byte	0x00, 0xf0, 0x11, 0x00


	//----- nvinfo : EIATTR_KPARAM_INFO
	.align		4
.L_393:
        /*0028*/ 	.byte	0x04, 0x17
        /*002a*/ 	.short	(.L_395 - .L_394)
.L_394:
        /*002c*/ 	.word	0x00000000
        /*0030*/ 	.short	0x0012
        /*0032*/ 	.short	0x0078
        /*0034*/ 	.byte	0x00, 0xf0, 0x11, 0x00


	//----- nvinfo : EIATTR_KPARAM_INFO
	.align		4
.L_395:
        /*0038*/ 	.byte	0x04, 0x17
        /*003a*/ 	.short	(.L_397 - .L_396)
.L_396:
        /*003c*/ 	.word	0x00000000
        /*0040*/ 	.short	0x0011
        /*0042*/ 	.short	0x0074
        /*0044*/ 	.byte	0x00, 0xf0, 0x11, 0x00


	//----- nvinfo : EIATTR_KPARAM_INFO
	.align		4
.L_397:
        /*0048*/ 	.byte	0x04, 0x17
        /*004a*/ 	.short	(.L_399 - .L_398)
.L_398:
        /*004c*/ 	.word	0x00000000
        /*0050*/ 	.short	0x0010
        /*0052*/ 	.short	0x0070
        /*0054*/ 	.byte	0x00, 0xf0, 0x11, 0x00


	//----- nvinfo : EIATTR_KPARAM_INFO
	.align		4
.L_399:
        /*0058*/ 	.byte	0x04, 0x17
        /*005a*/ 	.short	(.L_401 - .L_400)
.L_400:
        /*005c*/ 	.word	0x00000000
        /*0060*/ 	.short	0x000f
        /*0062*/ 	.short	0x006c
        /*0064*/ 	.byte	0x00, 0xf0, 0x11, 0x00


	//----- nvinfo : EIATTR_KPARAM_INFO
	.align		4
.L_401:
        /*0068*/ 	.byte	0x04, 0x17
        /*006a*/ 	.short	(.L_403 - .L_402)
.L_402:
        /*006c*/ 	.word	0x00000000
        /*0070*/ 	.short	0x000e
        /*0072*/ 	.short	0x0068
        /*0074*/ 	.byte	0x00, 0xf0, 0x11, 0x00


	//----- nvinfo : EIATTR_KPARAM_INFO
	.align		4
.L_403:
        /*0078*/ 	.byte	0x04, 0x17
        /*007a*/ 	.short	(.L_405 - .L_404)
.L_404:
        /*007c*/ 	.word	0x00000000
        /*0080*/ 	.short	0x000d
        /*0082*/ 	.short	0x0060
        /*0084*/ 	.byte	0x00, 0xf5, 0x21, 0x00


	//----- nvinfo : EIATTR_KPARAM_INFO
	.align		4
.L_405:
        /*0088*/ 	.byte	0x04, 0x17
        /*008a*/ 	.short	(.L_407 - .L_406)
.L_406:
        /*008c*/ 	.word	0x00000000
        /*0090*/ 	.short	0x000c
        /*0092*/ 	.short	0x0058
        /*0094*/ 	.byte	0x00, 0xf5, 0x21, 0x00


	//----- nvinfo : EIATTR_KPARAM_INFO
	.align		4
.L_407:
        /*0098*/ 	.byte	0x04, 0x17
        /*009a*/ 	.short	(.L_409 - .L_408)
.L_408:
        /*009c*/ 	.word	0x00000000
        /*00a0*/ 	.short	0x000b
        /*00a2*/ 	.short	0x0050
        /*00a4*/ 	.byte	0x00, 0xf5, 0x21, 0x00


	//----- nvinfo : EIATTR_KPARAM_INFO
	.align		4
.L_409:
        /*00a8*/ 	.byte	0x04, 0x17
        /*00aa*/ 	.short	(.L_411 - .L_410)
.L_410:
        /*00ac*/ 	.word	0x00000000
        /*00b0*/ 	.short	0x000a
        /*00b2*/ 	.short	0x0048
        /*00b4*/ 	.byte	0x00, 0xf0, 0x21, 0x00


	//----- nvinfo : EIATTR_KPARAM_INFO
	.align		4
.L_411:
        /*00b8*/ 	.byte	0x04, 0x17
        /*00ba*/ 	.short	(.L_413 - .L_412)
.L_412:
        /*00bc*/ 	.word	0x00000000
        /*00c0*/ 	.short	0x0009
        /*00c2*/ 	.short	0x0040
        /*00c4*/ 	.byte	0x00, 0xf0, 0x21, 0x00


	//----- nvinfo : EIATTR_KPARAM_INFO
	.align		4
.L_413:
        /*00c8*/ 	.byte	0x04, 0x17
        /*00ca*/ 	.short	(.L_415 - .L_414)
.L_414:
        /*00cc*/ 	.word	0x00000000
        /*00d0*/ 	.short	0x0008
        /*00d2*/ 	.short	0x0038
        /*00d4*/ 	.byte	0x00, 0xf0, 0x21, 0x00


	//----- nvinfo : EIATTR_KPARAM_INFO
	.align		4
.L_415:
        /*00d8*/ 	.byte	0x04, 0x17
        /*00da*/ 	.short	(.L_417 - .L_416)
.L_416:
        /*00dc*/ 	.word	0x00000000
        /*00e0*/ 	.short	0x0007
        /*00e2*/ 	.short	0x0030
        /*00e4*/ 	.byte	0x00, 0xf0, 0x21, 0x00


	//----- nvinfo : EIATTR_KPARAM_INFO
	.align		4
.L_417:
        /*00e8*/ 	.byte	0x04, 0x17
        /*00ea*/ 	.short	(.L_419 - .L_418)
.L_418:
        /*00ec*/ 	.word	0x00000000
        /*00f0*/ 	.short	0x0006
        /*00f2*/ 	.short	0x0028
        /*00f4*/ 	.byte	0x00, 0xf0, 0x21, 0x00


	//----- nvinfo : EIATTR_KPARAM_INFO
	.align		4
.L_419:
        /*00f8*/ 	.byte	0x04, 0x17
        /*00fa*/ 	.short	(.L_421 - .L_420)
.L_420:
        /*00fc*/ 	.word	0x00000000
        /*0100*/ 	.short	0x0005
        /*0102*/ 	.short	0x0020
        /*0104*/ 	.byte	0x00, 0xf5, 0x21, 0x00


	//----- nvinfo : EIATTR_KPARAM_INFO
	.align		4
.L_421:
        /*0108*/ 	.byte	0x04, 0x17
        /*010a*/ 	.short	(.L_423 - .L_422)
.L_422:
        /*010c*/ 	.word	0x00000000
        /*0110*/ 	.short	0x0004
        /*0112*/ 	.short	0x0018
        /*0114*/ 	.byte	0x00, 0xf5, 0x21, 0x00


	//----- nvinfo : EIATTR_KPARAM_INFO
	.align		4
.L_423:
        /*0118*/ 	.byte	0x04, 0x17
        /*011a*/ 	.short	(.L_425 - .L_424)
.L_424:
        /*011c*/ 	.word	0x00000000
        /*0120*/ 	.short	0x0003
        /*0122*/ 	.short	0x0010
        /*0124*/ 	.byte	0x00, 0xf5, 0x21, 0x00


	//----- nvinfo : EIATTR_KPARAM_INFO
	.align		4
.L_425:
        /*0128*/ 	.byte	0x04, 0x17
        /*012a*/ 	.short	(.L_427 - .L_426)
.L_426:
        /*012c*/ 	.word	0x00000000
        /*0130*/ 	.short	0x0002
        /*0132*/ 	.short	0x0008
        /*0134*/ 	.byte	0x00, 0xf0, 0x11, 0x00


	//----- nvinfo : EIATTR_KPARAM_INFO
	.align		4
.L_427:
        /*0138*/ 	.byte	0x04, 0x17
        /*013a*/ 	.short	(.L_429 - .L_428)
.L_428:
        /*013c*/ 	.word	0x00000000
        /*0140*/ 	.short	0x0001
        /*0142*/ 	.short	0x0004
        /*0144*/ 	.byte	0x00, 0xf0, 0x11, 0x00


	//----- nvinfo : EIATTR_KPARAM_INFO
	.align		4
.L_429:
        /*0148*/ 	.byte	0x04, 0x17
        /*014a*/ 	.short	(.L_431 - .L_430)
.L_430:
        /*014c*/ 	.word	0x00000000
        /*0150*/ 	.short	0x0000
        /*0152*/ 	.short	0x0000
        /*0154*/ 	.byte	0x00, 0xf0, 0x11, 0x00


	//----- nvinfo : EIATTR_SPARSE_MMA_MASK
	.align		4
.L_431:
        /*0158*/ 	.byte	0x03, 0x50
        /*015a*/ 	.short	0x0000


	//----- nvinfo : EIATTR_MAXREG_COUNT
	.align		4
        /*015c*/ 	.byte	0x03, 0x1b
        /*015e*/ 	.short	0x00ff


	//----- nvinfo : EIATTR_MERCURY_ISA_VERSION
	.align		4
        /*0160*/ 	.byte	0x03, 0x5f
        /*0162*/ 	.short	0x0101


	//----- nvinfo : EIATTR_VRC_CTA_INIT_COUNT
	.align		4
        /*0164*/ 	.byte	0x02, 0x4a
	.zero		1
	.zero		1


	//----- nvinfo : EIATTR_EXIT_INSTR_OFFSETS
	.align		4
        /*0168*/ 	.byte	0x04, 0x1c
        /*016a*/ 	.short	(.L_433 - .L_432)


	//   ....[0]....
.L_432:
        /*016c*/ 	.word	0x00000050


	//   ....[1]....
        /*0170*/ 	.word	0x00000d80


	//   ....[2]....
        /*0174*/ 	.word	0x00000dc0


	//   ....[3]....
        /*0178*/ 	.word	0x000013a0


	//----- nvinfo : EIATTR_CRS_STACK_SIZE
	.align		4
.L_433:
        /*017c*/ 	.byte	0x04, 0x1e
        /*017e*/ 	.short	(.L_435 - .L_434)
.L_434:
        /*0180*/ 	.word	0x00000000


	//----- nvinfo : EIATTR_CBANK_PARAM_SIZE
	.align		4
.L_435:
        /*0184*/ 	.byte	0x03, 0x19
        /*0186*/ 	.short	0x0084


	//----- nvinfo : EIATTR_PARAM_CBANK
	.align		4
        /*0188*/ 	.byte	0x04, 0x0a
        /*018a*/ 	.short	(.L_437 - .L_436)
	.align		4
.L_436:
        /*018c*/ 	.word	index@(.nv.constant0._Z44dvc_ScaLBL_D3Q7_Membrane_AssignLinkCoef_haloiiiPiPdS0_dddddS_S_S0_iiiiiii)
        /*0190*/ 	.short	0x0380
        /*0192*/ 	.short	0x0084


	//----- nvinfo : EIATTR_SW_WAR
	.align		4
.L_437:
        /*0194*/ 	.byte	0x04, 0x36
        /*0196*/ 	.short	(.L_439 - .L_438)
.L_438:
        /*0198*/ 	.word	0x00000008
.L_439:


//--------------------- .nv.info._Z39dvc_ScaLBL_D3Q7_Membrane_AssignLinkCoefPiS_PdS0_S0_dddddiiiii --------------------------
	.section	.nv.info._Z39dvc_ScaLBL_D3Q7_Membrane_AssignLinkCoefPiS_PdS0_S0_dddddiiiii,"",@"SHT_CUDA_INFO"
	.sectionflags	@""
	.align	4


	//----- nvinfo : EIATTR_CUDA_API_VERSION
	.align		4
        /*0000*/ 	.byte	0x04, 0x37
        /*0002*/ 	.short	(.L_441 - .L_440)
.L_440:
        /*0004*/ 	.word	0x00000082


	//----- nvinfo : EIATTR_KPARAM_INFO
	.align		4
.L_441:
        /*0008*/ 	.byte	0x04, 0x17
        /*000a*/ 	.short	(.L_443 - .L_442)
.L_442:
        /*000c*/ 	.word	0x00000000
        /*0010*/ 	.short	0x000e
        /*0012*/ 	.short	0x0060
        /*0014*/ 	.byte	0x00, 0xf0, 0x11, 0x00


	//----- nvinfo : EIATTR_KPARAM_INFO
	.align		4
.L_443:
        /*0018*/ 	.byte	0x04, 0x17
        /*001a*/ 	.short	(.L_445 - .L_444)
.L_444:
        /*001c*/ 	.word	0x00000000
        /*0020*/ 	.short	0x000d
        /*0022*/ 	.short	0x005c
        /*0024*/ 	.byte	0x00, 0xf0, 0x11, 0x00


	//----- nvinfo : EIATTR_KPARAM_INFO
	.align		4
.L_445:
        /*0028*/ 	.byte	0x04, 0x17
        /*002a*/ 	.short	(.L_447 - .L_446)
.L_446:
        /*002c*/ 	.word	0x00000000
        /*0030*/ 	.short	0x000c
        /*0032*/ 	.short	0x0058
        /*0034*/ 	.byte	0x00, 0xf0, 0x11, 0x00


	//----- nvinfo : EIATTR_KPARAM_INFO
	.align		4
.L_447:
        /*0038*/ 	.byte	0x04, 0x17
        /*003a*/ 	.short	(.L_449 - .L_448)
.L_448:
        /*003c*/ 	.word	0x00000000
        /*0040*/ 	.short	0x000b
        /*0042*/ 	.short	0x0054
        /*0044*/ 	.byte	0x00, 0xf0, 0x11, 0x00


	//----- nvinfo : EIATTR_KPARAM_INFO
	.align		4
.L_449:
        /*0048*/ 	.byte	0x04, 0x17
        /*004a*/ 	.short	(.L_451 - .L_450)
.L_450:
        /*004c*/ 	.word	0x00000000
        /*0050*/ 	.short	0x000a
        /*0052*/ 	.short	0x0050
        /*0054*/ 	.byte	0x00, 0xf0, 0x11, 0x00


	//----- nvinfo : EIATTR_KPARAM_INFO
	.align		4
.L_451:
        /*0058*/ 	.byte	0x04, 0x17
        /*005a*/ 	.short	(.L_453 - .L_452)
.L_452:
        /*005c*/ 	.word	0x00000000
        /*0060*/ 	.short	0x0009
        /*0062*/ 	.short	0x0048
        /*0064*/ 	.byte	0x00, 0xf0, 0x21, 0x00


	//----- nvinfo : EIATTR_KPARAM_INFO
	.align		4
.L_453:
        /*0068*/ 	.byte	0x04, 0x17
        /*006a*/ 	.short	(.L_455 - .L_454)
.L_454:
        /*006c*/ 	.word	0x00000000
        /*0070*/ 	.short	0x0008
        /*0072*/ 	.short	0x0040
        /*0074*/ 	.byte	0x00, 0xf0, 0x21, 0x00


	//----- nvinfo : EIATTR_KPARAM_INFO
	.align		4
.L_455:
        /*0078*/ 	.byte	0x04, 0x17
        /*007a*/ 	.short	(.L_457 - .L_456)
.L_456:
        /*007c*/ 	.word	0x00000000
        /*0080*/ 	.short	0x0007
        /*0082*/ 	.short	0x0038
        /*0084*/ 	.byte	0x00, 0xf0, 0x21, 0x00


	//----- nvinfo : EIATTR_KPARAM_INFO
	.align		4
.L_457:
        /*0088*/ 	.byte	0x04, 0x17
        /*008a*/ 	.short	(.L_459 - .L_458)
.L_458:
        /*008c*/ 	.word	0x00000000
        /*0090*/ 	.short	0x0006
        /*0092*/ 	.short	0x0030
        /*0094*/ 	.byte	0x00, 0xf0, 0x21, 0x00


	//----- nvinfo : EIATTR_KPARAM_INFO
	.align		4
.L_459:
        /*0098*/ 	.byte	0x04, 0x17
        /*009a*/ 	.short	(.L_461 - .L_460)
.L_460:
        /*009c*/ 	.word	0x00000000
        /*00a0*/ 	.short	0x0005
        /*00a2*/ 	.short	0x0028
        /*00a4*/ 	.byte	0x00, 0xf0, 0x21, 0x00


	//----- nvinfo : EIATTR_KPARAM_INFO
	.align		4
.L_461:
        /*00a8*/ 	.byte	0x04, 0x17
        /*00aa*/ 	.short	(.L_463 - .L_462)
.L_462:
        /*00ac*/ 	.word	0x00000000
        /*00b0*/ 	.short	0x0004
        /*00b2*/ 	.short	0x0020
        /*00b4*/ 	.byte	0x00, 0xf5, 0x21, 0x00


	//----- nvinfo : EIATTR_KPARAM_INFO
	.align		4
.L_463:
        /*00b8*/ 	.byte	0x04, 0x17
        /*00ba*/ 	.short	(.L_465 - .L_464)
.L_464:
        /*00bc*/ 	.word	0x00000000
        /*00c0*/ 	.short	0x0003
        /*00c2*/ 	.short	0x0018
        /*00c4*/ 	.byte	0x00, 0xf5, 0x21, 0x00


	//----- nvinfo : EIATTR_KPARAM_INFO
	.align		4
.L_465:
        /*00c8*/ 	.byte	0x04, 0x17
        /*00ca*/ 	.short	(.L_467 - .L_466)
.L_466:
        /*00cc*/ 	.word	0x00000000
        /*00d0*/ 	.short	0x0002
        /*00d2*/ 	.short	0x0010
        /*00d4*/ 	.byte	0x00, 0xf5, 0x21, 0x00


	//----- nvinfo : EIATTR_KPARAM_INFO
	.align		4
.L_467:
        /*00d8*/ 	.byte	0x04, 0x17
        /*00da*/ 	.short	(.L_469 - .L_468)
.L_468:
        /*00dc*/ 	.word	0x00000000
        /*00e0*/ 	.short	0x0001
        /*00e2*/ 	.short	0x0008
        /*00e4*/ 	.byte	0x00, 0xf5, 0x21, 0x00


	//----- nvinfo : EIATTR_KPARAM_INFO
	.align		4
.L_469:
        /*00e8*/ 	.byte	0x04, 0x17
        /*00ea*/ 	.short	(.L_471 - .L_470)
.L_470:
        /*00ec*/ 	.word	0x00000000
        /*00f0*/ 	.short	0x0000
        /*00f2*/ 	.short	0x0000
        /*00f4*/ 	.byte	0x00, 0xf5, 0x21, 0x00


	//----- nvinfo : EIATTR_SPARSE_MMA_MASK
	.align		4
.L_471:
        /*00f8*/ 	.byte	0x03, 0x50
        /*00fa*/ 	.short	0x0000


	//----- nvinfo : EIATTR_MAXREG_COUNT
	.align		4
        /*00fc*/ 	.byte	0x03, 0x1b
        /*00fe*/ 	.short	0x00ff


	//----- nvinfo : EIATTR_MERCURY_ISA_VERSION
	.align		4
        /*0100*/ 	.byte	0x03, 0x5f
        /*0102*/ 	.short	0x0101


	//----- nvinfo : EIATTR_VRC_CTA_INIT_COUNT
	.align		4
        /*0104*/ 	.byte	0x02, 0x4a
	.zero		1
	.zero		1


	//----- nvinfo : EIATTR_EXIT_INSTR_OFFSETS
	.align		4
        /*0108*/ 	.byte	0x04, 0x1c
        /*010a*/ 	.short	(.L_473 - .L_472)


	//   ....[0]....
.L_472:
        /*010c*/ 	.word	0x00000040


	//   ....[1]....
        /*0110*/ 	.word	0x00001350


	//   ....[2]....
        /*0114*/ 	.word	0x00001c60


	//   ....[3]....
        /*0118*/ 	.word	0x00001ca0


	//   ....[4]....
        /*011c*/ 	.word	0x000020c0


	//----- nvinfo : EIATTR_CRS_STACK_SIZE
	.align		4
.L_473:
        /*0120*/ 	.byte	0x04, 0x1e
        /*0122*/ 	.short	(.L_475 - .L_474)
.L_474:
        /*0124*/ 	.word	0x00000000


	//----- nvinfo : EIATTR_CBANK_PARAM_SIZE
	.align		4
.L_475:
        /*0128*/ 	.byte	0x03, 0x19
        /*012a*/ 	.short	0x0064


	//----- nvinfo : EIATTR_PARAM_CBANK
	.align		4
        /*012c*/ 	.byte	0x04, 0x0a
        /*012e*/ 	.short	(.L_477 - .L_476)
	.align		4
.L_476:
        /*0130*/ 	.word	index@(.nv.constant0._Z39dvc_ScaLBL_D3Q7_Membrane_AssignLinkCoefPiS_PdS0_S0_dddddiiiii)
        /*0134*/ 	.short	0x0380
        /*0136*/ 	.short	0x0064


	//----- nvinfo : EIATTR_SW_WAR
	.align		4
.L_477:
        /*0138*/ 	.byte	0x04, 0x36
        /*013a*/ 	.short	(.L_479 - .L_478)
.L_478:
        /*013c*/ 	.word	0x00000008
.L_479:


//--------------------- .nv.callgraph             --------------------------
	.section	.nv.callgraph,"",@"SHT_CUDA_CALLGRAPH"
	.align	4
	.sectionentsize	8
	.align		4
        /*0000*/ 	.word	0x00000000
	.align		4
        /*0004*/ 	.word	0xffffffff
	.align		4
        /*0008*/ 	.word	0x00000000
	.align		4
        /*000c*/ 	.word	0xfffffffe
	.align		4
        /*0010*/ 	.word	0x00000000
	.align		4
        /*0014*/ 	.word	0xfffffffd
	.align		4
        /*0018*/ 	.word	0x00000000
	.align		4
        /*001c*/ 	.word	0xfffffffc


//--------------------- .text._Z29dvc_ScaLBL_D3Q7_AAeven_Ion_v0PdS_S_S_S_S_S_diddiii --------------------------
	.section	.text._Z29dvc_ScaLBL_D3Q7_AAeven_Ion_v0PdS_S_S_S_S_S_diddiii,"ax",@progbits
	.align	128
        .global         _Z29dvc_ScaLBL_D3Q7_AAeven_Ion_v0PdS_S_S_S_S_S_diddiii
        .type           _Z29dvc_ScaLBL_D3Q7_AAeven_Ion_v0PdS_S_S_S_S_S_diddiii,@function
        .size           _Z29dvc_ScaLBL_D3Q7_AAeven_Ion_v0PdS_S_S_S_S_S_diddiii,(.L_x_177 - _Z29dvc_ScaLBL_D3Q7_AAeven_Ion_v0PdS_S_S_S_S_S_diddiii)
        .other          _Z29dvc_ScaLBL_D3Q7_AAeven_Ion_v0PdS_S_S_S_S_S_diddiii,@"STO_CUDA_ENTRY STV_DEFAULT"
_Z29dvc_ScaLBL_D3Q7_AAeven_Ion_v0PdS_S_S_S_S_S_diddiii:
.text._Z29dvc_ScaLBL_D3Q7_AAeven_Ion_v0PdS_S_S_S_S_S_diddiii:
[----:B------:R-:W-:Y:S08]  /*0000*/  LDC R1, c[0x0][0x37c] ;  /* 0x0000df00ff017b82 */ /* 0x000ff00000000800 */
[----:B------:R-:W0:Y:S02]  /*0010*/  LDC R13, c[0x0][0x3e0] ;  /* 0x0000f800ff0d7b82 */ /* 0x000e240000000800 */
[----:B0-----:R-:W-:-:S13]  /*0020*/  ISETP.GE.AND P0, PT, R13, -0x7ffff, PT ;  /* 0xfff800010d00780c */ /* 0x001fda0003f06270 */
[----:B------:R-:W-:Y:S05]  /*0030*/  @!P0 EXIT ;  /* 0x000000000000894d */ /* 0x000fea0003800000 */
[----:B------:R-:W0:Y:S01]  /*0040*/  LDCU UR5, c[0x0][0x3d4] ;  /* 0x00007a80ff0577ac */ /* 0x000e220008000800 */
[----:B------:R-:W1:Y:S01]  /*0050*/  LDC.64 R10, c[0x0][0x3d0] ;  /* 0x0000f400ff0a7b82 */ /* 0x000e620000000a00 */
[----:B------:R-:W-:Y:S01]  /*0060*/  IMAD.MOV.U32 R4, RZ, RZ, 0x1 ;  /* 0x00000001ff047424 */ /* 0x000fe200078e00ff */
[----:B------:R-:W2:Y:S01]  /*0070*/  LDCU UR4, c[0x0][0x3c0] ;  /* 0x00007800ff0477ac */ /* 0x000ea20008000800 */
[----:B------:R-:W3:Y:S05]  /*0080*/  LDCU.64 UR6, c[0x0][0x3b8] ;  /* 0x00007700ff0677ac */ /* 0x000eea0008000a00 */
[----:B------:R-:W4:Y:S01]  /*0090*/  LDC R0, c[0x0][0x360] ;  /* 0x0000d800ff007b82 */ /* 0x000f220000000800 */
[----:B0-----:R-:W1:Y:S02]  /*00a0*/  MUFU.RCP64H R5, UR5 ;  /* 0x0000000500057d08 */ /* 0x001e640008001800 */
[----:B-1----:R-:W-:-:S08]  /*00b0*/  DFMA R2, R4, -R10, 1 ;  /* 0x3ff000000402742b */ /* 0x002fd0000000080a */
[----:B------:R-:W-:Y:S02]  /*00c0*/  DFMA R6, R2, R2, R2 ;  /* 0x000000020206722b */ /* 0x000fe40000000002 */
[----:B--2---:R-:W3:Y:S01]  /*00d0*/  I2F.F64 R2, UR4 ;  /* 0x0000000400027d12 */ /* 0x004ee20008201c00 */
[----:B------:R-:W0:Y:S05]  /*00e0*/  S2UR UR4, SR_CTAID.X ;  /* 0x00000000000479c3 */ /* 0x000e2a0000002500 */
[----:B------:R-:W-:-:S08]  /*00f0*/  DFMA R6, R4, R6, R4 ;  /* 0x000000060406722b */ /* 0x000fd00000000004 */
[----:B------:R-:W-:Y:S02]  /*0100*/  DFMA R4, R6, -R10, 1 ;  /* 0x3ff000000604742b */ /* 0x000fe4000000080a */
[----:B---3--:R-:W-:-:S06]  /*0110*/  DMUL R8, R2, UR6 ;  /* 0x0000000602087c28 */ /* 0x008fcc0008000000 */
[----:B------:R-:W-:Y:S02]  /*0120*/  DFMA R2, R6, R4, R6 ;  /* 0x000000040602722b */ /* 0x000fe40000000006 */
[----:B------:R-:W1:Y:S01]  /*0130*/  S2R R5, SR_TID.X ;  /* 0x0000000000057919 */ /* 0x000e620000002100 */
[----:B------:R-:W-:Y:S02]  /*0140*/  SHF.R.S32.HI R4, RZ, 0x1f, R13 ;  /* 0x0000001fff047819 */ /* 0x000fe4000001140d */
[----:B------:R-:W-:Y:S02]  /*0150*/  FSETP.GEU.AND P1, PT, |R9|, 6.5827683646048100446e-37, PT ;  /* 0x036000000900780b */ /* 0x000fe40003f2e200 */
[----:B------:R-:W-:Y:S01]  /*0160*/  LEA.HI R4, R4, R13, RZ, 0x13 ;  /* 0x0000000d04047211 */ /* 0x000fe200078f98ff */
[----:B------:R-:W-:-:S08]  /*0170*/  DMUL R6, R8, R2 ;  /* 0x0000000208067228 */ /* 0x000fd00000000000 */
[----:B------:R-:W-:-:S08]  /*0180*/  DFMA R10, R6, -R10, R8 ;  /* 0x8000000a060a722b */ /* 0x000fd00000000008 */
[----:B------:R-:W-:-:S10]  /*0190*/  DFMA R2, R2, R10, R6 ;  /* 0x0000000a0202722b */ /* 0x000fd40000000006 */
[----:B------:R-:W-:-:S05]  /*01a0*/  FFMA R6, RZ, UR5, R3 ;  /* 0x00000005ff067c23 */ /* 0x000fca0008000003 */
[----:B------:R-:W-:Y:S02]  /*01b0*/  FSETP.GT.AND P0, PT, |R6|, 1.469367938527859385e-39, PT ;  /* 0x001000000600780b */ /* 0x000fe40003f04200 */
[----:B------:R-:W-:-:S05]  /*01c0*/  SHF.R.S32.HI R6, RZ, 0x13, R4 ;  /* 0x00000013ff067819 */ /* 0x000fca0000011404 */
[----:B------:R-:W-:-:S06]  /*01d0*/  IMAD.MOV R4, RZ, RZ, -R6 ;  /* 0x000000ffff047224 */ /* 0x000fcc00078e0a06 */
[----:B01--4-:R-:W-:Y:S05]  /*01e0*/  @P0 BRA P1, `(.L_x_0) ;  /* 0x0000000000100947 */ /* 0x013fea0000800000 */
[----:B------:R-:W-:-:S07]  /*01f0*/  MOV R24, 0x210 ;  /* 0x0000021000187802 */ /* 0x000fce0000000f00 */
[----:B------:R-:W-:Y:S05]  /*0200*/  CALL.REL.NOINC `($__internal_0_$__cuda_sm20_div_rn_f64_full) ;  /* 0x0000000800207944 */ /* 0x000fea0003c00000 */
[----:B------:R-:W-:Y:S01]  /*0210*/  IMAD.MOV.U32 R2, RZ, RZ, R14 ;  /* 0x000000ffff027224 */ /* 0x000fe200078e000e */
[----:B------:R-:W-:-:S07]  /*0220*/  MOV R3, R15 ;  /* 0x0000000f00037202 */ /* 0x000fce0000000f00 */
.L_x_0:
[----:B------:R-:W0:Y:S01]  /*0230*/  LDC.64 R16, c[0x0][0x3c8] ;  /* 0x0000f200ff107b82 */ /* 0x000e220000000a00 */
[----:B------:R-:W1:Y:S01]  /*0240*/  LDCU UR6, c[0x0][0x3d8] ;  /* 0x00007b00ff0677ac */ /* 0x000e620008000800 */
[----:B------:R-:W-:Y:S02]  /*0250*/  IMAD R7, R0, UR4, RZ ;  /* 0x0000000400077c24 */ /* 0x000fe4000f8e02ff */
[----:B------:R-:W-:Y:S01]  /*0260*/  IMAD.MOV.U32 R10, RZ, RZ, 0x0 ;  /* 0x00000000ff0a7424 */ /* 0x000fe200078e00ff */
[----:B------:R-:W2:Y:S01]  /*0270*/  LDCU.64 UR4, c[0x0][0x358] ;  /* 0x00006b00ff0477ac */ /* 0x000ea20008000a00 */
[----:B------:R-:W-:Y:S02]  /*0280*/  IMAD R6, R6, R7, R7 ;  /* 0x0000000706067224 */ /* 0x000fe400078e0207 */
[----:B------:R-:W3:Y:S01]  /*0290*/  LDC R8, c[0x0][0x3e0] ;  /* 0x0000f800ff087b82 */ /* 0x000ee20000000800 */
[----:B------:R-:W-:Y:S01]  /*02a0*/  IMAD.MOV.U32 R11, RZ, RZ, 0x3ff00000 ;  /* 0x3ff00000ff0b7424 */ /* 0x000fe200078e00ff */
[----:B------:R-:W4:Y:S01]  /*02b0*/  LDCU UR7, c[0x0][0x3dc] ;  /* 0x00007b80ff0777ac */ /* 0x000f220008000800 */
[----:B-1----:R-:W-:-:S04]  /*02c0*/  IADD3 R5, PT, PT, R6, UR6, R5 ;  /* 0x0000000606057c10 */ /* 0x002fc8000fffe005 */
[C---:B0-----:R-:W-:Y:S02]  /*02d0*/  DFMA R10, R16.reuse, -0.5, R10 ;  /* 0xbfe00000100a782b */ /* 0x041fe4000000000a */
[C---:B------:R-:W-:Y:S02]  /*02e0*/  DADD R12, -R16.reuse, 1 ;  /* 0x3ff00000100c7429 */ /* 0x040fe40000000100 */
[C---:B------:R-:W-:Y:S02]  /*02f0*/  DMUL R14, R16.reuse, 0.25 ;  /* 0x3fd00000100e7828 */ /* 0x040fe40000000000 */
[----:B------:R-:W-:Y:S01]  /*0300*/  DMUL R16, R16, 0.125 ;  /* 0x3fc0000010107828 */ /* 0x000fe20000000000 */
[C---:B---3--:R-:W-:Y:S01]  /*0310*/  LEA R7, R8.reuse, R5, 0x2 ;  /* 0x0000000508077211 */ /* 0x048fe200078e10ff */
[C-C-:B------:R-:W-:Y:S02]  /*0320*/  IMAD R9, R8.reuse, 0x6, R5.reuse ;  /* 0x0000000608097824 */ /* 0x140fe400078e0205 */
[----:B--2-4-:R-:W-:-:S07]  /*0330*/  IMAD R77, R8, 0x2, R5 ;  /* 0x00000002084d7824 */ /* 0x014fce00078e0205 */
.L_x_3:
[----:B------:R-:W-:Y:S01]  /*0340*/  ISETP.GE.AND P0, PT, R5, UR7, PT ;  /* 0x0000000705007c0c */ /* 0x000fe2000bf06270 */
[----:B------:R-:W-:Y:S01]  /*0350*/  VIADD R4, R4, 0x1 ;  /* 0x0000000104047836 */ /* 0x000fe20000000000 */
[----:B------:R-:W-:Y:S04]  /*0360*/  BSSY.RECONVERGENT B0, `(.L_x_1) ;  /* 0x000006c000007945 */ /* 0x000fe80003800200 */
[----:B------:R-:W-:-:S07]  /*0370*/  ISETP.NE.AND P1, PT, R4, 0x1, PT ;  /* 0x000000010400780c */ /* 0x000fce0003f25270 */
[----:B0-----:R-:W-:Y:S06]  /*0380*/  @P0 BRA `(.L_x_2) ;  /* 0x0000000400a40947 */ /* 0x001fec0003800000 */
[----:B------:R-:W0:Y:S08]  /*0390*/  LDC.64 R20, c[0x0][0x380] ;  /* 0x0000e000ff147b82 */ /* 0x000e300000000a00 */
[----:B------:R-:W1:Y:S08]  /*03a0*/  LDC.64 R42, c[0x0][0x388] ;  /* 0x0000e200ff2a7b82 */ /* 0x000e700000000a00 */
[----:B------:R-:W2:Y:S08]  /*03b0*/  LDC.64 R30, c[0x0][0x3a8] ;  /* 0x0000ea00ff1e7b82 */ /* 0x000eb00000000a00 */
[----:B------:R-:W3:Y:S01]  /*03c0*/  LDC R6, c[0x0][0x3e0] ;  /* 0x0000f800ff067b82 */ /* 0x000ee20000000800 */
[----:B0-----:R-:W-:-:S04]  /*03d0*/  IMAD.WIDE R40, R5, 0x8, R20 ;  /* 0x0000000805287825 */ /* 0x001fc800078e0214 */
[----:B------:R-:W-:Y:S01]  /*03e0*/  IMAD.WIDE R32, R77, 0x8, R20 ;  /* 0x000000084d207825 */ /* 0x000fe200078e0214 */
[----:B------:R-:W4:Y:S02]  /*03f0*/  LDG.E.64 R58, desc[UR4][R40.64] ;  /* 0x00000004283a7981 */ /* 0x000f24000c1e1b00 */
[----:B------:R-:W0:Y:S01]  /*0400*/  LDC.64 R34, c[0x0][0x3b0] ;  /* 0x0000ec00ff227b82 */ /* 0x000e220000000a00 */
[C---:B-1----:R-:W-:Y:S01]  /*0410*/  IMAD.WIDE R42, R5.reuse, 0x8, R42 ;  /* 0x00000008052a7825 */ /* 0x042fe200078e022a */
[----:B------:R-:W5:Y:S05]  /*0420*/  LDG.E.64 R52, desc[UR4][R32.64] ;  /* 0x0000000420347981 */ /* 0x000f6a000c1e1b00 */
[----:B------:R-:W4:Y:S01]  /*0430*/  LDG.E.64 R42, desc[UR4][R42.64] ;  /* 0x000000042a2a7981 */ /* 0x000f22000c1e1b00 */
[----:B--2---:R-:W-:Y:S01]  /*0440*/  IMAD.WIDE R30, R5, 0x8, R30 ;  /* 0x00000008051e7825 */ /* 0x004fe200078e021e */
[----:B------:R-:W1:Y:S04]  /*0450*/  LDC.64 R64, c[0x0][0x390] ;  /* 0x0000e400ff407b82 */ /* 0x000e680000000a00 */
[----:B------:R-:W4:Y:S01]  /*0460*/  LDG.E.64 R56, desc[UR4][R30.64] ;  /* 0x000000041e387981 */ /* 0x000f22000c1e1b00 */
[----:B---3--:R-:W-:-:S05]  /*0470*/  IMAD.WIDE R36, R6, 0x8, R40 ;  /* 0x0000000806247825 */ /* 0x008fca00078e0228 */
[----:B------:R-:W5:Y:S01]  /*0480*/  LDG.E.64 R18, desc[UR4][R36.64] ;  /* 0x0000000424127981 */ /* 0x000f62000c1e1b00 */
[----:B------:R-:W-:-:S04]  /*0490*/  IMAD.WIDE R38, R6, 0x8, R30 ;  /* 0x0000000806267825 */ /* 0x000fc800078e021e */
[----:B------:R-:W-:Y:S01]  /*04a0*/  IMAD.WIDE R24, R7, 0x8, R20 ;  /* 0x0000000807187825 */ /* 0x000fe200078e0214 */
[----:B------:R2:W3:Y:S03]  /*04b0*/  LDG.E.64 R50, desc[UR4][R38.64] ;  /* 0x0000000426327981 */ /* 0x0004e6000c1e1b00 */
[C---:B------:R-:W-:Y:S01]  /*04c0*/  IMAD.WIDE R28, R6.reuse, 0x8, R32 ;  /* 0x00000008061c7825 */ /* 0x040fe200078e0220 */
[----:B------:R-:W3:Y:S03]  /*04d0*/  LDG.E.64 R26, desc[UR4][R24.64] ;  /* 0x00000004181a7981 */ /* 0x000ee6000c1e1b00 */
[----:B------:R-:W-:Y:S01]  /*04e0*/  IMAD.WIDE R60, R6, 0x8, R38 ;  /* 0x00000008063c7825 */ /* 0x000fe200078e0226 */
[----:B------:R-:W3:Y:S03]  /*04f0*/  LDG.E.64 R44, desc[UR4][R28.64] ;  /* 0x000000041c2c7981 */ /* 0x000ee6000c1e1b00 */
[----:B------:R-:W-:-:S02]  /*0500*/  IMAD.WIDE R20, R9, 0x8, R20 ;  /* 0x0000000809147825 */ /* 0x000fc400078e0214 */
[----:B------:R-:W3:Y:S02]  /*0510*/  LDG.E.64 R60, desc[UR4][R60.64] ;  /* 0x000000043c3c7981 */ /* 0x000ee4000c1e1b00 */
[----:B------:R-:W-:Y:S02]  /*0520*/  IMAD.WIDE R22, R6, 0x8, R24 ;  /* 0x0000000806167825 */ /* 0x000fe400078e0218 */
[----:B------:R-:W3:Y:S04]  /*0530*/  LDG.E.64 R30, desc[UR4][R20.64] ;  /* 0x00000004141e7981 */ /* 0x000ee8000c1e1b00 */
[----:B------:R-:W3:Y:S01]  /*0540*/  LDG.E.64 R48, desc[UR4][R22.64] ;  /* 0x0000000416307981 */ /* 0x000ee2000c1e1b00 */
[----:B0-----:R-:W-:-:S04]  /*0550*/  IMAD.WIDE R34, R5, 0x8, R34 ;  /* 0x0000000805227825 */ /* 0x001fc800078e0222 */
[C---:B------:R-:W-:Y:S02]  /*0560*/  IMAD.WIDE R54, R6.reuse, 0x8, R34 ;  /* 0x0000000806367825 */ /* 0x040fe400078e0222 */
[----:B------:R-:W3:Y:S02]  /*0570*/  LDG.E.64 R34, desc[UR4][R34.64] ;  /* 0x0000000422227981 */ /* 0x000ee4000c1e1b00 */
[----:B--2---:R-:W-:Y:S02]  /*0580*/  IMAD.WIDE R38, R6, 0x8, R54 ;  /* 0x0000000806267825 */ /* 0x004fe400078e0236 */
[----:B------:R-:W2:Y:S04]  /*0590*/  LDG.E.64 R54, desc[UR4][R54.64] ;  /* 0x0000000436367981 */ /* 0x000ea8000c1e1b00 */
[----:B------:R-:W2:Y:S01]  /*05a0*/  LDG.E.64 R38, desc[UR4][R38.64] ;  /* 0x0000000426267981 */ /* 0x000ea2000c1e1b00 */
[----:B-1----:R-:W-:-:S04]  /*05b0*/  IMAD.WIDE R64, R5, 0x8, R64 ;  /* 0x0000000805407825 */ /* 0x002fc800078e0240 */
[----:B------:R-:W-:Y:S01]  /*05c0*/  IMAD.WIDE R74, R6, 0x8, R64 ;  /* 0x00000008064a7825 */ /* 0x000fe200078e0240 */
[----:B----4-:R-:W-:Y:S02]  /*05d0*/  DMUL R62, R42, R56 ;  /* 0x000000382a3e7228 */ /* 0x010fe40000000000 */
[----:B-----5:R-:W-:-:S08]  /*05e0*/  DADD R46, R52, -R18 ;  /* 0x00000000342e7229 */ /* 0x020fd00000000812 */
[----:B------:R-:W-:-:S08]  /*05f0*/  DADD R66, R46, -R62 ;  /* 0x000000002e427229 */ /* 0x000fd0000000083e */
[----:B------:R-:W-:Y:S02]  /*0600*/  DMUL R66, R10, R66 ;  /* 0x000000420a427228 */ /* 0x000fe40000000000 */
[----:B---3--:R-:W-:Y:S02]  /*0610*/  DMUL R46, R42, R50 ;  /* 0x000000322a2e7228 */ /* 0x008fe40000000000 */
[----:B------:R-:W-:-:S03]  /*0620*/  DADD R70, R26, -R44 ;  /* 0x000000001a467229 */ /* 0x000fc6000000082c */
[----:B------:R0:W-:Y:S01]  /*0630*/  STG.E.64 desc[UR4][R64.64], R66 ;  /* 0x0000004240007986 */ /* 0x0001e2000c101b04 */
[----:B------:R-:W-:Y:S02]  /*0640*/  DMUL R68, R42, R60 ;  /* 0x0000003c2a447228 */ /* 0x000fe40000000000 */
[----:B------:R-:W-:Y:S02]  /*0650*/  DADD R72, R30, -R48 ;  /* 0x000000001e487229 */ /* 0x000fe40000000830 */
[----:B------:R-:W-:Y:S01]  /*0660*/  DADD R70, R70, -R46 ;  /* 0x0000000046467229 */ /* 0x000fe2000000082e */
[----:B0-----:R-:W0:Y:S05]  /*0670*/  LDC.64 R66, c[0x0][0x398] ;  /* 0x0000e600ff427b82 */ /* 0x001e2a0000000a00 */
[----:B------:R-:W-:-:S02]  /*0680*/  DADD R72, R72, -R68 ;  /* 0x0000000048487229 */ /* 0x000fc40000000844 */
[----:B------:R-:W-:-:S06]  /*0690*/  DMUL R70, R10, R70 ;  /* 0x000000460a467228 */ /* 0x000fcc0000000000 */
[----:B------:R-:W-:Y:S01]  /*06a0*/  DMUL R72, R10, R72 ;  /* 0x000000480a487228 */ /* 0x000fe20000000000 */
[----:B------:R1:W-:Y:S01]  /*06b0*/  STG.E.64 desc[UR4][R74.64], R70 ;  /* 0x000000464a007986 */ /* 0x0003e2000c101b04 */
[----:B------:R-:W-:Y:S01]  /*06c0*/  DMUL R34, R34, R2 ;  /* 0x0000000222227228 */ /* 0x000fe20000000000 */
[----:B-1----:R-:W-:-:S04]  /*06d0*/  IMAD.WIDE R74, R6, 0x8, R74 ;  /* 0x00000008064a7825 */ /* 0x002fc800078e024a */
[----:B0-----:R-:W-:Y:S01]  /*06e0*/  IMAD.WIDE R66, R5, 0x8, R66 ;  /* 0x0000000805427825 */ /* 0x001fe200078e0242 */
[----:B------:R-:W-:Y:S04]  /*06f0*/  STG.E.64 desc[UR4][R74.64], R72 ;  /* 0x000000484a007986 */ /* 0x000fe8000c101b04 */
[----:B------:R0:W-:Y:S01]  /*0700*/  STG.E.64 desc[UR4][R66.64], R62 ;  /* 0x0000003e42007986 */ /* 0x0001e2000c101b04 */
[----:B------:R-:W-:Y:S01]  /*0710*/  IMAD.WIDE R64, R6, 0x8, R66 ;  /* 0x0000000806407825 */ /* 0x000fe200078e0242 */
[-C--:B--2---:R-:W-:Y:S01]  /*0720*/  DMUL R54, R54, R2.reuse ;  /* 0x0000000236367228 */ /* 0x084fe20000000000 */
[----:B0-----:R-:W0:Y:S01]  /*0730*/  LDC.64 R66, c[0x0][0x3a0] ;  /* 0x0000e800ff427b82 */ /* 0x001e220000000a00 */
[----:B------:R-:W-:Y:S02]  /*0740*/  DMUL R38, R38, R2 ;  /* 0x0000000226267228 */ /* 0x000fe40000000000 */
[----:B------:R-:W-:-:S02]  /*0750*/  DMUL R58, R12, R58 ;  /* 0x0000003a0c3a7228 */ /* 0x000fc40000000000 */
[----:B------:R-:W-:Y:S01]  /*0760*/  DADD R56, R56, R34 ;  /* 0x0000000038387229 */ /* 0x000fe20000000022 */
[----:B------:R-:W-:Y:S01]  /*0770*/  MOV R70, 0x0 ;  /* 0x0000000000467802 */ /* 0x000fe20000000f00 */
[----:B------:R-:W-:Y:S01]  /*0780*/  IMAD.MOV.U32 R71, RZ, RZ, 0x3ff00000 ;  /* 0x3ff00000ff477424 */ /* 0x000fe200078e00ff */
[----:B------:R-:W-:Y:S02]  /*0790*/  DADD R50, R50, R54 ;  /* 0x0000000032327229 */ /* 0x000fe40000000036 */
[----:B------:R-:W-:Y:S02]  /*07a0*/  DADD R60, R60, R38 ;  /* 0x000000003c3c7229 */ /* 0x000fe40000000026 */
[----:B------:R-:W-:Y:S02]  /*07b0*/  DMUL R34, R42, R34 ;  /* 0x000000222a227228 */ /* 0x000fe40000000000 */
[----:B------:R-:W-:Y:S02]  /*07c0*/  DFMA R58, R14, R42, R58 ;  /* 0x0000002a0e3a722b */ /* 0x000fe4000000003a */
[----:B------:R-:W-:-:S02]  /*07d0*/  DMUL R54, R42, R54 ;  /* 0x000000362a367228 */ /* 0x000fc40000000000 */
[----:B------:R-:W-:Y:S02]  /*07e0*/  DMUL R38, R42, R38 ;  /* 0x000000262a267228 */ /* 0x000fe40000000000 */
[--C-:B------:R-:W-:Y:S02]  /*07f0*/  DFMA R62, R56, 4, R70.reuse ;  /* 0x40100000383e782b */ /* 0x100fe40000000046 */
[----:B------:R-:W-:Y:S02]  /*0800*/  DMUL R42, R16, R42 ;  /* 0x0000002a102a7228 */ /* 0x000fe40000000000 */
[C---:B------:R-:W-:Y:S01]  /*0810*/  DMUL R52, R12.reuse, R52 ;  /* 0x000000340c347228 */ /* 0x040fe20000000000 */
[----:B0-----:R-:W-:Y:S01]  /*0820*/  IMAD.WIDE R66, R5, 0x8, R66 ;  /* 0x0000000805427825 */ /* 0x001fe200078e0242 */
[----:B------:R0:W-:Y:S01]  /*0830*/  STG.E.64 desc[UR4][R64.64], R46 ;  /* 0x0000002e40007986 */ /* 0x0001e2000c101b04 */
[----:B------:R-:W-:Y:S02]  /*0840*/  DMUL R30, R12, R30 ;  /* 0x0000001e0c1e7228 */ /* 0x000fe40000000000 */
[----:B------:R-:W-:Y:S01]  /*0850*/  IMAD.WIDE R72, R6, 0x8, R64 ;  /* 0x0000000806487825 */ /* 0x000fe200078e0240 */
[----:B------:R-:W-:-:S02]  /*0860*/  DFMA R56, R56, -4, R70 ;  /* 0xc01000003838782b */ /* 0x000fc40000000046 */
[----:B------:R-:W-:Y:S02]  /*0870*/  DMUL R18, R12, R18 ;  /* 0x000000120c127228 */ /* 0x000fe40000000000 */
[----:B------:R-:W-:Y:S02]  /*0880*/  DFMA R52, R42, R62, R52 ;  /* 0x0000003e2a34722b */ /* 0x000fe40000000034 */
[----:B------:R-:W-:Y:S02]  /*0890*/  DMUL R26, R12, R26 ;  /* 0x0000001a0c1a7228 */ /* 0x000fe40000000000 */
[C-C-:B0-----:R-:W-:Y:S02]  /*08a0*/  DFMA R46, R50.reuse, 4, R70.reuse ;  /* 0x40100000322e782b */ /* 0x141fe40000000046 */
[--C-:B------:R-:W-:Y:S02]  /*08b0*/  DFMA R64, R50, -4, R70.reuse ;  /* 0xc01000003240782b */ /* 0x100fe40000000046 */
[----:B------:R-:W-:Y:S01]  /*08c0*/  DFMA R50, R60, 4, R70 ;  /* 0x401000003c32782b */ /* 0x000fe20000000046 */
[----:B------:R-:W-:Y:S01]  /*08d0*/  IMAD.WIDE R62, R6, 0x8, R66 ;  /* 0x00000008063e7825 */ /* 0x000fe200078e0242 */
[----:B------:R-:W-:-:S02]  /*08e0*/  DMUL R44, R12, R44 ;  /* 0x0000002c0c2c7228 */ /* 0x000fc40000000000 */
[----:B------:R-:W-:Y:S02]  /*08f0*/  DFMA R60, R60, -4, R70 ;  /* 0xc01000003c3c782b */ /* 0x000fe40000000046 */
[----:B------:R-:W-:Y:S02]  /*0900*/  DMUL R48, R12, R48 ;  /* 0x000000300c307228 */ /* 0x000fe40000000000 */
[C---:B------:R-:W-:Y:S01]  /*0910*/  DFMA R50, R42.reuse, R50, R30 ;  /* 0x000000322a32722b */ /* 0x040fe2000000001e */
[----:B------:R-:W-:Y:S01]  /*0920*/  IMAD.WIDE R30, R6, 0x8, R62 ;  /* 0x00000008061e7825 */ /* 0x000fe200078e023e */
[C---:B------:R-:W-:Y:S01]  /*0930*/  DFMA R18, R42.reuse, R56, R18 ;  /* 0x000000382a12722b */ /* 0x040fe20000000012 */
[----:B------:R0:W-:Y:S01]  /*0940*/  STG.E.64 desc[UR4][R72.64], R68 ;  /* 0x0000004448007986 */ /* 0x0001e2000c101b04 */
[C---:B------:R-:W-:Y:S02]  /*0950*/  DFMA R26, R42.reuse, R46, R26 ;  /* 0x0000002e2a1a722b */ /* 0x040fe4000000001a */
[C---:B------:R-:W-:Y:S01]  /*0960*/  DFMA R44, R42.reuse, R64, R44 ;  /* 0x000000402a2c722b */ /* 0x040fe2000000002c */
[----:B------:R0:W-:Y:S01]  /*0970*/  STG.E.64 desc[UR4][R66.64], R34 ;  /* 0x0000002242007986 */ /* 0x0001e2000c101b04 */
[----:B------:R-:W-:-:S03]  /*0980*/  DFMA R48, R42, R60, R48 ;  /* 0x0000003c2a30722b */ /* 0x000fc60000000030 */
[----:B------:R0:W-:Y:S04]  /*0990*/  STG.E.64 desc[UR4][R62.64], R54 ;  /* 0x000000363e007986 */ /* 0x0001e8000c101b04 */
[----:B------:R0:W-:Y:S04]  /*09a0*/  STG.E.64 desc[UR4][R30.64], R38 ;  /* 0x000000261e007986 */ /* 0x0001e8000c101b04 */
[----:B------:R0:W-:Y:S04]  /*09b0*/  STG.E.64 desc[UR4][R40.64], R58 ;  /* 0x0000003a28007986 */ /* 0x0001e8000c101b04 */
[----:B------:R0:W-:Y:S04]  /*09c0*/  STG.E.64 desc[UR4][R36.64], R52 ;  /* 0x0000003424007986 */ /* 0x0001e8000c101b04 */
[----:B------:R0:W-:Y:S04]  /*09d0*/  STG.E.64 desc[UR4][R32.64], R18 ;  /* 0x0000001220007986 */ /* 0x0001e8000c101b04 */
[----:B------:R0:W-:Y:S04]  /*09e0*/  STG.E.64 desc[UR4][R28.64], R26 ;  /* 0x0000001a1c007986 */ /* 0x0001e8000c101b04 */
[----:B------:R0:W-:Y:S04]  /*09f0*/  STG.E.64 desc[UR4][R24.64], R44 ;  /* 0x0000002c18007986 */ /* 0x0001e8000c101b04 */
[----:B------:R0:W-:Y:S04]  /*0a00*/  STG.E.64 desc[UR4][R22.64], R50 ;  /* 0x0000003216007986 */ /* 0x0001e8000c101b04 */
[----:B------:R0:W-:Y:S02]  /*0a10*/  STG.E.64 desc[UR4][R20.64], R48 ;  /* 0x0000003014007986 */ /* 0x0001e4000c101b04 */
.L_x_2:
[----:B------:R-:W-:Y:S05]  /*0a20*/  BSYNC.RECONVERGENT B0 ;  /* 0x0000000000007941 */ /* 0x000fea0003800200 */
.L_x_1:
[C---:B------:R-:W-:Y:S01]  /*0a30*/  IMAD.IADD R7, R0.reuse, 0x1, R7 ;  /* 0x0000000100077824 */ /* 0x040fe200078e0207 */
[C---:B------:R-:W-:Y:S01]  /*0a40*/  IADD3 R9, PT, PT, R0.reuse, R9, RZ ;  /* 0x0000000900097210 */ /* 0x040fe20007ffe0ff */
[C---:B------:R-:W-:Y:S02]  /*0a50*/  IMAD.IADD R77, R0.reuse, 0x1, R77 ;  /* 0x00000001004d7824 */ /* 0x040fe400078e024d */
[----:B------:R-:W-:Y:S01]  /*0a60*/  IMAD.IADD R5, R0, 0x1, R5 ;  /* 0x0000000100057824 */ /* 0x000fe200078e0205 */
[----:B------:R-:W-:Y:S06]  /*0a70*/  @P1 BRA `(.L_x_3) ;  /* 0xfffffff800301947 */ /* 0x000fec000383ffff */
[----:B------:R-:W-:Y:S05]  /*0a80*/  EXIT ;  /* 0x000000000000794d */ /* 0x000fea0003800000 */
        .weak           $__internal_0_$__cuda_sm20_div_rn_f64_full
        .type           $__internal_0_$__cuda_sm20_div_rn_f64_full,@function
        .size           $__internal_0_$__cuda_sm20_div_rn_f64_full,(.L_x_177 - $__internal_0_$__cuda_sm20_div_rn_f64_full)
$__internal_0_$__cuda_sm20_div_rn_f64_full:
[----:B------:R-:W0:Y:S01]  /*0a90*/  LDC.64 R2, c[0x0][0x3d0] ;  /* 0x0000f400ff027b82 */ /* 0x000e220000000a00 */
[C---:B------:R-:W-:Y:S01]  /*0aa0*/  FSETP.GEU.AND P2, PT, |R9|.reuse, 1.469367938527859385e-39, PT ;  /* 0x001000000900780b */ /* 0x040fe20003f4e200 */
[----:B------:R-:W-:Y:S01]  /*0ab0*/  IMAD.MOV.U32 R21, RZ, RZ, 0x1ca00000 ;  /* 0x1ca00000ff157424 */ /* 0x000fe200078e00ff */
[----:B------:R-:W-:-:S05]  /*0ac0*/  LOP3.LUT R22, R9, 0x7ff00000, RZ, 0xc0, !PT ;  /* 0x7ff0000009167812 */ /* 0x000fca00078ec0ff */
[----:B------:R-:W-:Y:S01]  /*0ad0*/  IMAD.MOV.U32 R23, RZ, RZ, R22 ;  /* 0x000000ffff177224 */ /* 0x000fe200078e0016 */
[C---:B0-----:R-:W-:Y:S02]  /*0ae0*/  FSETP.GEU.AND P0, PT, |R3|.reuse, 1.469367938527859385e-39, PT ;  /* 0x001000000300780b */ /* 0x041fe40003f0e200 */
[C---:B------:R-:W-:Y:S02]  /*0af0*/  LOP3.LUT R10, R3.reuse, 0x800fffff, RZ, 0xc0, !PT ;  /* 0x800fffff030a7812 */ /* 0x040fe400078ec0ff */
[----:B------:R-:W-:Y:S02]  /*0b00*/  LOP3.LUT R7, R3, 0x7ff00000, RZ, 0xc0, !PT ;  /* 0x7ff0000003077812 */ /* 0x000fe400078ec0ff */
[----:B------:R-:W-:Y:S02]  /*0b10*/  LOP3.LUT R11, R10, 0x3ff00000, RZ, 0xfc, !PT ;  /* 0x3ff000000a0b7812 */ /* 0x000fe400078efcff */
[----:B------:R-:W-:Y:S02]  /*0b20*/  MOV R10, R2 ;  /* 0x00000002000a7202 */ /* 0x000fe40000000f00 */
[----:B------:R-:W-:-:S02]  /*0b30*/  ISETP.GE.U32.AND P1, PT, R22, R7, PT ;  /* 0x000000071600720c */ /* 0x000fc40003f26070 */
[----:B------:R-:W-:Y:S01]  /*0b40*/  MOV R20, R7 ;  /* 0x0000000700147202 */ /* 0x000fe20000000f00 */
[----:B------:R-:W0:Y:S01]  /*0b50*/  @!P0 LDC.64 R12, c[0x0][0x3d0] ;  /* 0x0000f400ff0c8b82 */ /* 0x000e220000000a00 */
[----:B------:R-:W-:Y:S01]  /*0b60*/  SEL R21, R21, 0x63400000, !P1 ;  /* 0x6340000015157807 */ /* 0x000fe20004800000 */
[----:B0-----:R-:W-:Y:S01]  /*0b70*/  @!P0 DMUL R10, R12, 8.98846567431157953865e+307 ;  /* 0x7fe000000c0a8828 */ /* 0x001fe20000000000 */
[----:B------:R-:W-:-:S05]  /*0b80*/  IMAD.MOV.U32 R12, RZ, RZ, 0x1 ;  /* 0x00000001ff0c7424 */ /* 0x000fca00078e00ff */
[----:B------:R-:W0:Y:S04]  /*0b90*/  MUFU.RCP64H R13, R11 ;  /* 0x0000000b000d7308 */ /* 0x000e280000001800 */
[----:B------:R-:W-:-:S05]  /*0ba0*/  @!P0 LOP3.LUT R20, R11, 0x7ff00000, RZ, 0xc0, !PT ;  /* 0x7ff000000b148812 */ /* 0x000fca00078ec0ff */
[----:B------:R-:W-:Y:S01]  /*0bb0*/  VIADD R26, R20, 0xffffffff ;  /* 0xffffffff141a7836 */ /* 0x000fe20000000000 */
[----:B0-----:R-:W-:-:S08]  /*0bc0*/  DFMA R14, R12, -R10, 1 ;  /* 0x3ff000000c0e742b */ /* 0x001fd0000000080a */
[----:B------:R-:W-:-:S08]  /*0bd0*/  DFMA R14, R14, R14, R14 ;  /* 0x0000000e0e0e722b */ /* 0x000fd0000000000e */
[----:B------:R-:W-:Y:S01]  /*0be0*/  DFMA R16, R12, R14, R12 ;  /* 0x0000000e0c10722b */ /* 0x000fe2000000000c */
[C-C-:B------:R-:W-:Y:S02]  /*0bf0*/  @!P2 LOP3.LUT R14, R21.reuse, 0x80000000, R9.reuse, 0xf8, !PT ;  /* 0x80000000150ea812 */ /* 0x140fe400078ef809 */
[----:B------:R-:W-:Y:S02]  /*0c00*/  LOP3.LUT R13, R21, 0x800fffff, R9, 0xf8, !PT ;  /* 0x800fffff150d7812 */ /* 0x000fe400078ef809 */
[----:B------:R-:W-:Y:S01]  /*0c10*/  @!P2 LOP3.LUT R15, R14, 0x100000, RZ, 0xfc, !PT ;  /* 0x001000000e0fa812 */ /* 0x000fe200078efcff */
[----:B------:R-:W-:Y:S01]  /*0c20*/  @!P2 IMAD.MOV.U32 R14, RZ, RZ, RZ ;  /* 0x000000ffff0ea224 */ /* 0x000fe200078e00ff */
[----:B------:R-:W-:Y:S01]  /*0c30*/  MOV R12, R8 ;  /* 0x00000008000c7202 */ /* 0x000fe20000000f00 */
[----:B------:R-:W-:-:S05]  /*0c40*/  DFMA R18, R16, -R10, 1 ;  /* 0x3ff000001012742b */ /* 0x000fca000000080a */
[----:B------:R-:W-:-:S03]  /*0c50*/  @!P2 DFMA R12, R12, 2, -R14 ;  /* 0x400000000c0ca82b */ /* 0x000fc6000000080e */
[----:B------:R-:W-:-:S07]  /*0c60*/  DFMA R18, R16, R18, R16 ;  /* 0x000000121012722b */ /* 0x000fce0000000010 */
[----:B------:R-:W-:Y:S01]  /*0c70*/  @!P2 LOP3.LUT R23, R13, 0x7ff00000, RZ, 0xc0, !PT ;  /* 0x7ff000000d17a812 */ /* 0x000fe200078ec0ff */
[----:B------:R-:W-:-:S04]  /*0c80*/  DMUL R14, R18, R12 ;  /* 0x0000000c120e7228 */ /* 0x000fc80000000000 */
[----:B------:R-:W-:-:S04]  /*0c90*/  VIADD R25, R23, 0xffffffff ;  /* 0xffffffff17197836 */ /* 0x000fc80000000000 */
[----:B------:R-:W-:Y:S01]  /*0ca0*/  DFMA R16, R14, -R10, R12 ;  /* 0x8000000a0e10722b */ /* 0x000fe2000000000c */
[----:B------:R-:W-:-:S04]  /*0cb0*/  ISETP.GT.U32.AND P0, PT, R25, 0x7feffffe, PT ;  /* 0x7feffffe1900780c */ /* 0x000fc80003f04070 */
[----:B------:R-:W-:-:S03]  /*0cc0*/  ISETP.GT.U32.OR P0, PT, R26, 0x7feffffe, P0 ;  /* 0x7feffffe1a00780c */ /* 0x000fc60000704470 */
[----:B------:R-:W-:-:S10]  /*0cd0*/  DFMA R16, R18, R16, R14 ;  /* 0x000000101210722b */ /* 0x000fd4000000000e */
[----:B------:R-:W-:Y:S05]  /*0ce0*/  @P0 BRA `(.L_x_4) ;  /* 0x0000000000600947 */ /* 0x000fea0003800000 */
[----:B------:R-:W-:Y:S01]  /*0cf0*/  VIADDMNMX R7, R22, -R7, 0xb9600000, !PT ;  /* 0xb960000016077446 */ /* 0x000fe20007800907 */
[----:B------:R-:W-:-:S03]  /*0d00*/  IMAD.MOV.U32 R8, RZ, RZ, RZ ;  /* 0x000000ffff087224 */ /* 0x000fc600078e00ff */
[----:B------:R-:W-:-:S04]  /*0d10*/  VIMNMX R2, PT, PT, R7, 0x46a00000, PT ;  /* 0x46a0000007027848 */ /* 0x000fc80003fe0100 */
[----:B------:R-:W-:-:S05]  /*0d20*/  IADD3 R21, PT, PT, -R21, R2, RZ ;  /* 0x0000000215157210 */ /* 0x000fca0007ffe1ff */
[----:B------:R-:W-:-:S06]  /*0d30*/  VIADD R9, R21, 0x7fe00000 ;  /* 0x7fe0000015097836 */ /* 0x000fcc0000000000 */
[----:B------:R-:W-:-:S10]  /*0d40*/  DMUL R14, R16, R8 ;  /* 0x00000008100e7228 */ /* 0x000fd40000000000 */
[----:B------:R-:W-:-:S13]  /*0d50*/  FSETP.GTU.AND P0, PT, |R15|, 1.469367938527859385e-39, PT ;  /* 0x001000000f00780b */ /* 0x000fda0003f0c200 */
[----:B------:R-:W-:Y:S05]  /*0d60*/  @P0 BRA `(.L_x_5) ;  /* 0x0000000000980947 */ /* 0x000fea0003800000 */
[----:B------:R-:W-:Y:S01]  /*0d70*/  DFMA R10, R16, -R10, R12 ;  /* 0x8000000a100a722b */ /* 0x000fe2000000000c */
[----:B------:R-:W-:-:S09]  /*0d80*/  MOV R8, RZ ;  /* 0x000000ff00087202 */ /* 0x000fd20000000f00 */
[C---:B------:R-:W-:Y:S02]  /*0d90*/  FSETP.NEU.AND P0, PT, R11.reuse, RZ, PT ;  /* 0x000000ff0b00720b */ /* 0x040fe40003f0d000 */
[----:B------:R-:W-:-:S04]  /*0da0*/  LOP3.LUT R7, R11, 0x80000000, R3, 0x48, !PT ;  /* 0x800000000b077812 */ /* 0x000fc800078e4803 */
[----:B------:R-:W-:-:S07]  /*0db0*/  LOP3.LUT R9, R7, R9, RZ, 0xfc, !PT ;  /* 0x0000000907097212 */ /* 0x000fce00078efcff */
[----:B------:R-:W-:Y:S05]  /*0dc0*/  @!P0 BRA `(.L_x_5) ;  /* 0x0000000000808947 */ /* 0x000fea0003800000 */
[----:B------:R-:W-:Y:S01]  /*0dd0*/  IMAD.MOV R3, RZ, RZ, -R21 ;  /* 0x000000ffff037224 */ /* 0x000fe200078e0a15 */
[----:B------:R-:W-:Y:S01]  /*0de0*/  DMUL.RP R8, R16, R8 ;  /* 0x0000000810087228 */ /* 0x000fe20000008000 */
[----:B------:R-:W-:Y:S01]  /*0df0*/  IMAD.MOV.U32 R2, RZ, RZ, RZ ;  /* 0x000000ffff027224 */ /* 0x000fe200078e00ff */
[----:B------:R-:W-:-:S05]  /*0e00*/  IADD3 R21, PT, PT, -R21, -0x43300000, RZ ;  /* 0xbcd0000015157810 */ /* 0x000fca0007ffe1ff */
[----:B------:R-:W-:-:S03]  /*0e10*/  DFMA R2, R14, -R2, R16 ;  /* 0x800000020e02722b */ /* 0x000fc60000000010 */
[----:B------:R-:W-:-:S07]  /*0e20*/  LOP3.LUT R7, R9, R7, RZ, 0x3c, !PT ;  /* 0x0000000709077212 */ /* 0x000fce00078e3cff */
[----:B------:R-:W-:-:S04]  /*0e30*/  FSETP.NEU.AND P0, PT, |R3|, R21, PT ;  /* 0x000000150300720b */ /* 0x000fc80003f0d200 */
[----:B------:R-:W-:Y:S02]  /*0e40*/  FSEL R14, R8, R14, !P0 ;  /* 0x0000000e080e7208 */ /* 0x000fe40004000000 */
[----:B------:R-:W-:Y:S01]  /*0e50*/  FSEL R15, R7, R15, !P0 ;  /* 0x0000000f070f7208 */ /* 0x000fe20004000000 */
[----:B------:R-:W-:Y:S06]  /*0e60*/  BRA `(.L_x_5) ;  /* 0x0000000000587947 */ /* 0x000fec0003800000 */
.L_x_4:
[----:B------:R-:W-:-:S14]  /*0e70*/  DSETP.NAN.AND P0, PT, R8, R8, PT ;  /* 0x000000080800722a */ /* 0x000fdc0003f08000 */
[----:B------:R-:W-:Y:S05]  /*0e80*/  @P0 BRA `(.L_x_6) ;  /* 0x0000000000480947 */ /* 0x000fea0003800000 */
[----:B------:R-:W0:Y:S02]  /*0e90*/  LDC.64 R10, c[0x0][0x3d0] ;  /* 0x0000f400ff0a7b82 */ /* 0x000e240000000a00 */
[----:B0-----:R-:W-:-:S14]  /*0ea0*/  DSETP.NAN.AND P0, PT, R10, R10, PT ;  /* 0x0000000a0a00722a */ /* 0x001fdc0003f08000 */
[----:B------:R-:W-:Y:S05]  /*0eb0*/  @P0 BRA `(.L_x_7) ;  /* 0x0000000000300947 */ /* 0x000fea0003800000 */
[----:B------:R-:W-:Y:S01]  /*0ec0*/  ISETP.NE.AND P0, PT, R23, R20, PT ;  /* 0x000000141700720c */ /* 0x000fe20003f05270 */
[----:B------:R-:W-:Y:S01]  /*0ed0*/  IMAD.MOV.U32 R15, RZ, RZ, -0x80000 ;  /* 0xfff80000ff0f7424 */ /* 0x000fe200078e00ff */
[----:B------:R-:W-:-:S11]  /*0ee0*/  MOV R14, 0x0 ;  /* 0x00000000000e7802 */ /* 0x000fd60000000f00 */
[----:B------:R-:W-:Y:S05]  /*0ef0*/  @!P0 BRA `(.L_x_5) ;  /* 0x0000000000348947 */ /* 0x000fea0003800000 */
[----:B------:R-:W-:Y:S02]  /*0f00*/  ISETP.NE.AND P0, PT, R23, 0x7ff00000, PT ;  /* 0x7ff000001700780c */ /* 0x000fe40003f05270 */
[----:B------:R-:W-:Y:S02]  /*0f10*/  LOP3.LUT R15, R9, 0x80000000, R3, 0x48, !PT ;  /* 0x80000000090f7812 */ /* 0x000fe400078e4803 */
[----:B------:R-:W-:-:S13]  /*0f20*/  ISETP.EQ.OR P0, PT, R20, RZ, !P0 ;  /* 0x000000ff1400720c */ /* 0x000fda0004702670 */
[----:B------:R-:W-:Y:S01]  /*0f30*/  @P0 LOP3.LUT R2, R15, 0x7ff00000, RZ, 0xfc, !PT ;  /* 0x7ff000000f020812 */ /* 0x000fe200078efcff */
[----:B------:R-:W-:Y:S01]  /*0f40*/  @!P0 IMAD.MOV.U32 R14, RZ, RZ, RZ ;  /* 0x000000ffff0e8224 */ /* 0x000fe200078e00ff */
[----:B------:R-:W-:-:S03]  /*0f50*/  @P0 MOV R14, RZ ;  /* 0x000000ff000e0202 */ /* 0x000fc60000000f00 */
[----:B------:R-:W-:Y:S01]  /*0f60*/  @P0 IMAD.MOV.U32 R15, RZ, RZ, R2 ;  /* 0x000000ffff0f0224 */ /* 0x000fe200078e0002 */
[----:B------:R-:W-:Y:S06]  /*0f70*/  BRA `(.L_x_5) ;  /* 0x0000000000147947 */ /* 0x000fec0003800000 */
.L_x_7:
[----:B------:R-:W-:Y:S01]  /*0f80*/  LOP3.LUT R15, R3, 0x80000, RZ, 0xfc, !PT ;  /* 0x00080000030f7812 */ /* 0x000fe200078efcff */
[----:B------:R-:W-:Y:S01]  /*0f90*/  IMAD.MOV.U32 R14, RZ, RZ, R2 ;  /* 0x000000ffff0e7224 */ /* 0x000fe200078e0002 */
[----:B------:R-:W-:Y:S06]  /*0fa0*/  BRA `(.L_x_5) ;  /* 0x0000000000087947 */ /* 0x000fec0003800000 */
.L_x_6:
[----:B------:R-:W-:Y:S02]  /*0fb0*/  LOP3.LUT R15, R9, 0x80000, RZ, 0xfc, !PT ;  /* 0x00080000090f7812 */ /* 0x000fe400078efcff */
[----:B------:R-:W-:-:S07]  /*0fc0*/  MOV R14, R8 ;  /* 0x00000008000e7202 */ /* 0x000fce0000000f00 */
.L_x_5:
[----:B------:R-:W-:Y:S01]  /*0fd0*/  IMAD.MOV.U32 R2, RZ, RZ, R24 ;  /* 0x000000ffff027224 */ /* 0x000fe200078e0018 */
[----:B------:R-:W-:-:S04]  /*0fe0*/  MOV R3, 0x0 ;  /* 0x0000000000037802 */ /* 0x000fc80000000f00 */
[----:B------:R-:W-:Y:S05]  /*0ff0*/  RET.REL.NODEC R2 `(_Z29dvc_ScaLBL_D3Q7_AAeven_Ion_v0PdS_S_S_S_S_S_diddiii) ;  /* 0xfffffff002007950 */ /* 0x000fea0003c3ffff */
.L_x_8:
[----:B------:R-:W-:-:S00]  /*1000*/  BRA `(.L_x_8) ;  /* 0xfffffffc00fc7947 */ /* 0x000fc0000383ffff */
[----:B------:R-:W-:-:S00]  /*1010*/  NOP ;  /* 0x0000000000007918 */ /* 0x000fc00000000000 */
        /* <DEDUP_REMOVED lines=14> */
.L_x_177:


//--------------------- .text._Z28dvc_ScaLBL_D3Q7_AAodd_Ion_v0PiPdS0_S0_S0_S0_S0_S0_diddiii --------------------------
	.section	.text._Z28dvc_ScaLBL_D3Q7_AAodd_Ion_v0PiPdS0_S0_S0_S0_S0_S0_diddiii,"ax",@progbits
	.align	128
        .global         _Z28dvc_ScaLBL_D3Q7_AAodd_Ion_v0PiPdS0_S0_S0_S0_S0_S0_diddiii
        .type           _Z28dvc_ScaLBL_D3Q7_AAodd_Ion_v0PiPdS0_S0_S0_S0_S0_S0_diddiii,@function
        .size           _Z28dvc_ScaLBL_D3Q7_AAodd_Ion_v0PiPdS0_S0_S0_S0_S0_S0_diddiii,(.L_x_178 - _Z28dvc_ScaLBL_D3Q7_AAodd_Ion_v0PiPdS0_S0_S0_S0_S0_S0_diddiii)
        .other          _Z28dvc_ScaLBL_D3Q7_AAodd_Ion_v0PiPdS0_S0_S0_S0_S0_S0_diddiii,@"STO_CUDA_ENTRY STV_DEFAULT"
_Z28dvc_ScaLBL_D3Q7_AAodd_Ion_v0PiPdS0_S0_S0_S0_S0_S0_diddiii:
.text._Z28dvc_ScaLBL_D3Q7_AAodd_Ion_v0PiPdS0_S0_S0_S0_S0_S0_diddiii:
[----:B------:R-:W-:Y:S08]  /*0000*/  LDC R1, c[0x0][0x37c] ;  /* 0x0000df00ff017b82 */ /* 0x000ff00000000800 */
[----:B------:R-:W0:Y:S02]  /*0010*/  LDC R13, c[0x0][0x3e8] ;  /* 0x0000fa00ff0d7b82 */ /* 0x000e240000000800 */
[----:B0-----:R-:W-:-:S13]  /*0020*/  ISETP.GE.AND P0, PT, R13, -0x7ffff, PT ;  /* 0xfff800010d00780c */ /* 0x001fda0003f06270 */
[----:B------:R-:W-:Y:S05]  /*0030*/  @!P0 EXIT ;  /* 0x000000000000894d */ /* 0x000fea0003800000 */
[----:B------:R-:W0:Y:S01]  /*0040*/  LDCU UR5, c[0x0][0x3dc] ;  /* 0x00007b80ff0577ac */ /* 0x000e220008000800 */
[----:B------:R-:W1:Y:S01]  /*0050*/  LDC.64 R10, c[0x0][0x3d8] ;  /* 0x0000f600ff0a7b82 */ /* 0x000e620000000a00 */
[----:B------:R-:W-:Y:S01]  /*0060*/  IMAD.MOV.U32 R4, RZ, RZ, 0x1 ;  /* 0x00000001ff047424 */ /* 0x000fe200078e00ff */
[----:B------:R-:W2:Y:S01]  /*0070*/  S2R R57, SR_TID.X ;  /* 0x0000000000397919 */ /* 0x000ea20000002100 */
[----:B------:R-:W3:Y:S01]  /*0080*/  LDCU UR4, c[0x0][0x3c8] ;  /* 0x00007900ff0477ac */ /* 0x000ee20008000800 */
[----:B------:R-:W4:Y:S04]  /*0090*/  LDCU.64 UR6, c[0x0][0x3c0] ;  /* 0x00007800ff0677ac */ /* 0x000f280008000a00 */
[----:B------:R-:W2:Y:S01]  /*00a0*/  LDC R0, c[0x0][0x360] ;  /* 0x0000d800ff007b82 */ /* 0x000ea20000000800 */
[----:B0-----:R-:W1:Y:S02]  /*00b0*/  MUFU.RCP64H R5, UR5 ;  /* 0x0000000500057d08 */ /* 0x001e640008001800 */
[----:B-1----:R-:W-:-:S08]  /*00c0*/  DFMA R2, R4, -R10, 1 ;  /* 0x3ff000000402742b */ /* 0x002fd0000000080a */
[----:B------:R-:W-:Y:S02]  /*00d0*/  DFMA R6, R2, R2, R2 ;  /* 0x000000020206722b */ /* 0x000fe40000000002 */
[----:B---3--:R-:W4:Y:S01]  /*00e0*/  I2F.F64 R2, UR4 ;  /* 0x0000000400027d12 */ /* 0x008f220008201c00 */
[----:B------:R-:W0:Y:S05]  /*00f0*/  S2UR UR4, SR_CTAID.X ;  /* 0x00000000000479c3 */ /* 0x000e2a0000002500 */
[----:B------:R-:W-:-:S08]  /*0100*/  DFMA R6, R4, R6, R4 ;  /* 0x000000060406722b */ /* 0x000fd00000000004 */
[----:B------:R-:W-:Y:S02]  /*0110*/  DFMA R4, R6, -R10, 1 ;  /* 0x3ff000000604742b */ /* 0x000fe4000000080a */
[----:B----4-:R-:W-:-:S06]  /*0120*/  DMUL R8, R2, UR6 ;  /* 0x0000000602087c28 */ /* 0x010fcc0008000000 */
[----:B------:R-:W-:-:S04]  /*0130*/  DFMA R4, R6, R4, R6 ;  /* 0x000000040604722b */ /* 0x000fc80000000006 */
[----:B------:R-:W-:-:S04]  /*0140*/  FSETP.GEU.AND P1, PT, |R9|, 6.5827683646048100446e-37, PT ;  /* 0x036000000900780b */ /* 0x000fc80003f2e200 */
[----:B------:R-:W-:-:S08]  /*0150*/  DMUL R2, R8, R4 ;  /* 0x0000000408027228 */ /* 0x000fd00000000000 */
[----:B------:R-:W-:-:S08]  /*0160*/  DFMA R6, R2, -R10, R8 ;  /* 0x8000000a0206722b */ /* 0x000fd00000000008 */
[----:B------:R-:W-:Y:S01]  /*0170*/  DFMA R2, R4, R6, R2 ;  /* 0x000000060402722b */ /* 0x000fe20000000002 */
[----:B------:R-:W-:-:S04]  /*0180*/  SHF.R.S32.HI R4, RZ, 0x1f, R13 ;  /* 0x0000001fff047819 */ /* 0x000fc8000001140d */
[----:B------:R-:W-:-:S05]  /*0190*/  LEA.HI R4, R4, R13, RZ, 0x13 ;  /* 0x0000000d04047211 */ /* 0x000fca00078f98ff */
[----:B------:R-:W-:Y:S01]  /*01a0*/  FFMA R5, RZ, UR5, R3 ;  /* 0x00000005ff057c23 */ /* 0x000fe20008000003 */
[----:B------:R-:W-:-:S04]  /*01b0*/  SHF.R.S32.HI R10, RZ, 0x13, R4 ;  /* 0x00000013ff0a7819 */ /* 0x000fc80000011404 */
[----:B------:R-:W-:Y:S01]  /*01c0*/  FSETP.GT.AND P0, PT, |R5|, 1.469367938527859385e-39, PT ;  /* 0x001000000500780b */ /* 0x000fe20003f04200 */
[----:B------:R-:W-:-:S12]  /*01d0*/  IMAD.MOV R62, RZ, RZ, -R10 ;  /* 0x000000ffff3e7224 */ /* 0x000fd800078e0a0a */
[----:B0-2---:R-:W-:Y:S05]  /*01e0*/  @P0 BRA P1, `(.L_x_9) ;  /* 0x0000000000080947 */ /* 0x005fea0000800000 */
[----:B------:R-:W-:-:S07]  /*01f0*/  MOV R4, 0x210 ;  /* 0x0000021000047802 */ /* 0x000fce0000000f00 */
[----:B------:R-:W-:Y:S05]  /*0200*/  CALL.REL.NOINC `($__internal_1_$__cuda_sm20_div_rn_f64_full) ;  /* 0x0000000800387944 */ /* 0x000fea0003c00000 */
.L_x_9:
[----:B------:R-:W0:Y:S01]  /*0210*/  LDC.64 R12, c[0x0][0x3d0] ;  /* 0x0000f400ff0c7b82 */ /* 0x000e220000000a00 */
[----:B------:R-:W1:Y:S01]  /*0220*/  LDCU UR5, c[0x0][0x3e0] ;  /* 0x00007c00ff0577ac */ /* 0x000e620008000800 */
[----:B------:R-:W-:Y:S01]  /*0230*/  IMAD R11, R0, UR4, RZ ;  /* 0x00000004000b7c24 */ /* 0x000fe2000f8e02ff */
[----:B------:R-:W-:Y:S01]  /*0240*/  MOV R4, 0x0 ;  /* 0x0000000000047802 */ /* 0x000fe20000000f00 */
[----:B------:R-:W-:Y:S01]  /*0250*/  IMAD.MOV.U32 R5, RZ, RZ, 0x3ff00000 ;  /* 0x3ff00000ff057424 */ /* 0x000fe200078e00ff */
[----:B------:R-:W2:Y:S01]  /*0260*/  LDCU.64 UR6, c[0x0][0x358] ;  /* 0x00006b00ff0677ac */ /* 0x000ea20008000a00 */
[----:B------:R-:W-:Y:S01]  /*0270*/  IMAD R14, R10, R11, R11 ;  /* 0x0000000b0a0e7224 */ /* 0x000fe200078e020b */
[----:B------:R-:W3:Y:S04]  /*0280*/  LDCU UR8, c[0x0][0x3e4] ;  /* 0x00007c80ff0877ac */ /* 0x000ee80008000800 */
[----:B-1----:R-:W-:Y:S01]  /*0290*/  IADD3 R57, PT, PT, R14, UR5, R57 ;  /* 0x000000050e397c10 */ /* 0x002fe2000fffe039 */
[----:B0-----:R-:W-:-:S02]  /*02a0*/  DFMA R4, R12, -0.5, R4 ;  /* 0xbfe000000c04782b */ /* 0x001fc40000000004 */
[C---:B------:R-:W-:Y:S02]  /*02b0*/  DADD R6, -R12.reuse, 1 ;  /* 0x3ff000000c067429 */ /* 0x040fe40000000100 */
[C---:B------:R-:W-:Y:S02]  /*02c0*/  DMUL R8, R12.reuse, 0.25 ;  /* 0x3fd000000c087828 */ /* 0x040fe40000000000 */
[----:B--23--:R-:W-:-:S11]  /*02d0*/  DMUL R10, R12, 0.125 ;  /* 0x3fc000000c0a7828 */ /* 0x00cfd60000000000 */
.L_x_12:
[----:B------:R-:W-:Y:S01]  /*02e0*/  ISETP.GE.AND P0, PT, R57, UR8, PT ;  /* 0x0000000839007c0c */ /* 0x000fe2000bf06270 */
[----:B------:R-:W-:Y:S01]  /*02f0*/  VIADD R62, R62, 0x1 ;  /* 0x000000013e3e7836 */ /* 0x000fe20000000000 */
[----:B------:R-:W-:Y:S04]  /*0300*/  BSSY.RECONVERGENT B0, `(.L_x_10) ;  /* 0x000007b000007945 */ /* 0x000fe80003800200 */
[----:B------:R-:W-:-:S07]  /*0310*/  ISETP.NE.AND P1, PT, R62, 0x1, PT ;  /* 0x000000013e00780c */ /* 0x000fce0003f25270 */
[----:B0-----:R-:W-:Y:S06]  /*0320*/  @P0 BRA `(.L_x_11) ;  /* 0x0000000400e00947 */ /* 0x001fec0003800000 */
[----:B------:R-:W0:Y:S08]  /*0330*/  LDC.64 R12, c[0x0][0x380] ;  /* 0x0000e000ff0c7b82 */ /* 0x000e300000000a00 */
[----:B------:R-:W1:Y:S08]  /*0340*/  LDC R56, c[0x0][0x3e8] ;  /* 0x0000fa00ff387b82 */ /* 0x000e700000000800 */
[----:B------:R-:W2:Y:S01]  /*0350*/  LDC.64 R48, c[0x0][0x390] ;  /* 0x0000e400ff307b82 */ /* 0x000ea20000000a00 */
[----:B0-----:R-:W-:-:S07]  /*0360*/  IMAD.WIDE R12, R57, 0x4, R12 ;  /* 0x00000004390c7825 */ /* 0x001fce00078e020c */
[----:B------:R-:W0:Y:S01]  /*0370*/  LDC.64 R34, c[0x0][0x388] ;  /* 0x0000e200ff227b82 */ /* 0x000e220000000a00 */
[----:B------:R3:W0:Y:S01]  /*0380*/  LDG.E R27, desc[UR6][R12.64] ;  /* 0x000000060c1b7981 */ /* 0x000622000c1e1900 */
[----:B-1----:R-:W-:-:S06]  /*0390*/  IMAD.WIDE R14, R56, 0x4, R12 ;  /* 0x00000004380e7825 */ /* 0x002fcc00078e020c */
[----:B------:R-:W1:Y:S01]  /*03a0*/  LDC.64 R46, c[0x0][0x3b8] ;  /* 0x0000ee00ff2e7b82 */ /* 0x000e620000000a00 */
[----:B------:R-:W4:Y:S01]  /*03b0*/  LDG.E R31, desc[UR6][R14.64] ;  /* 0x000000060e1f7981 */ /* 0x000f22000c1e1900 */
[----:B------:R-:W-:-:S06]  /*03c0*/  IMAD.WIDE R16, R56, 0x4, R14 ;  /* 0x0000000438107825 */ /* 0x000fcc00078e020e */
[----:B---3--:R-:W3:Y:S01]  /*03d0*/  LDC.64 R12, c[0x0][0x3b0] ;  /* 0x0000ec00ff0c7b82 */ /* 0x008ee20000000a00 */
[----:B------:R5:W4:Y:S01]  /*03e0*/  LDG.E R25, desc[UR6][R16.64] ;  /* 0x0000000610197981 */ /* 0x000b22000c1e1900 */
[----:B------:R-:W-:-:S05]  /*03f0*/  IMAD.WIDE R18, R56, 0x4, R16 ;  /* 0x0000000438127825 */ /* 0x000fca00078e0210 */
[----:B------:R-:W4:Y:S01]  /*0400*/  LDG.E R33, desc[UR6][R18.64] ;  /* 0x0000000612217981 */ /* 0x000f22000c1e1900 */
[----:B------:R-:W-:-:S05]  /*0410*/  IMAD.WIDE R20, R56, 0x4, R18 ;  /* 0x0000000438147825 */ /* 0x000fca00078e0212 */
[----:B------:R4:W4:Y:S01]  /*0420*/  LDG.E R39, desc[UR6][R20.64] ;  /* 0x0000000614277981 */ /* 0x000922000c1e1900 */
[----:B------:R-:W-:-:S06]  /*0430*/  IMAD.WIDE R22, R56, 0x4, R20 ;  /* 0x0000000438167825 */ /* 0x000fcc00078e0214 */
[----:B------:R-:W4:Y:S01]  /*0440*/  LDG.E R23, desc[UR6][R22.64] ;  /* 0x0000000616177981 */ /* 0x000f22000c1e1900 */
[----:B--2---:R-:W-:-:S04]  /*0450*/  IMAD.WIDE R48, R57, 0x8, R48 ;  /* 0x0000000839307825 */ /* 0x004fc800078e0230 */
[----:B---3--:R-:W-:Y:S02]  /*0460*/  IMAD.WIDE R12, R57, 0x8, R12 ;  /* 0x00000008390c7825 */ /* 0x008fe400078e020c */
[----:B------:R-:W2:Y:S04]  /*0470*/  LDG.E.64 R48, desc[UR6][R48.64] ;  /* 0x0000000630307981 */ /* 0x000ea8000c1e1b00 */
[----:B------:R-:W2:Y:S01]  /*0480*/  LDG.E.64 R58, desc[UR6][R12.64] ;  /* 0x000000060c3a7981 */ /* 0x000ea2000c1e1b00 */
[----:B-----5:R-:W-:-:S05]  /*0490*/  IMAD.WIDE R16, R56, 0x8, R12 ;  /* 0x0000000838107825 */ /* 0x020fca00078e020c */
[----:B------:R3:W5:Y:S01]  /*04a0*/  LDG.E.64 R52, desc[UR6][R16.64] ;  /* 0x0000000610347981 */ /* 0x000762000c1e1b00 */
[----:B------:R-:W-:-:S06]  /*04b0*/  IMAD.WIDE R54, R56, 0x8, R16 ;  /* 0x0000000838367825 */ /* 0x000fcc00078e0210 */
[----:B------:R-:W5:Y:S01]  /*04c0*/  LDG.E.64 R54, desc[UR6][R54.64] ;  /* 0x0000000636367981 */ /* 0x000f62000c1e1b00 */
[----:B-1----:R-:W-:-:S05]  /*04d0*/  IMAD.WIDE R46, R57, 0x8, R46 ;  /* 0x00000008392e7825 */ /* 0x002fca00078e022e */
[----:B------:R-:W5:Y:S01]  /*04e0*/  LDG.E.64 R50, desc[UR6][R46.64] ;  /* 0x000000062e327981 */ /* 0x000f62000c1e1b00 */
[----:B0-----:R-:W-:-:S05]  /*04f0*/  IMAD.WIDE R26, R27, 0x8, R34 ;  /* 0x000000081b1a7825 */ /* 0x001fca00078e0222 */
[----:B------:R-:W5:Y:S01]  /*0500*/  LDG.E.64 R28, desc[UR6][R26.64] ;  /* 0x000000061a1c7981 */ /* 0x000f62000c1e1b00 */
[----:B----4-:R-:W-:-:S05]  /*0510*/  IMAD.WIDE R30, R31, 0x8, R34 ;  /* 0x000000081f1e7825 */ /* 0x010fca00078e0222 */
[----:B------:R-:W4:Y:S01]  /*0520*/  LDG.E.64 R60, desc[UR6][R30.64] ;  /* 0x000000061e3c7981 */ /* 0x000f22000c1e1b00 */
[----:B------:R-:W-:-:S05]  /*0530*/  IMAD.WIDE R20, R25, 0x8, R34 ;  /* 0x0000000819147825 */ /* 0x000fca00078e0222 */
[----:B------:R-:W4:Y:S01]  /*0540*/  LDG.E.64 R40, desc[UR6][R20.64] ;  /* 0x0000000614287981 */ /* 0x000f22000c1e1b00 */
[----:B------:R-:W-:-:S05]  /*0550*/  IMAD.WIDE R24, R33, 0x8, R34 ;  /* 0x0000000821187825 */ /* 0x000fca00078e0222 */
[----:B------:R-:W4:Y:S01]  /*0560*/  LDG.E.64 R36, desc[UR6][R24.64] ;  /* 0x0000000618247981 */ /* 0x000f22000c1e1b00 */
[--C-:B------:R-:W-:Y:S02]  /*0570*/  IMAD.WIDE R14, R39, 0x8, R34.reuse ;  /* 0x00000008270e7825 */ /* 0x100fe400078e0222 */
[----:B------:R-:W0:Y:S02]  /*0580*/  LDC.64 R38, c[0x0][0x398] ;  /* 0x0000e600ff267b82 */ /* 0x000e240000000a00 */
[----:B------:R-:W-:Y:S02]  /*0590*/  IMAD.WIDE R18, R23, 0x8, R34 ;  /* 0x0000000817127825 */ /* 0x000fe400078e0222 */
[----:B------:R-:W4:Y:S04]  /*05a0*/  LDG.E.64 R22, desc[UR6][R14.64] ;  /* 0x000000060e167981 */ /* 0x000f28000c1e1b00 */
[----:B------:R-:W4:Y:S01]  /*05b0*/  LDG.E.64 R12, desc[UR6][R18.64] ;  /* 0x00000006120c7981 */ /* 0x000f22000c1e1b00 */
[----:B------:R-:W-:-:S04]  /*05c0*/  IMAD.WIDE R32, R56, 0x8, R46 ;  /* 0x0000000838207825 */ /* 0x000fc800078e022e */
[----:B---3--:R-:W-:Y:S02]  /*05d0*/  IMAD.WIDE R16, R56, 0x8, R32 ;  /* 0x0000000838107825 */ /* 0x008fe400078e0220 */
[----:B------:R-:W3:Y:S04]  /*05e0*/  LDG.E.64 R32, desc[UR6][R32.64] ;  /* 0x0000000620207981 */ /* 0x000ee8000c1e1b00 */
[----:B------:R-:W3:Y:S01]  /*05f0*/  LDG.E.64 R16, desc[UR6][R16.64] ;  /* 0x0000000610107981 */ /* 0x000ee2000c1e1b00 */
[----:B------:R-:W-:-:S05]  /*0600*/  IMAD.WIDE R34, R57, 0x8, R34 ;  /* 0x0000000839227825 */ /* 0x000fca00078e0222 */
[----:B------:R-:W3:Y:S01]  /*0610*/  LDG.E.64 R44, desc[UR6][R34.64] ;  /* 0x00000006222c7981 */ /* 0x000ee2000c1e1b00 */
[----:B--2---:R-:W-:Y:S01]  /*0620*/  DMUL R64, R48, R58 ;  /* 0x0000003a30407228 */ /* 0x004fe20000000000 */
[----:B0-----:R-:W-:Y:S01]  /*0630*/  IMAD.WIDE R38, R57, 0x8, R38 ;  /* 0x0000000839267825 */ /* 0x001fe200078e0226 */
[----:B-----5:R-:W-:Y:S02]  /*0640*/  DMUL R50, R50, R2 ;  /* 0x0000000232327228 */ /* 0x020fe40000000000 */
[----:B----4-:R-:W-:-:S08]  /*0650*/  DADD R42, R28, -R60 ;  /* 0x000000001c2a7229 */ /* 0x010fd0000000083c */
[----:B------:R-:W-:Y:S02]  /*0660*/  DADD R42, R42, -R64 ;  /* 0x000000002a2a7229 */ /* 0x000fe40000000840 */
[----:B------:R-:W-:Y:S02]  /*0670*/  DMUL R64, R48, R52 ;  /* 0x0000003430407228 */ /* 0x000fe40000000000 */
[----:B------:R-:W-:-:S08]  /*0680*/  DADD R46, R40, -R36 ;  /* 0x00000000282e7229 */ /* 0x000fd00000000824 */
[----:B------:R-:W-:Y:S02]  /*0690*/  DADD R46, R46, -R64 ;  /* 0x000000002e2e7229 */ /* 0x000fe40000000840 */
[----:B------:R-:W-:Y:S02]  /*06a0*/  DMUL R66, R4, R42 ;  /* 0x0000002a04427228 */ /* 0x000fe40000000000 */
[----:B------:R-:W-:Y:S01]  /*06b0*/  DMUL R64, R48, R54 ;  /* 0x0000003630407228 */ /* 0x000fe20000000000 */
[----:B------:R-:W0:Y:S03]  /*06c0*/  LDC.64 R42, c[0x0][0x3a0] ;  /* 0x0000e800ff2a7b82 */ /* 0x000e260000000a00 */
[----:B------:R-:W-:Y:S02]  /*06d0*/  DMUL R68, R4, R46 ;  /* 0x0000002e04447228 */ /* 0x000fe40000000000 */
[----:B------:R-:W-:Y:S01]  /*06e0*/  DADD R46, R22, -R12 ;  /* 0x00000000162e7229 */ /* 0x000fe2000000080c */
[----:B------:R1:W-:Y:S07]  /*06f0*/  STG.E.64 desc[UR6][R38.64], R66 ;  /* 0x0000004226007986 */ /* 0x0003ee000c101b06 */
[----:B------:R-:W-:Y:S01]  /*0700*/  DADD R46, R46, -R64 ;  /* 0x000000002e2e7229 */ /* 0x000fe20000000840 */
[----:B-1----:R-:W-:-:S07]  /*0710*/  IMAD.WIDE R38, R56, 0x8, R38 ;  /* 0x0000000838267825 */ /* 0x002fce00078e0226 */
[----:B------:R-:W-:Y:S01]  /*0720*/  DMUL R46, R4, R46 ;  /* 0x0000002e042e7228 */ /* 0x000fe20000000000 */
[----:B------:R-:W-:Y:S01]  /*0730*/  IMAD.WIDE R66, R56, 0x8, R38 ;  /* 0x0000000838427825 */ /* 0x000fe200078e0226 */
[----:B------:R1:W-:Y:S03]  /*0740*/  STG.E.64 desc[UR6][R38.64], R68 ;  /* 0x0000004426007986 */ /* 0x0003e6000c101b06 */
[----:B0-----:R-:W-:Y:S02]  /*0750*/  IMAD.WIDE R42, R57, 0x8, R42 ;  /* 0x00000008392a7825 */ /* 0x001fe400078e022a */
[----:B------:R0:W-:Y:S01]  /*0760*/  STG.E.64 desc[UR6][R66.64], R46 ;  /* 0x0000002e42007986 */ /* 0x0001e2000c101b06 */
[----:B-1----:R-:W-:Y:S02]  /*0770*/  DMUL R38, R48, R58 ;  /* 0x0000003a30267228 */ /* 0x002fe40000000000 */
[----:B------:R-:W-:Y:S01]  /*0780*/  DADD R58, R58, R50 ;  /* 0x000000003a3a7229 */ /* 0x000fe20000000032 */
[----:B0-----:R-:W-:Y:S01]  /*0790*/  MOV R46, 0x0 ;  /* 0x00000000002e7802 */ /* 0x001fe20000000f00 */
[----:B------:R-:W-:-:S03]  /*07a0*/  IMAD.MOV.U32 R47, RZ, RZ, 0x3ff00000 ;  /* 0x3ff00000ff2f7424 */ /* 0x000fc600078e00ff */
[----:B------:R0:W-:Y:S01]  /*07b0*/  STG.E.64 desc[UR6][R42.64], R38 ;  /* 0x000000262a007986 */ /* 0x0001e2000c101b06 */
[----:B------:R-:W-:Y:S01]  /*07c0*/  IMAD.WIDE R68, R56, 0x8, R42 ;  /* 0x0000000838447825 */ /* 0x000fe200078e022a */
[----:B------:R-:W-:Y:S02]  /*07d0*/  DMUL R28, R6, R28 ;  /* 0x0000001c061c7228 */ /* 0x000fe40000000000 */
[----:B0-----:R-:W-:Y:S02]  /*07e0*/  DFMA R38, R58, 4, R46 ;  /* 0x401000003a26782b */ /* 0x001fe4000000002e */
[----:B------:R-:W-:Y:S02]  /*07f0*/  DMUL R42, R10, R48 ;  /* 0x000000300a2a7228 */ /* 0x000fe40000000000 */
[----:B---3--:R-:W-:-:S06]  /*0800*/  DMUL R32, R32, R2 ;  /* 0x0000000220207228 */ /* 0x008fcc0000000000 */
[----:B------:R-:W-:Y:S01]  /*0810*/  DFMA R28, R42, R38, R28 ;  /* 0x000000262a1c722b */ /* 0x000fe2000000001c */
[----:B------:R-:W0:Y:S01]  /*0820*/  LDC.64 R38, c[0x0][0x3a8] ;  /* 0x0000ea00ff267b82 */ /* 0x000e220000000a00 */
[----:B------:R-:W-:Y:S02]  /*0830*/  DMUL R16, R16, R2 ;  /* 0x0000000210107228 */ /* 0x000fe40000000000 */
[----:B------:R-:W-:Y:S02]  /*0840*/  DMUL R66, R48, R52 ;  /* 0x0000003430427228 */ /* 0x000fe40000000000 */
[----:B------:R-:W-:Y:S02]  /*0850*/  DFMA R58, R58, -4, R46 ;  /* 0xc01000003a3a782b */ /* 0x000fe4000000002e */
[----:B------:R-:W-:Y:S02]  /*0860*/  DMUL R60, R6, R60 ;  /* 0x0000003c063c7228 */ /* 0x000fe40000000000 */
[----:B------:R-:W-:Y:S01]  /*0870*/  DADD R52, R52, R32 ;  /* 0x0000000034347229 */ /* 0x000fe20000000020 */
[----:B------:R1:W-:Y:S01]  /*0880*/  STG.E.64 desc[UR6][R68.64], R66 ;  /* 0x0000004244007986 */ /* 0x0003e2000c101b06 */
[----:B------:R-:W-:-:S04]  /*0890*/  DADD R54, R54, R16 ;  /* 0x0000000036367229 */ /* 0x000fc80000000010 */
[----:B------:R-:W-:Y:S02]  /*08a0*/  DFMA R58, R42, R58, R60 ;  /* 0x0000003a2a3a722b */ /* 0x000fe4000000003c */
[----:B------:R-:W-:Y:S01]  /*08b0*/  DFMA R60, R52, 4, R46 ;  /* 0x40100000343c782b */ /* 0x000fe2000000002e */
[----:B-1----:R-:W-:-:S05]  /*08c0*/  IMAD.WIDE R68, R56, 0x8, R68 ;  /* 0x0000000838447825 */ /* 0x002fca00078e0244 */
[----:B------:R1:W-:Y:S01]  /*08d0*/  STG.E.64 desc[UR6][R68.64], R64 ;  /* 0x0000004044007986 */ /* 0x0003e2000c101b06 */
[----:B------:R-:W-:Y:S02]  /*08e0*/  DMUL R36, R6, R36 ;  /* 0x0000002406247228 */ /* 0x000fe40000000000 */
[----:B------:R-:W-:Y:S02]  /*08f0*/  DMUL R66, R48, R50 ;  /* 0x0000003230427228 */ /* 0x000fe40000000000 */
[--C-:B-1----:R-:W-:Y:S02]  /*0900*/  DFMA R64, R52, -4, R46.reuse ;  /* 0xc01000003440782b */ /* 0x102fe4000000002e */
[C-C-:B------:R-:W-:Y:S02]  /*0910*/  DFMA R52, R54.reuse, 4, R46.reuse ;  /* 0x401000003634782b */ /* 0x140fe4000000002e */
[----:B------:R-:W-:Y:S02]  /*0920*/  DFMA R46, R54, -4, R46 ;  /* 0xc0100000362e782b */ /* 0x000fe4000000002e */
[C---:B------:R-:W-:Y:S01]  /*0930*/  DMUL R54, R6.reuse, R44 ;  /* 0x0000002c06367228 */ /* 0x040fe20000000000 */
[----:B0-----:R-:W-:Y:S01]  /*0940*/  IMAD.WIDE R44, R57, 0x8, R38 ;  /* 0x00000008392c7825 */ /* 0x001fe200078e0226 */
[----:B------:R-:W-:-:S02]  /*0950*/  DMUL R40, R6, R40 ;  /* 0x0000002806287228 */ /* 0x000fc40000000000 */
[----:B------:R-:W-:Y:S01]  /*0960*/  DMUL R22, R6, R22 ;  /* 0x0000001606167228 */ /* 0x000fe20000000000 */
[C---:B------:R-:W-:Y:S01]  /*0970*/  IMAD.WIDE R50, R56.reuse, 0x8, R44 ;  /* 0x0000000838327825 */ /* 0x040fe200078e022c */
[----:B------:R-:W-:Y:S02]  /*0980*/  DMUL R32, R48, R32 ;  /* 0x0000002030207228 */ /* 0x000fe40000000000 */
[----:B------:R-:W-:Y:S02]  /*0990*/  DMUL R12, R6, R12 ;  /* 0x0000000c060c7228 */ /* 0x000fe40000000000 */
[----:B------:R-:W-:Y:S02]  /*09a0*/  DMUL R16, R48, R16 ;  /* 0x0000001030107228 */ /* 0x000fe40000000000 */
[----:B------:R-:W-:Y:S02]  /*09b0*/  DFMA R38, R8, R48, R54 ;  /* 0x000000300826722b */ /* 0x000fe40000000036 */
[C---:B------:R-:W-:Y:S01]  /*09c0*/  DFMA R64, R42.reuse, R64, R36 ;  /* 0x000000402a40722b */ /* 0x040fe20000000024 */
[----:B------:R-:W-:Y:S01]  /*09d0*/  IMAD.WIDE R36, R56, 0x8, R50 ;  /* 0x0000000838247825 */ /* 0x000fe200078e0232 */
[C---:B------:R-:W-:Y:S01]  /*09e0*/  DFMA R40, R42.reuse, R60, R40 ;  /* 0x0000003c2a28722b */ /* 0x040fe20000000028 */
[----:B------:R0:W-:Y:S01]  /*09f0*/  STG.E.64 desc[UR6][R44.64], R66 ;  /* 0x000000422c007986 */ /* 0x0001e2000c101b06 */
[----:B------:R-:W-:-:S02]  /*0a00*/  DFMA R22, R42, R52, R22 ;  /* 0x000000342a16722b */ /* 0x000fc40000000016 */
[----:B------:R-:W-:Y:S01]  /*0a10*/  DFMA R12, R42, R46, R12 ;  /* 0x0000002e2a0c722b */ /* 0x000fe2000000000c */
        /* <DEDUP_REMOVED lines=9> */
.L_x_11:
[----:B------:R-:W-:Y:S05]  /*0ab0*/  BSYNC.RECONVERGENT B0 ;  /* 0x0000000000007941 */ /* 0x000fea0003800200 */
.L_x_10:
[----:B------:R-:W-:Y:S01]  /*0ac0*/  IMAD.IADD R57, R0, 0x1, R57 ;  /* 0x0000000100397824 */ /* 0x000fe200078e0239 */
[----:B------:R-:W-:Y:S06]  /*0ad0*/  @P1 BRA `(.L_x_12) ;  /* 0xfffffff800001947 */ /* 0x000fec000383ffff */
[----:B------:R-:W-:Y:S05]  /*0ae0*/  EXIT ;  /* 0x000000000000794d */ /* 0x000fea0003800000 */
        .weak           $__internal_1_$__cuda_sm20_div_rn_f64_full
        .type           $__internal_1_$__cuda_sm20_div_rn_f64_full,@function
        .size           $__internal_1_$__cuda_sm20_div_rn_f64_full,(.L_x_178 - $__internal_1_$__cuda_sm20_div_rn_f64_full)
$__internal_1_$__cuda_sm20_div_rn_f64_full:
        /* <DEDUP_REMOVED lines=62> */
.L_x_13:
        /* <DEDUP_REMOVED lines=17> */
.L_x_16:
[----:B------:R-:W-:Y:S02]  /*0fe0*/  LOP3.LUT R15, R3, 0x80000, RZ, 0xfc, !PT ;  /* 0x00080000030f7812 */ /* 0x000fe400078efcff */
[----:B------:R-:W-:Y:S01]  /*0ff0*/  MOV R14, R2 ;  /* 0x00000002000e7202 */ /* 0x000fe20000000f00 */
[----:B------:R-:W-:Y:S06]  /*1000*/  BRA `(.L_x_14) ;  /* 0x0000000000087947 */ /* 0x000fec0003800000 */
.L_x_15:
[----:B------:R-:W-:Y:S01]  /*1010*/  LOP3.LUT R15, R9, 0x80000, RZ, 0xfc, !PT ;  /* 0x00080000090f7812 */ /* 0x000fe200078efcff */
[----:B------:R-:W-:-:S07]  /*1020*/  IMAD.MOV.U32 R14, RZ, RZ, R8 ;  /* 0x000000ffff0e7224 */ /* 0x000fce00078e0008 */
.L_x_14:
[----:B------:R-:W-:Y:S01]  /*1030*/  MOV R5, 0x0 ;  /* 0x0000000000057802 */ /* 0x000fe20000000f00 */
[----:B------:R-:W-:Y:S01]  /*1040*/  IMAD.MOV.U32 R3, RZ, RZ, R15 ;  /* 0x000000ffff037224 */ /* 0x000fe200078e000f */
[----:B------:R-:W-:Y:S02]  /*1050*/  MOV R2, R14 ;  /* 0x0000000e00027202 */ /* 0x000fe40000000f00 */
[----:B------:R-:W-:Y:S05]  /*1060*/  RET.REL.NODEC R4 `(_Z28dvc_ScaLBL_D3Q7_AAodd_Ion_v0PiPdS0_S0_S0_S0_S0_S0_diddiii) ;  /* 0xffffffec04e47950 */ /* 0x000fea0003c3ffff */
.L_x_17:
        /* <DEDUP_REMOVED lines=9> */
.L_x_178:


//--------------------- .text._Z33dvc_ScaLBL_D3Q7_Ion_ChargeDensityPdS_diiii --------------------------
	.section	.text._Z33dvc_ScaLBL_D3Q7_Ion_ChargeDensityPdS_diiii,"ax",@progbits
	.align	128
        .global         _Z33dvc_ScaLBL_D3Q7_Ion_ChargeDensityPdS_diiii
        .type           _Z33dvc_ScaLBL_D3Q7_Ion_ChargeDensityPdS_diiii,@function
        .size           _Z33dvc_ScaLBL_D3Q7_Ion_ChargeDensityPdS_diiii,(.L_x_185 - _Z33dvc_ScaLBL_D3Q7_Ion_ChargeDensityPdS_diiii)
        .other          _Z33dvc_ScaLBL_D3Q7_Ion_ChargeDensityPdS_diiii,@"STO_CUDA_ENTRY STV_DEFAULT"
_Z33dvc_ScaLBL_D3Q7_Ion_ChargeDensityPdS_diiii:
.text._Z33dvc_ScaLBL_D3Q7_Ion_ChargeDensityPdS_diiii:
[----:B------:R-:W-:Y:S08]  /*0000*/  LDC R1, c[0x0][0x37c] ;  /* 0x0000df00ff017b82 */ /* 0x000ff00000000800 */
[----:B------:R-:W0:Y:S02]  /*0010*/  LDC R7, c[0x0][0x3a4] ;  /* 0x0000e900ff077b82 */ /* 0x000e240000000800 */
[----:B0-----:R-:W-:-:S13]  /*0020*/  ISETP.GE.AND P0, PT, R7, -0x7ffff, PT ;  /* 0xfff800010700780c */ /* 0x001fda0003f06270 */
[----:B------:R-:W-:Y:S05]  /*0030*/  @!P0 EXIT ;  /* 0x000000000000894d */ /* 0x000fea0003800000 */
[----:B------:R-:W0:Y:S01]  /*0040*/  S2R R3, SR_TID.X ;  /* 0x0000000000037919 */ /* 0x000e220000002100 */
[----:B------:R-:W-:Y:S01]  /*0050*/  SHF.R.S32.HI R2, RZ, 0x1f, R7 ;  /* 0x0000001fff027819 */ /* 0x000fe20000011407 */
[----:B------:R-:W1:Y:S01]  /*0060*/  LDC.64 R22, c[0x0][0x390] ;  /* 0x0000e400ff167b82 */ /* 0x000e620000000a00 */
[----:B------:R-:W0:Y:S01]  /*0070*/  LDCU UR6, c[0x0][0x39c] ;  /* 0x00007380ff0677ac */ /* 0x000e220008000800 */
[----:B------:R-:W2:Y:S01]  /*0080*/  S2R R9, SR_CTAID.X ;  /* 0x0000000000097919 */ /* 0x000ea20000002500 */
[----:B------:R-:W-:Y:S01]  /*0090*/  LEA.HI R2, R2, R7, RZ, 0x13 ;  /* 0x0000000702027211 */ /* 0x000fe200078f98ff */
[----:B------:R-:W-:Y:S01]  /*00a0*/  IMAD.MOV.U32 R4, RZ, RZ, RZ ;  /* 0x000000ffff047224 */ /* 0x000fe200078e00ff */
[----:B------:R-:W3:Y:S02]  /*00b0*/  LDCU.64 UR4, c[0x0][0x358] ;  /* 0x00006b00ff0477ac */ /* 0x000ee40008000a00 */
[----:B------:R-:W-:Y:S01]  /*00c0*/  SHF.R.S32.HI R2, RZ, 0x13, R2 ;  /* 0x00000013ff027819 */ /* 0x000fe20000011402 */
[----:B------:R-:W4:Y:S03]  /*00d0*/  LDC R0, c[0x0][0x360] ;  /* 0x0000d800ff007b82 */ /* 0x000f260000000800 */
[----:B------:R-:W-:-:S02]  /*00e0*/  ISETP.GE.U32.AND P0, PT, R2, 0x7, PT ;  /* 0x000000070200780c */ /* 0x000fc40003f06070 */
[C---:B------:R-:W-:Y:S01]  /*00f0*/  IADD3 R6, PT, PT, R2.reuse, 0x1, RZ ;  /* 0x0000000102067810 */ /* 0x040fe20007ffe0ff */
[----:B-1----:R-:W-:Y:S01]  /*0100*/  DMUL R22, R22, 96485 ;  /* 0x40f78e5016167828 */ /* 0x002fe20000000000 */
[----:B0-----:R-:W-:Y:S02]  /*0110*/  VIADD R3, R3, UR6 ;  /* 0x0000000603037c36 */ /* 0x001fe40008000000 */
[----:B--2---:R-:W-:-:S07]  /*0120*/  IMAD R5, R2, R9, R9 ;  /* 0x0000000902057224 */ /* 0x004fce00078e0209 */
[----:B---3--:R-:W-:Y:S05]  /*0130*/  @!P0 BRA `(.L_x_18) ;  /* 0x0000000800848947 */ /* 0x008fea0003800000 */
[----:B------:R-:W0:Y:S01]  /*0140*/  LDCU UR6, c[0x0][0x398] ;  /* 0x00007300ff0677ac */ /* 0x000e220008000800 */
[-C--:B----4-:R-:W-:Y:S01]  /*0150*/  IMAD R14, R9, R0.reuse, RZ ;  /* 0x00000000090e7224 */ /* 0x090fe200078e02ff */
[C---:B------:R-:W-:Y:S01]  /*0160*/  IADD3 R15, PT, PT, R5.reuse, 0x4, RZ ;  /* 0x00000004050f7810 */ /* 0x040fe20007ffe0ff */
[C---:B------:R-:W-:Y:S01]  /*0170*/  IMAD R8, R5.reuse, R0, R0 ;  /* 0x0000000005087224 */ /* 0x040fe200078e0200 */
[C---:B------:R-:W-:Y:S01]  /*0180*/  IADD3 R18, PT, PT, R5.reuse, 0x7, RZ ;  /* 0x0000000705127810 */ /* 0x040fe20007ffe0ff */
[C---:B------:R-:W-:Y:S01]  /*0190*/  IMAD R14, R6.reuse, R14, R3 ;  /* 0x0000000e060e7224 */ /* 0x040fe200078e0203 */
[----:B------:R-:W-:Y:S01]  /*01a0*/  LOP3.LUT R6, R6, 0xfffffff8, RZ, 0xc0, !PT ;  /* 0xfffffff806067812 */ /* 0x000fe200078ec0ff */
[C---:B------:R-:W-:Y:S01]  /*01b0*/  VIADD R11, R5.reuse, 0x2 ;  /* 0x00000002050b7836 */ /* 0x040fe20000000000 */
[----:B------:R-:W1:Y:S01]  /*01c0*/  LDCU UR7, c[0x0][0x3a0] ;  /* 0x00007400ff0777ac */ /* 0x000e620008000800 */
[C---:B------:R-:W-:Y:S02]  /*01d0*/  VIADD R13, R5.reuse, 0x3 ;  /* 0x00000003050d7836 */ /* 0x040fe40000000000 */
[----:B------:R-:W-:-:S02]  /*01e0*/  VIADD R17, R5, 0x5 ;  /* 0x0000000505117836 */ /* 0x000fc40000000000 */
[----:B------:R-:W-:Y:S02]  /*01f0*/  VIADD R19, R5, 0x6 ;  /* 0x0000000605137836 */ /* 0x000fe40000000000 */
[----:B------:R-:W-:Y:S02]  /*0200*/  IMAD.MOV R16, RZ, RZ, -R6 ;  /* 0x000000ffff107224 */ /* 0x000fe400078e0a06 */
[----:B------:R-:W-:Y:S02]  /*0210*/  IMAD.IADD R10, R3, 0x1, R8 ;  /* 0x00000001030a7824 */ /* 0x000fe400078e0208 */
[--C-:B0-----:R-:W-:Y:S02]  /*0220*/  IMAD R25, R7, UR6, R3.reuse ;  /* 0x0000000607197c24 */ /* 0x101fe4000f8e0203 */
[-CC-:B------:R-:W-:Y:S02]  /*0230*/  IMAD R21, R11, R0.reuse, R3.reuse ;  /* 0x000000000b157224 */ /* 0x180fe400078e0203 */
[--C-:B------:R-:W-:Y:S01]  /*0240*/  IMAD R35, R13, R0, R3.reuse ;  /* 0x000000000d237224 */ /* 0x100fe200078e0203 */
[----:B------:R-:W-:Y:S01]  /*0250*/  IADD3 R9, PT, PT, R25, R8, RZ ;  /* 0x0000000819097210 */ /* 0x000fe20007ffe0ff */
[----:B------:R-:W-:-:S02]  /*0260*/  IMAD R37, R15, R0, R3 ;  /* 0x000000000f257224 */ /* 0x000fc400078e0203 */
[-CC-:B------:R-:W-:Y:S02]  /*0270*/  IMAD R4, R17, R0.reuse, R3.reuse ;  /* 0x0000000011047224 */ /* 0x180fe400078e0203 */
[-C--:B------:R-:W-:Y:S02]  /*0280*/  IMAD R6, R19, R0.reuse, R3 ;  /* 0x0000000013067224 */ /* 0x080fe400078e0203 */
[-CC-:B------:R-:W-:Y:S02]  /*0290*/  IMAD R11, R11, R0.reuse, R25.reuse ;  /* 0x000000000b0b7224 */ /* 0x180fe400078e0219 */
[-CC-:B------:R-:W-:Y:S02]  /*02a0*/  IMAD R13, R13, R0.reuse, R25.reuse ;  /* 0x000000000d0d7224 */ /* 0x180fe400078e0219 */
[-CC-:B------:R-:W-:Y:S02]  /*02b0*/  IMAD R15, R15, R0.reuse, R25.reuse ;  /* 0x000000000f0f7224 */ /* 0x180fe400078e0219 */
[----:B------:R-:W-:-:S02]  /*02c0*/  IMAD R17, R17, R0, R25 ;  /* 0x0000000011117224 */ /* 0x000fc400078e0219 */
[-CC-:B------:R-:W-:Y:S02]  /*02d0*/  IMAD R19, R19, R0.reuse, R25.reuse ;  /* 0x0000000013137224 */ /* 0x180fe400078e0219 */
[CC--:B------:R-:W-:Y:S02]  /*02e0*/  IMAD R12, R18.reuse, R0.reuse, R25 ;  /* 0x00000000120c7224 */ /* 0x0c0fe400078e0219 */
[----:B------:R-:W-:Y:S02]  /*02f0*/  IMAD R8, R18, R0, R3 ;  /* 0x0000000012087224 */ /* 0x000fe400078e0203 */
[----:B-1----:R-:W-:-:S07]  /*0300*/  IMAD R7, R7, UR6, R14 ;  /* 0x0000000607077c24 */ /* 0x002fce000f8e020e */
.L_x_19:
[----:B0-----:R-:W0:Y:S01]  /*0310*/  LDC.64 R30, c[0x0][0x388] ;  /* 0x0000e200ff1e7b82 */ /* 0x001e220000000a00 */
[----:B------:R-:W-:-:S07]  /*0320*/  ISETP.GE.AND P0, PT, R14, UR7, PT ;  /* 0x000000070e007c0c */ /* 0x000fce000bf06270 */
[----:B------:R-:W1:Y:S08]  /*0330*/  LDC.64 R24, c[0x0][0x380] ;  /* 0x0000e000ff187b82 */ /* 0x000e700000000a00 */
[----:B------:R-:W2:Y:S01]  /*0340*/  @!P0 LDC R18, c[0x0][0x398] ;  /* 0x0000e600ff128b82 */ /* 0x000ea20000000800 */
[----:B0-----:R-:W-:-:S05]  /*0350*/  @!P0 IMAD.WIDE R30, R14, 0x8, R30 ;  /* 0x000000080e1e8825 */ /* 0x001fca00078e021e */
[----:B------:R-:W3:Y:S01]  /*0360*/  @!P0 LDG.E.64 R28, desc[UR4][R30.64] ;  /* 0x000000041e1c8981 */ /* 0x000ee2000c1e1b00 */
[----:B-1----:R-:W-:Y:S02]  /*0370*/  @!P0 IMAD.WIDE R26, R7, 0x8, R24 ;  /* 0x00000008071a8825 */ /* 0x002fe400078e0218 */
[----:B------:R-:W0:Y:S04]  /*0380*/  LDC.64 R24, c[0x0][0x388] ;  /* 0x0000e200ff187b82 */ /* 0x000e280000000a00 */
[----:B------:R-:W4:Y:S01]  /*0390*/  @!P0 LDG.E.64 R26, desc[UR4][R26.64] ;  /* 0x000000041a1a8981 */ /* 0x000f22000c1e1b00 */
[----:B------:R-:W-:Y:S01]  /*03a0*/  IMAD.IADD R33, R0, 0x1, R14 ;  /* 0x0000000100217824 */ /* 0x000fe200078e020e */
[----:B--2---:R-:W-:-:S04]  /*03b0*/  @!P0 ISETP.NE.AND P1, PT, R18, RZ, PT ;  /* 0x000000ff1200820c */ /* 0x004fc80003f25270 */
[----:B---3--:R-:W-:Y:S02]  /*03c0*/  @!P0 FSEL R28, R28, RZ, P1 ;  /* 0x000000ff1c1c8208 */ /* 0x008fe40000800000 */
[----:B------:R-:W-:Y:S02]  /*03d0*/  @!P0 FSEL R29, R29, RZ, P1 ;  /* 0x000000ff1d1d8208 */ /* 0x000fe40000800000 */
[----:B------:R-:W-:-:S04]  /*03e0*/  ISETP.GE.AND P1, PT, R33, UR7, PT ;  /* 0x0000000721007c0c */ /* 0x000fc8000bf26270 */
[----:B----4-:R-:W-:Y:S01]  /*03f0*/  @!P0 DFMA R28, R22, R26, R28 ;  /* 0x0000001a161c822b */ /* 0x010fe2000000001c */
[----:B------:R-:W1:Y:S06]  /*0400*/  LDC.64 R26, c[0x0][0x380] ;  /* 0x0000e000ff1a7b82 */ /* 0x000e6c0000000a00 */
[----:B------:R2:W-:Y:S02]  /*0410*/  @!P0 STG.E.64 desc[UR4][R30.64], R28 ;  /* 0x0000001c1e008986 */ /* 0x0005e4000c101b04 */
[----:B0-----:R-:W-:Y:S01]  /*0420*/  @!P1 IMAD.WIDE R24, R10, 0x8, R24 ;  /* 0x000000080a189825 */ /* 0x001fe200078e0218 */
[----:B------:R-:W0:Y:S04]  /*0430*/  @!P1 LDC R18, c[0x0][0x398] ;  /* 0x0000e600ff129b82 */ /* 0x000e280000000800 */
[----:B--2---:R-:W2:Y:S04]  /*0440*/  @!P1 LDG.E.64 R30, desc[UR4][R24.64] ;  /* 0x00000004181e9981 */ /* 0x004ea8000c1e1b00 */
[----:B------:R-:W3:Y:S01]  /*0450*/  LDC.64 R28, c[0x0][0x388] ;  /* 0x0000e200ff1c7b82 */ /* 0x000ee20000000a00 */
[----:B-1----:R-:W-:-:S06]  /*0460*/  @!P1 IMAD.WIDE R26, R9, 0x8, R26 ;  /* 0x00000008091a9825 */ /* 0x002fcc00078e021a */
[----:B------:R-:W4:Y:S01]  /*0470*/  @!P1 LDG.E.64 R26, desc[UR4][R26.64] ;  /* 0x000000041a1a9981 */ /* 0x000f22000c1e1b00 */
[----:B0-----:R-:W-:Y:S01]  /*0480*/  @!P1 ISETP.NE.AND P0, PT, R18, RZ, PT ;  /* 0x000000ff1200920c */ /* 0x001fe20003f05270 */
[----:B------:R-:W-:Y:S02]  /*0490*/  IMAD.IADD R18, R33, 0x1, R0 ;  /* 0x0000000121127824 */ /* 0x000fe400078e0200 */
[----:B------:R-:W0:Y:S01]  /*04a0*/  LDC.64 R32, c[0x0][0x380] ;  /* 0x0000e000ff207b82 */ /* 0x000e220000000a00 */
[----:B--2---:R-:W-:Y:S02]  /*04b0*/  @!P1 FSEL R30, R30, RZ, P0 ;  /* 0x000000ff1e1e9208 */ /* 0x004fe40000000000 */
[----:B------:R-:W-:Y:S02]  /*04c0*/  @!P1 FSEL R31, R31, RZ, P0 ;  /* 0x000000ff1f1f9208 */ /* 0x000fe40000000000 */
[----:B------:R-:W-:-:S04]  /*04d0*/  ISETP.GE.AND P0, PT, R18, UR7, PT ;  /* 0x0000000712007c0c */ /* 0x000fc8000bf06270 */
[----:B----4-:R-:W-:-:S09]  /*04e0*/  @!P1 DFMA R26, R22, R26, R30 ;  /* 0x0000001a161a922b */ /* 0x010fd2000000001e */
[----:B---3--:R-:W-:Y:S01]  /*04f0*/  @!P0 IMAD.WIDE R28, R21, 0x8, R28 ;  /* 0x00000008151c8825 */ /* 0x008fe200078e021c */
[----:B------:R1:W-:Y:S01]  /*0500*/  @!P1 STG.E.64 desc[UR4][R24.64], R26 ;  /* 0x0000001a18009986 */ /* 0x0003e2000c101b04 */
[----:B------:R-:W2:Y:S02]  /*0510*/  @!P0 LDC R20, c[0x0][0x398] ;  /* 0x0000e600ff148b82 */ /* 0x000ea40000000800 */
[----:B0-----:R-:W-:Y:S01]  /*0520*/  @!P0 IMAD.WIDE R32, R11, 0x8, R32 ;  /* 0x000000080b208825 */ /* 0x001fe200078e0220 */
[----:B------:R-:W3:Y:S04]  /*0530*/  @!P0 LDG.E.64 R30, desc[UR4][R28.64] ;  /* 0x000000041c1e8981 */ /* 0x000ee8000c1e1b00 */
[----:B-1----:R0:W4:Y:S01]  /*0540*/  @!P0 LDG.E.64 R24, desc[UR4][R32.64] ;  /* 0x0000000420188981 */ /* 0x002122000c1e1b00 */
[----:B------:R-:W-:Y:S01]  /*0550*/  IADD3 R18, PT, PT, R18, R0, RZ ;  /* 0x0000000012127210 */ /* 0x000fe20007ffe0ff */
[----:B0-----:R-:W0:Y:S01]  /*0560*/  LDC.64 R32, c[0x0][0x388] ;  /* 0x0000e200ff207b82 */ /* 0x001e220000000a00 */
[----:B--2---:R-:W-:-:S04]  /*0570*/  @!P0 ISETP.NE.AND P1, PT, R20, RZ, PT ;  /* 0x000000ff1400820c */ /* 0x004fc80003f25270 */
[----:B---3--:R-:W-:Y:S02]  /*0580*/  @!P0 FSEL R30, R30, RZ, P1 ;  /* 0x000000ff1e1e8208 */ /* 0x008fe40000800000 */
[----:B------:R-:W-:Y:S02]  /*0590*/  @!P0 FSEL R31, R31, RZ, P1 ;  /* 0x000000ff1f1f8208 */ /* 0x000fe40000800000 */
[----:B------:R-:W-:-:S04]  /*05a0*/  ISETP.GE.AND P1, PT, R18, UR7, PT ;  /* 0x0000000712007c0c */ /* 0x000fc8000bf26270 */
[----:B----4-:R-:W-:Y:S01]  /*05b0*/  @!P0 DFMA R26, R22, R24, R30 ;  /* 0x00000018161a822b */ /* 0x010fe2000000001e */
[----:B------:R-:W1:Y:S08]  /*05c0*/  LDC.64 R24, c[0x0][0x380] ;  /* 0x0000e000ff187b82 */ /* 0x000e700000000a00 */
[----:B0-----:R-:W-:Y:S01]  /*05d0*/  @!P1 IMAD.WIDE R32, R35, 0x8, R32 ;  /* 0x0000000823209825 */ /* 0x001fe200078e0220 */
[----:B------:R0:W-:Y:S01]  /*05e0*/  @!P0 STG.E.64 desc[UR4][R28.64], R26 ;  /* 0x0000001a1c008986 */ /* 0x0001e2000c101b04 */
[----:B------:R-:W2:Y:S03]  /*05f0*/  @!P1 LDC R20, c[0x0][0x398] ;  /* 0x0000e600ff149b82 */ /* 0x000ea60000000800 */
[----:B------:R-:W3:Y:S01]  /*0600*/  @!P1 LDG.E.64 R30, desc[UR4][R32.64] ;  /* 0x00000004201e9981 */ /* 0x000ee2000c1e1b00 */
[----:B------:R-:W-:-:S04]  /*0610*/  IMAD.IADD R18, R18, 0x1, R0 ;  /* 0x0000000112127824 */ /* 0x000fc800078e0200 */
[----:B0-----:R-:W0:Y:S01]  /*0620*/  LDC.64 R28, c[0x0][0x380] ;  /* 0x0000e000ff1c7b82 */ /* 0x001e220000000a00 */
[----:B-1----:R-:W-:-:S05]  /*0630*/  @!P1 IMAD.WIDE R24, R13, 0x8, R24 ;  /* 0x000000080d189825 */ /* 0x002fca00078e0218 */
[----:B------:R1:W4:Y:S01]  /*0640*/  @!P1 LDG.E.64 R26, desc[UR4][R24.64] ;  /* 0x00000004181a9981 */ /* 0x000322000c1e1b00 */
[----:B--2---:R-:W-:Y:S01]  /*0650*/  @!P1 ISETP.NE.AND P0, PT, R20, RZ, PT ;  /* 0x000000ff1400920c */ /* 0x004fe20003f05270 */
[----:B-1----:R-:W1:Y:S03]  /*0660*/  LDC.64 R24, c[0x0][0x388] ;  /* 0x0000e200ff187b82 */ /* 0x002e660000000a00 */
[----:B---3--:R-:W-:Y:S02]  /*0670*/  @!P1 FSEL R30, R30, RZ, P0 ;  /* 0x000000ff1e1e9208 */ /* 0x008fe40000000000 */
[----:B------:R-:W-:Y:S02]  /*0680*/  @!P1 FSEL R31, R31, RZ, P0 ;  /* 0x000000ff1f1f9208 */ /* 0x000fe40000000000 */
[----:B------:R-:W-:-:S13]  /*0690*/  ISETP.GE.AND P0, PT, R18, UR7, PT ;  /* 0x0000000712007c0c */ /* 0x000fda000bf06270 */
[----:B-1----:R-:W-:Y:S01]  /*06a0*/  @!P0 IMAD.WIDE R24, R37, 0x8, R24 ;  /* 0x0000000825188825 */ /* 0x002fe200078e0218 */
[----:B------:R-:W1:Y:S01]  /*06b0*/  @!P0 LDC R20, c[0x0][0x398] ;  /* 0x0000e600ff148b82 */ /* 0x000e620000000800 */
[----:B----4-:R-:W-:-:S07]  /*06c0*/  @!P1 DFMA R26, R22, R26, R30 ;  /* 0x0000001a161a922b */ /* 0x010fce000000001e */
[----:B------:R0:W-:Y:S04]  /*06d0*/  @!P1 STG.E.64 desc[UR4][R32.64], R26 ;  /* 0x0000001a20009986 */ /* 0x0001e8000c101b04 */
[----:B------:R-:W2:Y:S01]  /*06e0*/  @!P0 LDG.E.64 R30, desc[UR4][R24.64] ;  /* 0x00000004181e8981 */ /* 0x000ea2000c1e1b00 */
[----:B0-----:R-:W-:Y:S02]  /*06f0*/  @!P0 IMAD.WIDE R32, R15, 0x8, R28 ;  /* 0x000000080f208825 */ /* 0x001fe400078e021c */
[----:B------:R-:W0:Y:S03]  /*0700*/  LDC.64 R28, c[0x0][0x388] ;  /* 0x0000e200ff1c7b82 */ /* 0x000e260000000a00 */
[----:B------:R-:W3:Y:S01]  /*0710*/  @!P0 LDG.E.64 R26, desc[UR4][R32.64] ;  /* 0x00000004201a8981 */ /* 0x000ee2000c1e1b00 */
[----:B-1----:R-:W-:Y:S01]  /*0720*/  @!P0 ISETP.NE.AND P1, PT, R20, RZ, PT ;  /* 0x000000ff1400820c */ /* 0x002fe20003f25270 */
[----:B------:R-:W-:-:S03]  /*0730*/  IMAD.IADD R18, R18, 0x1, R0 ;  /* 0x0000000112127824 */ /* 0x000fc600078e0200 */
[----:B--2---:R-:W-:Y:S02]  /*0740*/  @!P0 FSEL R30, R30, RZ, P1 ;  /* 0x000000ff1e1e8208 */ /* 0x004fe40000800000 */
[----:B------:R-:W-:Y:S02]  /*0750*/  @!P0 FSEL R31, R31, RZ, P1 ;  /* 0x000000ff1f1f8208 */ /* 0x000fe40000800000 */
[----:B------:R-:W-:-:S04]  /*0760*/  ISETP.GE.AND P1, PT, R18, UR7, PT ;  /* 0x0000000712007c0c */ /* 0x000fc8000bf26270 */
[----:B---3--:R-:W-:Y:S01]  /*0770*/  @!P0 DFMA R30, R22, R26, R30 ;  /* 0x0000001a161e822b */ /* 0x008fe2000000001e */
[----:B------:R-:W1:Y:S08]  /*0780*/  LDC.64 R26, c[0x0][0x380] ;  /* 0x0000e000ff1a7b82 */ /* 0x000e700000000a00 */
[----:B0-----:R-:W-:Y:S01]  /*0790*/  @!P1 IMAD.WIDE R28, R4, 0x8, R28 ;  /* 0x00000008041c9825 */ /* 0x001fe200078e021c */
[----:B------:R0:W-:Y:S01]  /*07a0*/  @!P0 STG.E.64 desc[UR4][R24.64], R30 ;  /* 0x0000001e18008986 */ /* 0x0001e2000c101b04 */
[----:B------:R-:W2:Y:S03]  /*07b0*/  @!P1 LDC R20, c[0x0][0x398] ;  /* 0x0000e600ff149b82 */ /* 0x000ea60000000800 */
[----:B------:R-:W3:Y:S01]  /*07c0*/  @!P1 LDG.E.64 R32, desc[UR4][R28.64] ;  /* 0x000000041c209981 */ /* 0x000ee2000c1e1b00 */
[----:B------:R-:W-:-:S04]  /*07d0*/  IADD3 R18, PT, PT, R18, R0, RZ ;  /* 0x0000000012127210 */ /* 0x000fc80007ffe0ff */
        /* <DEDUP_REMOVED lines=10> */
[----:B----4-:R-:W-:Y:S02]  /*0880*/  @!P1 DFMA R24, R22, R24, R32 ;  /* 0x000000181618922b */ /* 0x010fe40000000020 */
[----:B0-----:R-:W-:-:S05]  /*0890*/  @!P0 IMAD.WIDE R30, R19, 0x8, R30 ;  /* 0x00000008131e8825 */ /* 0x001fca00078e021e */
[----:B------:R0:W-:Y:S04]  /*08a0*/  @!P1 STG.E.64 desc[UR4][R28.64], R24 ;  /* 0x000000181c009986 */ /* 0x0001e8000c101b04 */
[----:B------:R-:W2:Y:S04]  /*08b0*/  @!P0 LDG.E.64 R32, desc[UR4][R26.64] ;  /* 0x000000041a208981 */ /* 0x000ea8000c1e1b00 */
[----:B------:R-:W3:Y:S01]  /*08c0*/  @!P0 LDG.E.64 R30, desc[UR4][R30.64] ;  /* 0x000000041e1e8981 */ /* 0x000ee2000c1e1b00 */
[----:B------:R-:W-:Y:S01]  /*08d0*/  IMAD.IADD R18, R18, 0x1, R0 ;  /* 0x0000000112127824 */ /* 0x000fe200078e0200 */
[----:B0-----:R-:W0:Y:S04]  /*08e0*/  LDC.64 R24, c[0x0][0x388] ;  /* 0x0000e200ff187b82 */ /* 0x001e280000000a00 */
[----:B------:R-:W-:-:S02]  /*08f0*/  ISETP.GE.AND P1, PT, R18, UR7, PT ;  /* 0x0000000712007c0c */ /* 0x000fc4000bf26270 */
[----:B-1----:R-:W-:Y:S02]  /*0900*/  @!P0 ISETP.NE.AND P2, PT, R20, RZ, PT ;  /* 0x000000ff1400820c */ /* 0x002fe40003f45270 */
[----:B------:R-:W1:Y:S09]  /*0910*/  LDC.64 R28, c[0x0][0x380] ;  /* 0x0000e000ff1c7b82 */ /* 0x000e720000000a00 */
[----:B------:R-:W4:Y:S01]  /*0920*/  @!P1 LDC R18, c[0x0][0x398] ;  /* 0x0000e600ff129b82 */ /* 0x000f220000000800 */
[----:B0-----:R-:W-:-:S04]  /*0930*/  @!P1 IMAD.WIDE R24, R8, 0x8, R24 ;  /* 0x0000000808189825 */ /* 0x001fc800078e0218 */
[----:B-1----:R-:W-:Y:S01]  /*0940*/  @!P1 IMAD.WIDE R28, R12, 0x8, R28 ;  /* 0x000000080c1c9825 */ /* 0x002fe200078e021c */
[----:B--2---:R-:W-:Y:S02]  /*0950*/  @!P0 FSEL R32, R32, RZ, P2 ;  /* 0x000000ff20208208 */ /* 0x004fe40001000000 */
[----:B------:R-:W-:-:S06]  /*0960*/  @!P0 FSEL R33, R33, RZ, P2 ;  /* 0x000000ff21218208 */ /* 0x000fcc0001000000 */
[----:B---3--:R-:W-:-:S07]  /*0970*/  @!P0 DFMA R30, R22, R30, R32 ;  /* 0x0000001e161e822b */ /* 0x008fce0000000020 */
[----:B------:R0:W-:Y:S04]  /*0980*/  @!P0 STG.E.64 desc[UR4][R26.64], R30 ;  /* 0x0000001e1a008986 */ /* 0x0001e8000c101b04 */
[----:B------:R-:W2:Y:S04]  /*0990*/  @!P1 LDG.E.64 R32, desc[UR4][R24.64] ;  /* 0x0000000418209981 */ /* 0x000ea8000c1e1b00 */
[----:B------:R-:W3:Y:S01]  /*09a0*/  @!P1 LDG.E.64 R28, desc[UR4][R28.64] ;  /* 0x000000041c1c9981 */ /* 0x000ee2000c1e1b00 */
[----:B----4-:R-:W-:Y:S01]  /*09b0*/  @!P1 ISETP.NE.AND P0, PT, R18, RZ, PT ;  /* 0x000000ff1200920c */ /* 0x010fe20003f05270 */
[----:B------:R-:W-:Y:S01]  /*09c0*/  VIADD R16, R16, 0x8 ;  /* 0x0000000810107836 */ /* 0x000fe20000000000 */
[C---:B------:R-:W-:Y:S01]  /*09d0*/  LEA R14, R0.reuse, R14, 0x3 ;  /* 0x0000000e000e7211 */ /* 0x040fe200078e18ff */
[C---:B------:R-:W-:Y:S01]  /*09e0*/  IMAD R7, R0.reuse, 0x8, R7 ;  /* 0x0000000800077824 */ /* 0x040fe200078e0207 */
        /* <DEDUP_REMOVED lines=9> */
[----:B------:R-:W-:-:S02]  /*0a80*/  IMAD R37, R0, 0x8, R37 ;  /* 0x0000000800257824 */ /* 0x000fc400078e0225 */
[C---:B------:R-:W-:Y:S02]  /*0a90*/  IMAD R4, R0.reuse, 0x8, R4 ;  /* 0x0000000800047824 */ /* 0x040fe400078e0204 */
[C---:B------:R-:W-:Y:S02]  /*0aa0*/  IMAD R17, R0.reuse, 0x8, R17 ;  /* 0x0000000800117824 */ /* 0x040fe400078e0211 */
[C---:B------:R-:W-:Y:S02]  /*0ab0*/  IMAD R19, R0.reuse, 0x8, R19 ;  /* 0x0000000800137824 */ /* 0x040fe400078e0213 */
[----:B------:R-:W-:Y:S01]  /*0ac0*/  IMAD R8, R0, 0x8, R8 ;  /* 0x0000000800087824 */ /* 0x000fe200078e0208 */
[----:B--2---:R-:W-:Y:S02]  /*0ad0*/  @!P1 FSEL R32, R32, RZ, P0 ;  /* 0x000000ff20209208 */ /* 0x004fe40000000000 */
[----:B------:R-:W-:Y:S02]  /*0ae0*/  @!P1 FSEL R33, R33, RZ, P0 ;  /* 0x000000ff21219208 */ /* 0x000fe40000000000 */
[----:B------:R-:W-:-:S04]  /*0af0*/  ISETP.NE.AND P0, PT, R16, RZ, PT ;  /* 0x000000ff1000720c */ /* 0x000fc80003f05270 */
[----:B---3--:R-:W-:-:S07]  /*0b00*/  @!P1 DFMA R32, R22, R28, R32 ;  /* 0x0000001c1620922b */ /* 0x008fce0000000020 */
[----:B------:R0:W-:Y:S02]  /*0b10*/  @!P1 STG.E.64 desc[UR4][R24.64], R32 ;  /* 0x0000002018009986 */ /* 0x0001e4000c101b04 */
[----:B------:R-:W-:Y:S05]  /*0b20*/  @P0 BRA `(.L_x_19) ;  /* 0xfffffff400f80947 */ /* 0x000fea000383ffff */
[----:B------:R-:W-:-:S05]  /*0b30*/  VIADD R4, R2, 0x1 ;  /* 0x0000000102047836 */ /* 0x000fca0000000000 */
[----:B------:R-:W-:-:S07]  /*0b40*/  LOP3.LUT R4, R4, 0xfffffff8, RZ, 0xc0, !PT ;  /* 0xfffffff804047812 */ /* 0x000fce00078ec0ff */
.L_x_18:
[----:B------:R-:W-:-:S05]  /*0b50*/  VIADD R6, R2, 0x1 ;  /* 0x0000000102067836 */ /* 0x000fca0000000000 */
[----:B------:R-:W-:-:S13]  /*0b60*/  LOP3.LUT P0, R7, R6, 0x7, RZ, 0xc0, !PT ;  /* 0x0000000706077812 */ /* 0x000fda000780c0ff */
[----:B------:R-:W-:Y:S05]  /*0b70*/  @!P0 EXIT ;  /* 0x000000000000894d */ /* 0x000fea0003800000 */
[----:B------:R-:W-:Y:S02]  /*0b80*/  ISETP.GE.U32.AND P1, PT, R7, 0x4, PT ;  /* 0x000000040700780c */ /* 0x000fe40003f26070 */
[----:B------:R-:W-:-:S11]  /*0b90*/  LOP3.LUT P0, R6, R6, 0x3, RZ, 0xc0, !PT ;  /* 0x0000000306067812 */ /* 0x000fd6000780c0ff */
[----:B------:R-:W-:Y:S05]  /*0ba0*/  @!P1 BRA `(.L_x_20) ;  /* 0x00000004000c9947 */ /* 0x000fea0003800000 */
[----:B------:R-:W1:Y:S01]  /*0bb0*/  LDCU UR6, c[0x0][0x3a0] ;  /* 0x00007400ff0677ac */ /* 0x000e620008000800 */
[----:B------:R-:W-:Y:S01]  /*0bc0*/  IADD3 R7, PT, PT, R5, R4, RZ ;  /* 0x0000000405077210 */ /* 0x000fe20007ffe0ff */
[----:B------:R-:W2:Y:S04]  /*0bd0*/  LDC.64 R10, c[0x0][0x388] ;  /* 0x0000e200ff0a7b82 */ /* 0x000ea80000000a00 */
[----:B----4-:R-:W-:-:S04]  /*0be0*/  IMAD R13, R7, R0, R3 ;  /* 0x00000000070d7224 */ /* 0x010fc800078e0203 */
[----:B------:R-:W3:Y:S01]  /*0bf0*/  LDC.64 R8, c[0x0][0x380] ;  /* 0x0000e000ff087b82 */ /* 0x000ee20000000a00 */
[----:B-1----:R-:W-:-:S07]  /*0c00*/  ISETP.GE.AND P2, PT, R13, UR6, PT ;  /* 0x000000060d007c0c */ /* 0x002fce000bf46270 */
[----:B------:R-:W1:Y:S08]  /*0c10*/  LDC.64 R14, c[0x0][0x388] ;  /* 0x0000e200ff0e7b82 */ /* 0x000e700000000a00 */
[----:B0-----:R-:W0:Y:S01]  /*0c20*/  LDC.64 R24, c[0x0][0x388] ;  /* 0x0000e200ff187b82 */ /* 0x001e220000000a00 */
[----:B--2---:R-:W-:-:S07]  /*0c30*/  @!P2 IMAD.WIDE R10, R13, 0x8, R10 ;  /* 0x000000080d0aa825 */ /* 0x004fce00078e020a */
[----:B------:R-:W2:Y:S01]  /*0c40*/  @!P2 LDC R20, c[0x0][0x398] ;  /* 0x0000e600ff14ab82 */ /* 0x000ea20000000800 */
[----:B------:R-:W4:Y:S07]  /*0c50*/  @!P2 LDG.E.64 R18, desc[UR4][R10.64] ;  /* 0x000000040a12a981 */ /* 0x000f2e000c1e1b00 */
[----:B------:R-:W2:Y:S02]  /*0c60*/  @!P2 LDC R7, c[0x0][0x3a4] ;  /* 0x0000e900ff07ab82 */ /* 0x000ea40000000800 */
[----:B--2---:R-:W-:-:S04]  /*0c70*/  @!P2 IMAD R7, R7, R20, R13 ;  /* 0x000000140707a224 */ /* 0x004fc800078e020d */
[----:B---3--:R-:W-:-:S06]  /*0c80*/  @!P2 IMAD.WIDE R8, R7, 0x8, R8 ;  /* 0x000000080708a825 */ /* 0x008fcc00078e0208 */
[----:B------:R-:W2:Y:S01]  /*0c90*/  @!P2 LDG.E.64 R8, desc[UR4][R8.64] ;  /* 0x000000040808a981 */ /* 0x000ea2000c1e1b00 */
[----:B------:R-:W-:Y:S02]  /*0ca0*/  IMAD.IADD R7, R13, 0x1, R0 ;  /* 0x000000010d077824 */ /* 0x000fe400078e0200 */
[----:B------:R-:W3:Y:S03]  /*0cb0*/  LDC.64 R12, c[0x0][0x380] ;  /* 0x0000e000ff0c7b82 */ /* 0x000ee60000000a00 */
[----:B------:R-:W-:Y:S02]  /*0cc0*/  ISETP.GE.AND P1, PT, R7, UR6, PT ;  /* 0x0000000607007c0c */ /* 0x000fe4000bf26270 */
[----:B------:R-:W-:-:S11]  /*0cd0*/  @!P2 ISETP.NE.AND P3, PT, R20, RZ, PT ;  /* 0x000000ff1400a20c */ /* 0x000fd60003f65270 */
[----:B------:R-:W5:Y:S08]  /*0ce0*/  @!P1 LDC R16, c[0x0][0x398] ;  /* 0x0000e600ff109b82 */ /* 0x000f700000000800 */
[----:B------:R-:W5:Y:S02]  /*0cf0*/  @!P1 LDC R21, c[0x0][0x3a4] ;  /* 0x0000e900ff159b82 */ /* 0x000f640000000800 */
[----:B-----5:R-:W-:-:S04]  /*0d00*/  @!P1 IMAD R21, R21, R16, R7 ;  /* 0x0000001015159224 */ /* 0x020fc800078e0207 */
[----:B---3--:R-:W-:Y:S01]  /*0d10*/  @!P1 IMAD.WIDE R20, R21, 0x8, R12 ;  /* 0x0000000815149825 */ /* 0x008fe200078e020c */
[----:B------:R-:W-:Y:S01]  /*0d20*/  IADD3 R27, PT, PT, R7, R0, RZ ;  /* 0x00000000071b7210 */ /* 0x000fe20007ffe0ff */
[----:B------:R-:W3:Y:S01]  /*0d30*/  LDC.64 R12, c[0x0][0x380] ;  /* 0x0000e000ff0c7b82 */ /* 0x000ee20000000a00 */
[----:B----4-:R-:W-:Y:S02]  /*0d40*/  @!P2 FSEL R18, R18, RZ, P3 ;  /* 0x000000ff1212a208 */ /* 0x010fe40001800000 */
[----:B------:R-:W-:-:S06]  /*0d50*/  @!P2 FSEL R19, R19, RZ, P3 ;  /* 0x000000ff1313a208 */ /* 0x000fcc0001800000 */
[----:B--2---:R-:W-:Y:S01]  /*0d60*/  @!P2 DFMA R18, R22, R8, R18 ;  /* 0x000000081612a22b */ /* 0x004fe20000000012 */
[----:B-1----:R-:W-:-:S06]  /*0d70*/  @!P1 IMAD.WIDE R8, R7, 0x8, R14 ;  /* 0x0000000807089825 */ /* 0x002fcc00078e020e */
[----:B------:R0:W-:Y:S04]  /*0d80*/  @!P2 STG.E.64 desc[UR4][R10.64], R18 ;  /* 0x000000120a00a986 */ /* 0x0001e8000c101b04 */
[----:B------:R-:W2:Y:S04]  /*0d90*/  @!P1 LDG.E.64 R14, desc[UR4][R8.64] ;  /* 0x00000004080e9981 */ /* 0x000ea8000c1e1b00 */
[----:B------:R-:W4:Y:S01]  /*0da0*/  @!P1 LDG.E.64 R20, desc[UR4][R20.64] ;  /* 0x0000000414149981 */ /* 0x000f22000c1e1b00 */
[----:B------:R-:W-:Y:S02]  /*0db0*/  ISETP.GE.AND P2, PT, R27, UR6, PT ;  /* 0x000000061b007c0c */ /* 0x000fe4000bf46270 */
[----:B------:R-:W-:-:S11]  /*0dc0*/  @!P1 ISETP.NE.AND P3, PT, R16, RZ, PT ;  /* 0x000000ff1000920c */ /* 0x000fd60003f65270 */
[----:B------:R-:W1:Y:S08]  /*0dd0*/  @!P2 LDC R7, c[0x0][0x398] ;  /* 0x0000e600ff07ab82 */ /* 0x000e700000000800 */
[----:B------:R-:W1:Y:S01]  /*0de0*/  @!P2 LDC R26, c[0x0][0x3a4] ;  /* 0x0000e900ff1aab82 */ /* 0x000e620000000800 */
[----:B0-----:R-:W-:-:S04]  /*0df0*/  @!P2 IMAD.WIDE R10, R27, 0x8, R24 ;  /* 0x000000081b0aa825 */ /* 0x001fc800078e0218 */
[----:B-1----:R-:W-:-:S04]  /*0e00*/  @!P2 IMAD R19, R26, R7, R27 ;  /* 0x000000071a13a224 */ /* 0x002fc800078e021b */
[----:B---3--:R-:W-:Y:S02]  /*0e10*/  @!P2 IMAD.WIDE R18, R19, 0x8, R12 ;  /* 0x000000081312a825 */ /* 0x008fe400078e020c */
[----:B------:R-:W0:Y:S01]  /*0e20*/  LDC.64 R12, c[0x0][0x380] ;  /* 0x0000e000ff0c7b82 */ /* 0x000e220000000a00 */
[----:B--2---:R-:W-:Y:S02]  /*0e30*/  @!P1 FSEL R16, R14, RZ, P3 ;  /* 0x000000ff0e109208 */ /* 0x004fe40001800000 */
[----:B------:R-:W-:-:S06]  /*0e40*/  @!P1 FSEL R17, R15, RZ, P3 ;  /* 0x000000ff0f119208 */ /* 0x000fcc0001800000 */
[----:B----4-:R-:W-:Y:S01]  /*0e50*/  @!P1 DFMA R16, R22, R20, R16 ;  /* 0x000000141610922b */ /* 0x010fe20000000010 */
[----:B------:R-:W-:Y:S01]  /*0e60*/  IMAD.IADD R27, R27, 0x1, R0 ;  /* 0x000000011b1b7824 */ /* 0x000fe200078e0200 */
[----:B------:R-:W1:Y:S05]  /*0e70*/  LDC.64 R20, c[0x0][0x388] ;  /* 0x0000e200ff147b82 */ /* 0x000e6a0000000a00 */
[----:B------:R1:W-:Y:S04]  /*0e80*/  @!P1 STG.E.64 desc[UR4][R8.64], R16 ;  /* 0x0000001008009986 */ /* 0x0003e8000c101b04 */
[----:B------:R-:W2:Y:S04]  /*0e90*/  @!P2 LDG.E.64 R14, desc[UR4][R10.64] ;  /* 0x000000040a0ea981 */ /* 0x000ea8000c1e1b00 */
[----:B------:R-:W3:Y:S01]  /*0ea0*/  @!P2 LDG.E.64 R18, desc[UR4][R18.64] ;  /* 0x000000041212a981 */ /* 0x000ee2000c1e1b00 */
[----:B------:R-:W-:-:S02]  /*0eb0*/  ISETP.GE.AND P1, PT, R27, UR6, PT ;  /* 0x000000061b007c0c */ /* 0x000fc4000bf26270 */
[----:B------:R-:W-:-:S11]  /*0ec0*/  @!P2 ISETP.NE.AND P3, PT, R7, RZ, PT ;  /* 0x000000ff0700a20c */ /* 0x000fd60003f65270 */
[----:B------:R-:W4:Y:S08]  /*0ed0*/  @!P1 LDC R24, c[0x0][0x398] ;  /* 0x0000e600ff189b82 */ /* 0x000f300000000800 */
[----:B------:R-:W4:Y:S01]  /*0ee0*/  @!P1 LDC R25, c[0x0][0x3a4] ;  /* 0x0000e900ff199b82 */ /* 0x000f220000000800 */
[----:B-1----:R-:W-:-:S04]  /*0ef0*/  @!P1 IMAD.WIDE R8, R27, 0x8, R20 ;  /* 0x000000081b089825 */ /* 0x002fc800078e0214 */
[----:B----4-:R-:W-:-:S04]  /*0f00*/  @!P1 IMAD R7, R25, R24, R27 ;  /* 0x0000001819079224 */ /* 0x010fc800078e021b */
[----:B0-----:R-:W-:Y:S01]  /*0f10*/  @!P1 IMAD.WIDE R12, R7, 0x8, R12 ;  /* 0x00000008070c9825 */ /* 0x001fe200078e020c */
[----:B--2---:R-:W-:Y:S02]  /*0f20*/  @!P2 FSEL R14, R14, RZ, P3 ;  /* 0x000000ff0e0ea208 */ /* 0x004fe40001800000 */
[----:B------:R-:W-:-:S06]  /*0f30*/  @!P2 FSEL R15, R15, RZ, P3 ;  /* 0x000000ff0f0fa208 */ /* 0x000fcc0001800000 */
[----:B---3--:R-:W-:-:S07]  /*0f40*/  @!P2 DFMA R14, R22, R18, R14 ;  /* 0x00000012160ea22b */ /* 0x008fce000000000e */
[----:B------:R1:W-:Y:S04]  /*0f50*/  @!P2 STG.E.64 desc[UR4][R10.64], R14 ;  /* 0x0000000e0a00a986 */ /* 0x0003e8000c101b04 */
[----:B------:R-:W2:Y:S04]  /*0f60*/  @!P1 LDG.E.64 R16, desc[UR4][R8.64] ;  /* 0x0000000408109981 */ /* 0x000ea8000c1e1b00 */
[----:B------:R-:W3:Y:S01]  /*0f70*/  @!P1 LDG.E.64 R12, desc[UR4][R12.64] ;  /* 0x000000040c0c9981 */ /* 0x000ee2000c1e1b00 */
[----:B------:R-:W-:Y:S02]  /*0f80*/  @!P1 ISETP.NE.AND P2, PT, R24, RZ, PT ;  /* 0x000000ff1800920c */ /* 0x000fe40003f45270 */
[----:B------:R-:W-:-:S02]  /*0f90*/  IADD3 R4, PT, PT, R4, 0x4, RZ ;  /* 0x0000000404047810 */ /* 0x000fc40007ffe0ff */
[----:B--2---:R-:W-:Y:S02]  /*0fa0*/  @!P1 FSEL R16, R16, RZ, P2 ;  /* 0x000000ff10109208 */ /* 0x004fe40001000000 */
[----:B------:R-:W-:-:S06]  /*0fb0*/  @!P1 FSEL R17, R17, RZ, P2 ;  /* 0x000000ff11119208 */ /* 0x000fcc0001000000 */
[----:B---3--:R-:W-:-:S07]  /*0fc0*/  @!P1 DFMA R16, R22, R12, R16 ;  /* 0x0000000c1610922b */ /* 0x008fce0000000010 */
[----:B------:R1:W-:Y:S04]  /*0fd0*/  @!P1 STG.E.64 desc[UR4][R8.64], R16 ;  /* 0x0000001008009986 */ /* 0x0003e8000c101b04 */
.L_x_20:
[----:B------:R-:W-:Y:S05]  /*0fe0*/  @!P0 EXIT ;  /* 0x000000000000894d */ /* 0x000fea0003800000 */
[----:B------:R-:W-:Y:S02]  /*0ff0*/  ISETP.NE.AND P1, PT, R6, 0x1, PT ;  /* 0x000000010600780c */ /* 0x000fe40003f25270 */
[----:B------:R-:W-:-:S04]  /*1000*/  LOP3.LUT R2, R2, 0x1, RZ, 0xc0, !PT ;  /* 0x0000000102027812 */ /* 0x000fc800078ec0ff */
[----:B------:R-:W-:-:S07]  /*1010*/  ISETP.NE.U32.AND P0, PT, R2, 0x1, PT ;  /* 0x000000010200780c */ /* 0x000fce0003f05070 */
[----:B------:R-:W-:Y:S06]  /*1020*/  @!P1 BRA `(.L_x_21) ;  /* 0x00000000008c9947 */ /* 0x000fec0003800000 */
[----:B------:R-:W2:Y:S01]  /*1030*/  LDCU UR6, c[0x0][0x3a0] ;  /* 0x00007400ff0677ac */ /* 0x000ea20008000800 */
[----:B------:R-:W-:Y:S01]  /*1040*/  IMAD.IADD R2, R5, 0x1, R4 ;  /* 0x0000000105027824 */ /* 0x000fe200078e0204 */
[----:B------:R-:W3:Y:S03]  /*1050*/  LDC.64 R6, c[0x0][0x388] ;  /* 0x0000e200ff067b82 */ /* 0x000ee60000000a00 */
[----:B-1--4-:R-:W-:-:S05]  /*1060*/  IMAD R17, R2, R0, R3 ;  /* 0x0000000002117224 */ /* 0x012fca00078e0203 */
[----:B------:R-:W1:Y:S01]  /*1070*/  LDC.64 R10, c[0x0][0x380] ;  /* 0x0000e000ff0a7b82 */ /* 0x000e620000000a00 */
[----:B--2---:R-:W-:-:S07]  /*1080*/  ISETP.GE.AND P2, PT, R17, UR6, PT ;  /* 0x0000000611007c0c */ /* 0x004fce000bf46270 */
[----:B------:R-:W2:Y:S08]  /*1090*/  LDC.64 R14, c[0x0][0x388] ;  /* 0x0000e200ff0e7b82 */ /* 0x000eb00000000a00 */
[----:B------:R-:W4:Y:S01]  /*10a0*/  @!P2 LDC R2, c[0x0][0x398] ;  /* 0x0000e600ff02ab82 */ /* 0x000f220000000800 */
[----:B---3--:R-:W-:-:S05]  /*10b0*/  @!P2 IMAD.WIDE R6, R17, 0x8, R6 ;  /* 0x000000081106a825 */ /* 0x008fca00078e0206 */
[----:B------:R-:W3:Y:S02]  /*10c0*/  @!P2 LDG.E.64 R12, desc[UR4][R6.64] ;  /* 0x00000004060ca981 */ /* 0x000ee4000c1e1b00 */
[----:B------:R-:W4:Y:S02]  /*10d0*/  @!P2 LDC R9, c[0x0][0x3a4] ;  /* 0x0000e900ff09ab82 */ /* 0x000f240000000800 */
[----:B----4-:R-:W-:-:S04]  /*10e0*/  @!P2 IMAD R9, R9, R2, R17 ;  /* 0x000000020909a224 */ /* 0x010fc800078e0211 */
[----:B-1----:R-:W-:Y:S01]  /*10f0*/  @!P2 IMAD.WIDE R10, R9, 0x8, R10 ;  /* 0x00000008090aa825 */ /* 0x002fe200078e020a */
[----:B------:R-:W-:Y:S01]  /*1100*/  IADD3 R17, PT, PT, R17, R0, RZ ;  /* 0x0000000011117210 */ /* 0x000fe20007ffe0ff */
[----:B------:R-:W1:Y:S04]  /*1110*/  LDC.64 R8, c[0x0][0x380] ;  /* 0x0000e000ff087b82 */ /* 0x000e680000000a00 */
[----:B------:R-:W4:Y:S01]  /*1120*/  @!P2 LDG.E.64 R10, desc[UR4][R10.64] ;  /* 0x000000040a0aa981 */ /* 0x000f22000c1e1b00 */
[----:B------:R-:W-:Y:S02]  /*1130*/  ISETP.GE.AND P1, PT, R17, UR6, PT ;  /* 0x0000000611007c0c */ /* 0x000fe4000bf26270 */
[----:B------:R-:W-:-:S11]  /*1140*/  @!P2 ISETP.NE.AND P3, PT, R2, RZ, PT ;  /* 0x000000ff0200a20c */ /* 0x000fd60003f65270 */
[----:B------:R-:W5:Y:S08]  /*1150*/  @!P1 LDC R16, c[0x0][0x398] ;  /* 0x0000e600ff109b82 */ /* 0x000f700000000800 */
[----:B------:R-:W5:Y:S01]  /*1160*/  @!P1 LDC R18, c[0x0][0x3a4] ;  /* 0x0000e900ff129b82 */ /* 0x000f620000000800 */
[----:B---3--:R-:W-:Y:S02]  /*1170*/  @!P2 FSEL R12, R12, RZ, P3 ;  /* 0x000000ff0c0ca208 */ /* 0x008fe40001800000 */
[----:B------:R-:W-:-:S06]  /*1180*/  @!P2 FSEL R13, R13, RZ, P3 ;  /* 0x000000ff0d0da208 */ /* 0x000fcc0001800000 */
[----:B----4-:R-:W-:Y:S01]  /*1190*/  @!P2 DFMA R12, R22, R10, R12 ;  /* 0x0000000a160ca22b */ /* 0x010fe2000000000c */
[----:B--2---:R-:W-:-:S04]  /*11a0*/  @!P1 IMAD.WIDE R10, R17, 0x8, R14 ;  /* 0x00000008110a9825 */ /* 0x004fc800078e020e */
[----:B-----5:R-:W-:Y:S02]  /*11b0*/  @!P1 IMAD R17, R18, R16, R17 ;  /* 0x0000001012119224 */ /* 0x020fe400078e0211 */
[----:B------:R2:W-:Y:S02]  /*11c0*/  @!P2 STG.E.64 desc[UR4][R6.64], R12 ;  /* 0x0000000c0600a986 */ /* 0x0005e4000c101b04 */
[----:B-1----:R-:W-:Y:S02]  /*11d0*/  @!P1 IMAD.WIDE R8, R17, 0x8, R8 ;  /* 0x0000000811089825 */ /* 0x002fe400078e0208 */
[----:B------:R-:W3:Y:S04]  /*11e0*/  @!P1 LDG.E.64 R14, desc[UR4][R10.64] ;  /* 0x000000040a0e9981 */ /* 0x000ee8000c1e1b00 */
[----:B------:R-:W4:Y:S01]  /*11f0*/  @!P1 LDG.E.64 R8, desc[UR4][R8.64] ;  /* 0x0000000408089981 */ /* 0x000f22000c1e1b00 */
[----:B------:R-:W-:Y:S01]  /*1200*/  @!P1 ISETP.NE.AND P2, PT, R16, RZ, PT ;  /* 0x000000ff1000920c */ /* 0x000fe20003f45270 */
[----:B------:R-:W-:-:S03]  /*1210*/  VIADD R4, R4, 0x2 ;  /* 0x0000000204047836 */ /* 0x000fc60000000000 */
[----:B---3--:R-:W-:Y:S02]  /*1220*/  @!P1 FSEL R14, R14, RZ, P2 ;  /* 0x000000ff0e0e9208 */ /* 0x008fe40001000000 */
[----:B------:R-:W-:-:S06]  /*1230*/  @!P1 FSEL R15, R15, RZ, P2 ;  /* 0x000000ff0f0f9208 */ /* 0x000fcc0001000000 */
[----:B----4-:R-:W-:-:S07]  /*1240*/  @!P1 DFMA R14, R22, R8, R14 ;  /* 0x00000008160e922b */ /* 0x010fce000000000e */
[----:B------:R2:W-:Y:S04]  /*1250*/  @!P1 STG.E.64 desc[UR4][R10.64], R14 ;  /* 0x0000000e0a009986 */ /* 0x0005e8000c101b04 */
.L_x_21:
[----:B------:R-:W-:Y:S05]  /*1260*/  @!P0 EXIT ;  /* 0x000000000000894d */ /* 0x000fea0003800000 */
[----:B------:R-:W3:Y:S01]  /*1270*/  LDCU UR6, c[0x0][0x3a0] ;  /* 0x00007400ff0677ac */ /* 0x000ee20008000800 */
[----:B------:R-:W-:-:S05]  /*1280*/  IADD3 R4, PT, PT, R5, R4, RZ ;  /* 0x0000000405047210 */ /* 0x000fca0007ffe0ff */
[----:B--2-4-:R-:W-:-:S05]  /*1290*/  IMAD R7, R4, R0, R3 ;  /* 0x0000000004077224 */ /* 0x014fca00078e0203 */
[----:B---3--:R-:W-:-:S13]  /*12a0*/  ISETP.GE.AND P0, PT, R7, UR6, PT ;  /* 0x0000000607007c0c */ /* 0x008fda000bf06270 */
[----:B------:R-:W-:Y:S05]  /*12b0*/  @P0 EXIT ;  /* 0x000000000000094d */ /* 0x000fea0003800000 */
[----:B------:R-:W2:Y:S01]  /*12c0*/  LDC.64 R4, c[0x0][0x388] ;  /* 0x0000e200ff047b82 */ /* 0x000ea20000000a00 */
[----:B------:R-:W3:Y:S07]  /*12d0*/  LDCU UR6, c[0x0][0x398] ;  /* 0x00007300ff0677ac */ /* 0x000eee0008000800 */
[----:B------:R-:W3:Y:S08]  /*12e0*/  LDC R0, c[0x0][0x3a4] ;  /* 0x0000e900ff007b82 */ /* 0x000ef00000000800 */
[----:B------:R-:W4:Y:S01]  /*12f0*/  LDC.64 R2, c[0x0][0x380] ;  /* 0x0000e000ff027b82 */ /* 0x000f220000000a00 */
[----:B--2---:R-:W-:-:S05]  /*1300*/  IMAD.WIDE R4, R7, 0x8, R4 ;  /* 0x0000000807047825 */ /* 0x004fca00078e0204 */
[----:B-1----:R-:W2:Y:S01]  /*1310*/  LDG.E.64 R8, desc[UR4][R4.64] ;  /* 0x0000000404087981 */ /* 0x002ea2000c1e1b00 */
[----:B---3--:R-:W-:-:S04]  /*1320*/  IMAD R7, R0, UR6, R7 ;  /* 0x0000000600077c24 */ /* 0x008fc8000f8e0207 */
[----:B----4-:R-:W-:-:S06]  /*1330*/  IMAD.WIDE R2, R7, 0x8, R2 ;  /* 0x0000000807027825 */ /* 0x010fcc00078e0202 */
[----:B------:R-:W3:Y:S01]  /*1340*/  LDG.E.64 R2, desc[UR4][R2.64] ;  /* 0x0000000402027981 */ /* 0x000ee2000c1e1b00 */
[----:B------:R-:W-:-:S04]  /*1350*/  ISETP.NE.AND P0, PT, RZ, UR6, PT ;  /* 0x00000006ff007c0c */ /* 0x000fc8000bf05270 */
[----:B--2---:R-:W-:Y:S02]  /*1360*/  FSEL R6, R8, RZ, P0 ;  /* 0x000000ff08067208 */ /* 0x004fe40000000000 */
[----:B------:R-:W-:-:S06]  /*1370*/  FSEL R7, R9, RZ, P0 ;  /* 0x000000ff09077208 */ /* 0x000fcc0000000000 */
[----:B---3--:R-:W-:-:S07]  /*1380*/  DFMA R22, R22, R2, R6 ;  /* 0x000000021616722b */ /* 0x008fce0000000006 */
[----:B------:R-:W-:Y:S01]  /*1390*/  STG.E.64 desc[UR4][R4.64], R22 ;  /* 0x0000001604007986 */ /* 0x000fe2000c101b04 */
[----:B------:R-:W-:Y:S05]  /*13a0*/  EXIT ;  /* 0x000000000000794d */ /* 0x000fea0003800000 */
.L_x_22:
        /* <DEDUP_REMOVED lines=13> */
.L_x_185:


//--------------------- .text._Z33dvc_ScaLBL_D3Q7_Ion_Init_FromFilePdS_i --------------------------
	.section	.text._Z33dvc_ScaLBL_D3Q7_Ion_Init_FromFilePdS_i,"ax",@progbits
	.align	128
        .global         _Z33dvc_ScaLBL_D3Q7_Ion_Init_FromFilePdS_i
        .type           _Z33dvc_ScaLBL_D3Q7_Ion_Init_FromFilePdS_i,@function
        .size           _Z33dvc_ScaLBL_D3Q7_Ion_Init_FromFilePdS_i,(.L_x_186 - _Z33dvc_ScaLBL_D3Q7_Ion_Init_FromFilePdS_i)
        .other          _Z33dvc_ScaLBL_D3Q7_Ion_Init_FromFilePdS_i,@"STO_CUDA_ENTRY STV_DEFAULT"
_Z33dvc_ScaLBL_D3Q7_Ion_Init_FromFilePdS_i:
.text._Z33dvc_ScaLBL_D3Q7_Ion_Init_FromFilePdS_i:
[----:B------:R-:W-:Y:S01]  /*0000*/  LDC R1, c[0x0][0x37c] ;  /* 0x0000df00ff017b82 */ /* 0x000fe20000000800 */
[----:B------:R-:W0:Y:S02]  /*0010*/  LDCU UR4, c[0x0][0x390] ;  /* 0x00007200ff0477ac */ /* 0x000e240008000800 */
[----:B0-----:R-:W-:-:S04]  /*0020*/  MOV R0, UR4 ;  /* 0x0000000400007c02 */ /* 0x001fc80008000f00 */
[----:B------:R-:W-:-:S13]  /*0030*/  ISETP.GE.AND P0, PT, R0, -0x7ffff, PT ;  /* 0xfff800010000780c */ /* 0x000fda0003f06270 */
[----:B------:R-:W-:Y:S05]  /*0040*/  @!P0 EXIT ;  /* 0x000000000000894d */ /* 0x000fea0003800000 */
[----:B------:R-:W0:Y:S01]  /*0050*/  S2R R29, SR_CTAID.X ;  /* 0x00000000001d7919 */ /* 0x000e220000002500 */
[----:B------:R-:W-:Y:S01]  /*0060*/  SHF.R.S32.HI R3, RZ, 0x1f, R0 ;  /* 0x0000001fff037819 */ /* 0x000fe20000011400 */
[----:B------:R-:W1:Y:S01]  /*0070*/  LDC R4, c[0x0][0x360] ;  /* 0x0000d800ff047b82 */ /* 0x000e620000000800 */
[----:B------:R-:W2:Y:S01]  /*0080*/  LDCU.64 UR4, c[0x0][0x358] ;  /* 0x00006b00ff0477ac */ /* 0x000ea20008000a00 */
[----:B------:R-:W3:Y:S01]  /*0090*/  S2R R5, SR_TID.X ;  /* 0x0000000000057919 */ /* 0x000ee20000002100 */
[----:B------:R-:W-:Y:S01]  /*00a0*/  LEA.HI R2, R3, R0, RZ, 0x13 ;  /* 0x0000000003027211 */ /* 0x000fe200078f98ff */
[----:B------:R-:W-:-:S03]  /*00b0*/  HFMA2 R6, -RZ, RZ, 0, 0 ;  /* 0x00000000ff067431 */ /* 0x000fc600000001ff */
[----:B------:R-:W-:-:S04]  /*00c0*/  SHF.R.S32.HI R2, RZ, 0x13, R2 ;  /* 0x00000013ff027819 */ /* 0x000fc80000011402 */
[C---:B------:R-:W-:Y:S02]  /*00d0*/  ISETP.GE.U32.AND P1, PT, R2.reuse, 0x3, PT ;  /* 0x000000030200780c */ /* 0x040fe40003f26070 */
[----:B------:R-:W-:-:S04]  /*00e0*/  IADD3 R8, PT, PT, R2, 0x1, RZ ;  /* 0x0000000102087810 */ /* 0x000fc80007ffe0ff */
[----:B------:R-:W-:Y:S01]  /*00f0*/  LOP3.LUT P0, R3, R8, 0x3, RZ, 0xc0, !PT ;  /* 0x0000000308037812 */ /* 0x000fe2000780c0ff */
[----:B0-----:R-:W-:-:S06]  /*0100*/  IMAD R7, R2, R29, R29 ;  /* 0x0000001d02077224 */ /* 0x001fcc00078e021d */
[----:B--2---:R-:W-:Y:S06]  /*0110*/  @!P1 BRA `(.L_x_23) ;  /* 0x0000000400989947 */ /* 0x004fec0003800000 */
[----:B------:R-:W0:Y:S01]  /*0120*/  LDC R0, c[0x0][0x390] ;  /* 0x0000e400ff007b82 */ /* 0x000e220000000800 */
[-C--:B-1----:R-:W-:Y:S01]  /*0130*/  IMAD R29, R29, R4.reuse, RZ ;  /* 0x000000041d1d7224 */ /* 0x082fe200078e02ff */
[C---:B------:R-:W-:Y:S01]  /*0140*/  IADD3 R23, PT, PT, R7.reuse, 0x2, RZ ;  /* 0x0000000207177810 */ /* 0x040fe20007ffe0ff */
[CC--:B------:R-:W-:Y:S01]  /*0150*/  IMAD R10, R7.reuse, R4.reuse, R4 ;  /* 0x00000004070a7224 */ /* 0x0c0fe200078e0204 */
[----:B------:R-:W-:Y:S01]  /*0160*/  IADD3 R27, PT, PT, R7, 0x3, RZ ;  /* 0x00000003071b7810 */ /* 0x000fe20007ffe0ff */
[C-C-:B---3--:R-:W-:Y:S01]  /*0170*/  IMAD R29, R8.reuse, R29, R5.reuse ;  /* 0x0000001d081d7224 */ /* 0x148fe200078e0205 */
[----:B------:R-:W-:Y:S01]  /*0180*/  LOP3.LUT R6, R8, 0xfffffffc, RZ, 0xc0, !PT ;  /* 0xfffffffc08067812 */ /* 0x000fe200078ec0ff */
[-CC-:B------:R-:W-:Y:S01]  /*0190*/  IMAD R23, R23, R4.reuse, R5.reuse ;  /* 0x0000000417177224 */ /* 0x180fe200078e0205 */
[----:B------:R-:W-:Y:S01]  /*01a0*/  IADD3 R9, PT, PT, R10, R5, RZ ;  /* 0x000000050a097210 */ /* 0x000fe20007ffe0ff */
[----:B------:R-:W-:Y:S01]  /*01b0*/  IMAD R27, R27, R4, R5 ;  /* 0x000000041b1b7224 */ /* 0x000fe200078e0205 */
[----:B------:R-:W-:-:S07]  /*01c0*/  IADD3 R8, PT, PT, -R6, RZ, RZ ;  /* 0x000000ff06087210 */ /* 0x000fce0007ffe1ff */
.L_x_24:
[----:B------:R-:W1:Y:S01]  /*01d0*/  LDC.64 R16, c[0x0][0x388] ;  /* 0x0000e200ff107b82 */ /* 0x000e620000000a00 */
[----:B0-----:R-:W-:-:S07]  /*01e0*/  ISETP.GE.AND P2, PT, R29, R0, PT ;  /* 0x000000001d00720c */ /* 0x001fce0003f46270 */
[----:B------:R-:W0:Y:S08]  /*01f0*/  LDC.64 R12, c[0x0][0x380] ;  /* 0x0000e000ff0c7b82 */ /* 0x000e300000000a00 */
[----:B------:R-:W2:Y:S01]  /*0200*/  LDC.64 R10, c[0x0][0x388] ;  /* 0x0000e200ff0a7b82 */ /* 0x000ea20000000a00 */
[----:B-1----:R-:W-:-:S05]  /*0210*/  @!P2 IMAD.WIDE R16, R29, 0x8, R16 ;  /* 0x000000081d10a825 */ /* 0x002fca00078e0210 */
[----:B------:R-:W3:Y:S01]  /*0220*/  @!P2 LDG.E.64 R20, desc[UR4][R16.64] ;  /* 0x000000041014a981 */ /* 0x000ee2000c1e1b00 */
[----:B------:R-:W-:Y:S01]  /*0230*/  ISETP.GE.AND P1, PT, R9, R0, PT ;  /* 0x000000000900720c */ /* 0x000fe20003f26270 */
[----:B0-----:R-:W-:-:S04]  /*0240*/  @!P2 IMAD.WIDE R12, R29, 0x8, R12 ;  /* 0x000000081d0ca825 */ /* 0x001fc800078e020c */
[----:B------:R-:W-:-:S08]  /*0250*/  @!P2 IMAD.WIDE R24, R0, 0x8, R12 ;  /* 0x000000080018a825 */ /* 0x000fd000078e020c */
[----:B--2---:R-:W-:-:S04]  /*0260*/  @!P1 IMAD.WIDE R10, R9, 0x8, R10 ;  /* 0x00000008090a9825 */ /* 0x004fc800078e020a */
[----:B------:R-:W-:Y:S01]  /*0270*/  @!P2 IMAD.WIDE R18, R0, 0x8, R24 ;  /* 0x000000080012a825 */ /* 0x000fe200078e0218 */
[C---:B---3--:R-:W-:Y:S02]  /*0280*/  @!P2 DMUL R14, R20.reuse, 0.25 ;  /* 0x3fd00000140ea828 */ /* 0x048fe40000000000 */
[----:B------:R-:W-:-:S05]  /*0290*/  @!P2 DMUL R20, R20, 0.125 ;  /* 0x3fc000001414a828 */ /* 0x000fca0000000000 */
[----:B------:R0:W-:Y:S04]  /*02a0*/  @!P2 STG.E.64 desc[UR4][R12.64], R14 ;  /* 0x0000000e0c00a986 */ /* 0x0001e8000c101b04 */
[----:B------:R1:W-:Y:S04]  /*02b0*/  @!P2 STG.E.64 desc[UR4][R24.64], R20 ;  /* 0x000000141800a986 */ /* 0x0003e8000c101b04 */
[----:B------:R2:W-:Y:S01]  /*02c0*/  @!P2 STG.E.64 desc[UR4][R18.64], R20 ;  /* 0x000000141200a986 */ /* 0x0005e2000c101b04 */
[----:B0-----:R-:W-:-:S05]  /*02d0*/  @!P2 IMAD.WIDE R14, R0, 0x8, R18 ;  /* 0x00000008000ea825 */ /* 0x001fca00078e0212 */
[----:B------:R-:W-:Y:S01]  /*02e0*/  @!P2 STG.E.64 desc[UR4][R14.64], R20 ;  /* 0x000000140e00a986 */ /* 0x000fe2000c101b04 */
[----:B------:R-:W-:-:S05]  /*02f0*/  @!P2 IMAD.WIDE R16, R0, 0x8, R14 ;  /* 0x000000080010a825 */ /* 0x000fca00078e020e */
[----:B------:R-:W-:Y:S01]  /*0300*/  @!P2 STG.E.64 desc[UR4][R16.64], R20 ;  /* 0x000000141000a986 */ /* 0x000fe2000c101b04 */
[----:B------:R-:W-:-:S05]  /*0310*/  @!P2 IMAD.WIDE R12, R0, 0x8, R16 ;  /* 0x00000008000ca825 */ /* 0x000fca00078e0210 */
[----:B------:R-:W-:Y:S01]  /*0320*/  @!P2 STG.E.64 desc[UR4][R12.64], R20 ;  /* 0x000000140c00a986 */ /* 0x000fe2000c101b04 */
[----:B-1----:R-:W-:-:S05]  /*0330*/  @!P2 IMAD.WIDE R24, R0, 0x8, R12 ;  /* 0x000000080018a825 */ /* 0x002fca00078e020c */
[----:B------:R0:W-:Y:S04]  /*0340*/  @!P2 STG.E.64 desc[UR4][R24.64], R20 ;  /* 0x000000141800a986 */ /* 0x0001e8000c101b04 */
[----:B--2---:R1:W2:Y:S01]  /*0350*/  @!P1 LDG.E.64 R18, desc[UR4][R10.64] ;  /* 0x000000040a129981 */ /* 0x0042a2000c1e1b00 */
[----:B------:R-:W-:Y:S01]  /*0360*/  ISETP.GE.AND P2, PT, R23, R0, PT ;  /* 0x000000001700720c */ /* 0x000fe20003f46270 */
[----:B-1----:R-:W0:Y:S02]  /*0370*/  LDC.64 R10, c[0x0][0x380] ;  /* 0x0000e000ff0a7b82 */ /* 0x002e240000000a00 */
[----:B0-----:R-:W-:-:S06]  /*0380*/  @!P1 IMAD.WIDE R24, R9, 0x8, R10 ;  /* 0x0000000809189825 */ /* 0x001fcc00078e020a */
[----:B------:R-:W0:Y:S01]  /*0390*/  LDC.64 R10, c[0x0][0x388] ;  /* 0x0000e200ff0a7b82 */ /* 0x000e220000000a00 */
[----:B------:R-:W-:-:S04]  /*03a0*/  @!P1 IMAD.WIDE R20, R0, 0x8, R24 ;  /* 0x0000000800149825 */ /* 0x000fc800078e0218 */
[----:B------:R-:W-:-:S04]  /*03b0*/  @!P1 IMAD.WIDE R14, R0, 0x8, R20 ;  /* 0x00000008000e9825 */ /* 0x000fc800078e0214 */
[----:B------:R-:W-:-:S04]  /*03c0*/  @!P1 IMAD.WIDE R16, R0, 0x8, R14 ;  /* 0x0000000800109825 */ /* 0x000fc800078e020e */
[----:B0-----:R-:W-:Y:S01]  /*03d0*/  @!P2 IMAD.WIDE R10, R23, 0x8, R10 ;  /* 0x00000008170aa825 */ /* 0x001fe200078e020a */
[C---:B--2---:R-:W-:Y:S02]  /*03e0*/  @!P1 DMUL R12, R18.reuse, 0.25 ;  /* 0x3fd00000120c9828 */ /* 0x044fe40000000000 */
[----:B------:R-:W-:-:S05]  /*03f0*/  @!P1 DMUL R18, R18, 0.125 ;  /* 0x3fc0000012129828 */ /* 0x000fca0000000000 */
[----:B------:R0:W-:Y:S04]  /*0400*/  @!P1 STG.E.64 desc[UR4][R24.64], R12 ;  /* 0x0000000c18009986 */ /* 0x0001e8000c101b04 */
[----:B------:R1:W-:Y:S04]  /*0410*/  @!P1 STG.E.64 desc[UR4][R20.64], R18 ;  /* 0x0000001214009986 */ /* 0x0003e8000c101b04 */
[----:B------:R-:W-:Y:S04]  /*0420*/  @!P1 STG.E.64 desc[UR4][R14.64], R18 ;  /* 0x000000120e009986 */ /* 0x000fe8000c101b04 */
[----:B------:R2:W-:Y:S01]  /*0430*/  @!P1 STG.E.64 desc[UR4][R16.64], R18 ;  /* 0x0000001210009986 */ /* 0x0005e2000c101b04 */
[----:B0-----:R-:W-:-:S05]  /*0440*/  @!P1 IMAD.WIDE R12, R0, 0x8, R16 ;  /* 0x00000008000c9825 */ /* 0x001fca00078e0210 */
[----:B------:R0:W-:Y:S01]  /*0450*/  @!P1 STG.E.64 desc[UR4][R12.64], R18 ;  /* 0x000000120c009986 */ /* 0x0001e2000c101b04 */
[----:B-1----:R-:W-:-:S05]  /*0460*/  @!P1 IMAD.WIDE R20, R0, 0x8, R12 ;  /* 0x0000000800149825 */ /* 0x002fca00078e020c */
[----:B------:R-:W-:Y:S01]  /*0470*/  @!P1 STG.E.64 desc[UR4][R20.64], R18 ;  /* 0x0000001214009986 */ /* 0x000fe2000c101b04 */
[----:B--2---:R-:W-:-:S05]  /*0480*/  @!P1 IMAD.WIDE R16, R0, 0x8, R20 ;  /* 0x0000000800109825 */ /* 0x004fca00078e0214 */
[----:B------:R1:W-:Y:S04]  /*0490*/  @!P1 STG.E.64 desc[UR4][R16.64], R18 ;  /* 0x0000001210009986 */ /* 0x0003e8000c101b04 */
[----:B------:R2:W3:Y:S01]  /*04a0*/  @!P2 LDG.E.64 R24, desc[UR4][R10.64] ;  /* 0x000000040a18a981 */ /* 0x0004e2000c1e1b00 */
[----:B------:R-:W-:Y:S01]  /*04b0*/  ISETP.GE.AND P1, PT, R27, R0, PT ;  /* 0x000000001b00720c */ /* 0x000fe20003f26270 */
[----:B--2---:R-:W0:Y:S02]  /*04c0*/  LDC.64 R10, c[0x0][0x380] ;  /* 0x0000e000ff0a7b82 */ /* 0x004e240000000a00 */
[----:B0-----:R-:W-:-:S06]  /*04d0*/  @!P2 IMAD.WIDE R12, R23, 0x8, R10 ;  /* 0x00000008170ca825 */ /* 0x001fcc00078e020a */
[----:B------:R-:W0:Y:S01]  /*04e0*/  LDC.64 R10, c[0x0][0x388] ;  /* 0x0000e200ff0a7b82 */ /* 0x000e220000000a00 */
[----:B-1----:R-:W-:-:S04]  /*04f0*/  @!P2 IMAD.WIDE R18, R0, 0x8, R12 ;  /* 0x000000080012a825 */ /* 0x002fc800078e020c */
[----:B------:R-:W-:-:S04]  /*0500*/  @!P2 IMAD.WIDE R16, R0, 0x8, R18 ;  /* 0x000000080010a825 */ /* 0x000fc800078e0212 */
[----:B0-----:R-:W-:Y:S01]  /*0510*/  @!P1 IMAD.WIDE R10, R27, 0x8, R10 ;  /* 0x000000081b0a9825 */ /* 0x001fe200078e020a */
[C---:B---3--:R-:W-:Y:S02]  /*0520*/  @!P2 DMUL R14, R24.reuse, 0.25 ;  /* 0x3fd00000180ea828 */ /* 0x048fe40000000000 */
[----:B------:R-:W-:-:S05]  /*0530*/  @!P2 DMUL R24, R24, 0.125 ;  /* 0x3fc000001818a828 */ /* 0x000fca0000000000 */
[----:B------:R0:W-:Y:S04]  /*0540*/  @!P2 STG.E.64 desc[UR4][R12.64], R14 ;  /* 0x0000000e0c00a986 */ /* 0x0001e8000c101b04 */
[----:B------:R-:W-:Y:S04]  /*0550*/  @!P2 STG.E.64 desc[UR4][R18.64], R24 ;  /* 0x000000181200a986 */ /* 0x000fe8000c101b04 */
[----:B------:R-:W-:Y:S01]  /*0560*/  @!P2 STG.E.64 desc[UR4][R16.64], R24 ;  /* 0x000000181000a986 */ /* 0x000fe2000c101b04 */
[----:B0-----:R-:W-:-:S05]  /*0570*/  @!P2 IMAD.WIDE R14, R0, 0x8, R16 ;  /* 0x00000008000ea825 */ /* 0x001fca00078e0210 */
[----:B------:R0:W-:Y:S01]  /*0580*/  @!P2 STG.E.64 desc[UR4][R14.64], R24 ;  /* 0x000000180e00a986 */ /* 0x0001e2000c101b04 */
[----:B------:R-:W-:-:S05]  /*0590*/  @!P2 IMAD.WIDE R12, R0, 0x8, R14 ;  /* 0x00000008000ca825 */ /* 0x000fca00078e020e */
[----:B------:R-:W-:Y:S01]  /*05a0*/  @!P2 STG.E.64 desc[UR4][R12.64], R24 ;  /* 0x000000180c00a986 */ /* 0x000fe2000c101b04 */
[----:B------:R-:W-:-:S05]  /*05b0*/  @!P2 IMAD.WIDE R20, R0, 0x8, R12 ;  /* 0x000000080014a825 */ /* 0x000fca00078e020c */
[----:B------:R-:W-:Y:S01]  /*05c0*/  @!P2 STG.E.64 desc[UR4][R20.64], R24 ;  /* 0x000000181400a986 */ /* 0x000fe2000c101b04 */
[----:B0-----:R-:W-:-:S05]  /*05d0*/  @!P2 IMAD.WIDE R14, R0, 0x8, R20 ;  /* 0x00000008000ea825 */ /* 0x001fca00078e0214 */
[----:B------:R0:W-:Y:S04]  /*05e0*/  @!P2 STG.E.64 desc[UR4][R14.64], R24 ;  /* 0x000000180e00a986 */ /* 0x0001e8000c101b04 */
[----:B------:R1:W2:Y:S01]  /*05f0*/  @!P1 LDG.E.64 R18, desc[UR4][R10.64] ;  /* 0x000000040a129981 */ /* 0x0002a2000c1e1b00 */
[----:B------:R-:W-:Y:S02]  /*0600*/  IADD3 R8, PT, PT, R8, 0x4, RZ ;  /* 0x0000000408087810 */ /* 0x000fe40007ffe0ff */
[C---:B------:R-:W-:Y:S02]  /*0610*/  LEA R29, R4.reuse, R29, 0x2 ;  /* 0x0000001d041d7211 */ /* 0x040fe400078e10ff */
[C---:B------:R-:W-:Y:S02]  /*0620*/  LEA R9, R4.reuse, R9, 0x2 ;  /* 0x0000000904097211 */ /* 0x040fe400078e10ff */
[C---:B------:R-:W-:Y:S01]  /*0630*/  LEA R23, R4.reuse, R23, 0x2 ;  /* 0x0000001704177211 */ /* 0x040fe200078e10ff */
[----:B-1----:R-:W0:Y:S02]  /*0640*/  LDC.64 R10, c[0x0][0x380] ;  /* 0x0000e000ff0a7b82 */ /* 0x002e240000000a00 */
[----:B0-----:R-:W-:Y:S01]  /*0650*/  @!P1 IMAD.WIDE R24, R27, 0x8, R10 ;  /* 0x000000081b189825 */ /* 0x001fe200078e020a */
[----:B------:R-:W-:-:S03]  /*0660*/  LEA R27, R4, R27, 0x2 ;  /* 0x0000001b041b7211 */ /* 0x000fc600078e10ff */
[----:B------:R-:W-:-:S04]  /*0670*/  @!P1 IMAD.WIDE R10, R0, 0x8, R24 ;  /* 0x00000008000a9825 */ /* 0x000fc800078e0218 */
[----:B------:R-:W-:-:S04]  /*0680*/  @!P1 IMAD.WIDE R12, R0, 0x8, R10 ;  /* 0x00000008000c9825 */ /* 0x000fc800078e020a */
[----:B------:R-:W-:Y:S01]  /*0690*/  @!P1 IMAD.WIDE R14, R0, 0x8, R12 ;  /* 0x00000008000e9825 */ /* 0x000fe200078e020c */
[C---:B--2---:R-:W-:Y:S02]  /*06a0*/  @!P1 DMUL R16, R18.reuse, 0.25 ;  /* 0x3fd0000012109828 */ /* 0x044fe40000000000 */
[----:B------:R-:W-:-:S05]  /*06b0*/  @!P1 DMUL R18, R18, 0.125 ;  /* 0x3fc0000012129828 */ /* 0x000fca0000000000 */
[----:B------:R0:W-:Y:S04]  /*06c0*/  @!P1 STG.E.64 desc[UR4][R24.64], R16 ;  /* 0x0000001018009986 */ /* 0x0001e8000c101b04 */
[----:B------:R1:W-:Y:S04]  /*06d0*/  @!P1 STG.E.64 desc[UR4][R10.64], R18 ;  /* 0x000000120a009986 */ /* 0x0003e8000c101b04 */
[----:B------:R2:W-:Y:S04]  /*06e0*/  @!P1 STG.E.64 desc[UR4][R12.64], R18 ;  /* 0x000000120c009986 */ /* 0x0005e8000c101b04 */
[----:B------:R2:W-:Y:S01]  /*06f0*/  @!P1 STG.E.64 desc[UR4][R14.64], R18 ;  /* 0x000000120e009986 */ /* 0x0005e2000c101b04 */
[----:B0-----:R-:W-:-:S05]  /*0700*/  @!P1 IMAD.WIDE R16, R0, 0x8, R14 ;  /* 0x0000000800109825 */ /* 0x001fca00078e020e */
[----:B------:R2:W-:Y:S01]  /*0710*/  @!P1 STG.E.64 desc[UR4][R16.64], R18 ;  /* 0x0000001210009986 */ /* 0x0005e2000c101b04 */
[----:B------:R-:W-:-:S05]  /*0720*/  @!P1 IMAD.WIDE R20, R0, 0x8, R16 ;  /* 0x0000000800149825 */ /* 0x000fca00078e0210 */
[----:B------:R2:W-:Y:S01]  /*0730*/  @!P1 STG.E.64 desc[UR4][R20.64], R18 ;  /* 0x0000001214009986 */ /* 0x0005e2000c101b04 */
[----:B-1----:R-:W-:-:S05]  /*0740*/  @!P1 IMAD.WIDE R10, R0, 0x8, R20 ;  /* 0x00000008000a9825 */ /* 0x002fca00078e0214 */
[----:B------:R2:W-:Y:S01]  /*0750*/  @!P1 STG.E.64 desc[UR4][R10.64], R18 ;  /* 0x000000120a009986 */ /* 0x0005e2000c101b04 */
[----:B------:R-:W-:-:S13]  /*0760*/  ISETP.NE.AND P1, PT, R8, RZ, PT ;  /* 0x000000ff0800720c */ /* 0x000fda0003f25270 */
[----:B--2---:R-:W-:Y:S05]  /*0770*/  @P1 BRA `(.L_x_24) ;  /* 0xfffffff800941947 */ /* 0x004fea000383ffff */
.L_x_23:
[----:B------:R-:W-:Y:S05]  /*0780*/  @!P0 EXIT ;  /* 0x000000000000894d */ /* 0x000fea0003800000 */
[----:B------:R-:W-:Y:S02]  /*0790*/  ISETP.NE.AND P1, PT, R3, 0x1, PT ;  /* 0x000000010300780c */ /* 0x000fe40003f25270 */
[----:B------:R-:W-:-:S04]  /*07a0*/  LOP3.LUT R2, R2, 0x1, RZ, 0xc0, !PT ;  /* 0x0000000102027812 */ /* 0x000fc800078ec0ff */
[----:B------:R-:W-:-:S07]  /*07b0*/  ISETP.NE.U32.AND P0, PT, R2, 0x1, PT ;  /* 0x000000010200780c */ /* 0x000fce0003f05070 */
[----:B------:R-:W-:Y:S06]  /*07c0*/  @!P1 BRA `(.L_x_25) ;  /* 0x0000000000b89947 */ /* 0x000fec0003800000 */
[----:B------:R-:W0:Y:S01]  /*07d0*/  LDC.64 R20, c[0x0][0x388] ;  /* 0x0000e200ff147b82 */ /* 0x000e220000000a00 */
[----:B------:R-:W-:-:S05]  /*07e0*/  IADD3 R2, PT, PT, R7, R6, RZ ;  /* 0x0000000607027210 */ /* 0x000fca0007ffe0ff */
[----:B-1-3--:R-:W-:Y:S02]  /*07f0*/  IMAD R25, R2, R4, R5 ;  /* 0x0000000402197224 */ /* 0x00afe400078e0205 */
[----:B------:R-:W1:Y:S03]  /*0800*/  LDC.64 R10, c[0x0][0x380] ;  /* 0x0000e000ff0a7b82 */ /* 0x000e660000000a00 */
[----:B------:R-:W-:-:S05]  /*0810*/  ISETP.GE.AND P1, PT, R25, R0, PT ;  /* 0x000000001900720c */ /* 0x000fca0003f26270 */
[----:B------:R-:W2:Y:S08]  /*0820*/  LDC.64 R12, c[0x0][0x388] ;  /* 0x0000e200ff0c7b82 */ /* 0x000eb00000000a00 */
[----:B0-----:R-:W-:-:S06]  /*0830*/  @!P1 IMAD.WIDE R20, R25, 0x8, R20 ;  /* 0x0000000819149825 */ /* 0x001fcc00078e0214 */
[----:B------:R-:W3:Y:S01]  /*0840*/  @!P1 LDG.E.64 R20, desc[UR4][R20.64] ;  /* 0x0000000414149981 */ /* 0x000ee2000c1e1b00 */
[C---:B-1----:R-:W-:Y:S01]  /*0850*/  @!P1 IMAD.WIDE R10, R25.reuse, 0x8, R10 ;  /* 0x00000008190a9825 */ /* 0x042fe200078e020a */
[----:B------:R-:W-:-:S04]  /*0860*/  IADD3 R25, PT, PT, R25, R4, RZ ;  /* 0x0000000419197210 */ /* 0x000fc80007ffe0ff */
[----:B------:R-:W-:Y:S01]  /*0870*/  ISETP.GE.AND P2, PT, R25, R0, PT ;  /* 0x000000001900720c */ /* 0x000fe20003f46270 */
[----:B------:R-:W-:-:S04]  /*0880*/  @!P1 IMAD.WIDE R2, R0, 0x8, R10 ;  /* 0x0000000800029825 */ /* 0x000fc800078e020a */
[----:B------:R-:W-:-:S04]  /*0890*/  @!P1 IMAD.WIDE R8, R0, 0x8, R2 ;  /* 0x0000000800089825 */ /* 0x000fc800078e0202 */
[----:B------:R-:W-:-:S04]  /*08a0*/  @!P1 IMAD.WIDE R14, R0, 0x8, R8 ;  /* 0x00000008000e9825 */ /* 0x000fc800078e0208 */
[----:B--2---:R-:W-:Y:S02]  /*08b0*/  @!P2 IMAD.WIDE R26, R25, 0x8, R12 ;  /* 0x00000008191aa825 */ /* 0x004fe400078e020c */
[----:B------:R-:W0:Y:S02]  /*08c0*/  LDC.64 R12, c[0x0][0x380] ;  /* 0x0000e000ff0c7b82 */ /* 0x000e240000000a00 */
[----:B------:R-:W-:-:S04]  /*08d0*/  @!P1 IMAD.WIDE R16, R0, 0x8, R14 ;  /* 0x0000000800109825 */ /* 0x000fc800078e020e */
[----:B------:R-:W-:-:S04]  /*08e0*/  @!P1 IMAD.WIDE R22, R0, 0x8, R16 ;  /* 0x0000000800169825 */ /* 0x000fc800078e0210 */
[----:B------:R-:W-:Y:S01]  /*08f0*/  @!P1 IMAD.WIDE R28, R0, 0x8, R22 ;  /* 0x00000008001c9825 */ /* 0x000fe200078e0216 */
[C---:B---3--:R-:W-:Y:S02]  /*0900*/  @!P1 DMUL R18, R20.reuse, 0.25 ;  /* 0x3fd0000014129828 */ /* 0x048fe40000000000 */
[----:B------:R-:W-:-:S05]  /*0910*/  @!P1 DMUL R20, R20, 0.125 ;  /* 0x3fc0000014149828 */ /* 0x000fca0000000000 */
[----:B------:R1:W-:Y:S04]  /*0920*/  @!P1 STG.E.64 desc[UR4][R10.64], R18 ;  /* 0x000000120a009986 */ /* 0x0003e8000c101b04 */
[----:B------:R-:W-:Y:S04]  /*0930*/  @!P1 STG.E.64 desc[UR4][R2.64], R20 ;  /* 0x0000001402009986 */ /* 0x000fe8000c101b04 */
[----:B------:R2:W-:Y:S04]  /*0940*/  @!P1 STG.E.64 desc[UR4][R8.64], R20 ;  /* 0x0000001408009986 */ /* 0x0005e8000c101b04 */
[----:B------:R-:W-:Y:S04]  /*0950*/  @!P1 STG.E.64 desc[UR4][R14.64], R20 ;  /* 0x000000140e009986 */ /* 0x000fe8000c101b04 */
[----:B------:R-:W-:Y:S04]  /*0960*/  @!P1 STG.E.64 desc[UR4][R16.64], R20 ;  /* 0x0000001410009986 */ /* 0x000fe8000c101b04 */
[----:B------:R-:W-:Y:S04]  /*0970*/  @!P1 STG.E.64 desc[UR4][R22.64], R20 ;  /* 0x0000001416009986 */ /* 0x000fe8000c101b04 */
[----:B------:R3:W-:Y:S04]  /*0980*/  @!P1 STG.E.64 desc[UR4][R28.64], R20 ;  /* 0x000000141c009986 */ /* 0x0007e8000c101b04 */
[----:B------:R-:W4:Y:S01]  /*0990*/  @!P2 LDG.E.64 R26, desc[UR4][R26.64] ;  /* 0x000000041a1aa981 */ /* 0x000f22000c1e1b00 */
[----:B0-----:R-:W-:Y:S01]  /*09a0*/  @!P2 IMAD.WIDE R24, R25, 0x8, R12 ;  /* 0x000000081918a825 */ /* 0x001fe200078e020c */
[----:B------:R-:W-:-:S03]  /*09b0*/  IADD3 R6, PT, PT, R6, 0x2, RZ ;  /* 0x0000000206067810 */ /* 0x000fc60007ffe0ff */
[----:B-1----:R-:W-:-:S04]  /*09c0*/  @!P2 IMAD.WIDE R18, R0, 0x8, R24 ;  /* 0x000000080012a825 */ /* 0x002fc800078e0218 */
[----:B------:R-:W-:-:S04]  /*09d0*/  @!P2 IMAD.WIDE R12, R0, 0x8, R18 ;  /* 0x00000008000ca825 */ /* 0x000fc800078e0212 */
[----:B------:R-:W-:-:S04]  /*09e0*/  @!P2 IMAD.WIDE R10, R0, 0x8, R12 ;  /* 0x00000008000aa825 */ /* 0x000fc800078e020c */
[----:B--2---:R-:W-:-:S04]  /*09f0*/  @!P2 IMAD.WIDE R8, R0, 0x8, R10 ;  /* 0x000000080008a825 */ /* 0x004fc800078e020a */
[----:B------:R-:W-:-:S04]  /*0a00*/  @!P2 IMAD.WIDE R2, R0, 0x8, R8 ;  /* 0x000000080002a825 */ /* 0x000fc800078e0208 */
[----:B---3--:R-:W-:Y:S01]  /*0a10*/  @!P2 IMAD.WIDE R20, R0, 0x8, R2 ;  /* 0x000000080014a825 */ /* 0x008fe200078e0202 */
[C---:B----4-:R-:W-:Y:S02]  /*0a20*/  @!P2 DMUL R14, R26.reuse, 0.25 ;  /* 0x3fd000001a0ea828 */ /* 0x050fe40000000000 */
[----:B------:R-:W-:-:S05]  /*0a30*/  @!P2 DMUL R16, R26, 0.125 ;  /* 0x3fc000001a10a828 */ /* 0x000fca0000000000 */
[----:B------:R0:W-:Y:S04]  /*0a40*/  @!P2 STG.E.64 desc[UR4][R24.64], R14 ;  /* 0x0000000e1800a986 */ /* 0x0001e8000c101b04 */
[----:B------:R0:W-:Y:S04]  /*0a50*/  @!P2 STG.E.64 desc[UR4][R18.64], R16 ;  /* 0x000000101200a986 */ /* 0x0001e8000c101b04 */
[----:B------:R0:W-:Y:S04]  /*0a60*/  @!P2 STG.E.64 desc[UR4][R12.64], R16 ;  /* 0x000000100c00a986 */ /* 0x0001e8000c101b04 */
[----:B------:R0:W-:Y:S04]  /*0a70*/  @!P2 STG.E.64 desc[UR4][R10.64], R16 ;  /* 0x000000100a00a986 */ /* 0x0001e8000c101b04 */
[----:B------:R0:W-:Y:S04]  /*0a80*/  @!P2 STG.E.64 desc[UR4][R8.64], R16 ;  /* 0x000000100800a986 */ /* 0x0001e8000c101b04 */
[----:B------:R0:W-:Y:S04]  /*0a90*/  @!P2 STG.E.64 desc[UR4][R2.64], R16 ;  /* 0x000000100200a986 */ /* 0x0001e8000c101b04 */
[----:B------:R0:W-:Y:S02]  /*0aa0*/  @!P2 STG.E.64 desc[UR4][R20.64], R16 ;  /* 0x000000101400a986 */ /* 0x0001e4000c101b04 */
.L_x_25:
[----:B------:R-:W-:Y:S05]  /*0ab0*/  @!P0 EXIT ;  /* 0x000000000000894d */ /* 0x000fea0003800000 */
[----:B------:R-:W-:-:S05]  /*0ac0*/  IADD3 R6, PT, PT, R7, R6, RZ ;  /* 0x0000000607067210 */ /* 0x000fca0007ffe0ff */
[----:B-1-3--:R-:W-:-:S05]  /*0ad0*/  IMAD R5, R6, R4, R5 ;  /* 0x0000000406057224 */ /* 0x00afca00078e0205 */
[----:B------:R-:W-:-:S13]  /*0ae0*/  ISETP.GE.AND P0, PT, R5, R0, PT ;  /* 0x000000000500720c */ /* 0x000fda0003f06270 */
[----:B------:R-:W-:Y:S05]  /*0af0*/  @P0 EXIT ;  /* 0x000000000000094d */ /* 0x000fea0003800000 */
[----:B0-----:R-:W0:Y:S08]  /*0b00*/  LDC.64 R2, c[0x0][0x388] ;  /* 0x0000e200ff027b82 */ /* 0x001e300000000a00 */
[----:B------:R-:W1:Y:S01]  /*0b10*/  LDC.64 R6, c[0x0][0x380] ;  /* 0x0000e000ff067b82 */ /* 0x000e620000000a00 */
[----:B0-----:R-:W-:-:S06]  /*0b20*/  IMAD.WIDE R2, R5, 0x8, R2 ;  /* 0x0000000805027825 */ /* 0x001fcc00078e0202 */
[----:B------:R-:W2:Y:S01]  /*0b30*/  LDG.E.64 R2, desc[UR4][R2.64] ;  /* 0x0000000402027981 */ /* 0x000ea2000c1e1b00 */
[----:B-1----:R-:W-:-:S04]  /*0b40*/  IMAD.WIDE R6, R5, 0x8, R6 ;  /* 0x0000000805067825 */ /* 0x002fc800078e0206 */
[----:B------:R-:W-:-:S04]  /*0b50*/  IMAD.WIDE R10, R0, 0x8, R6 ;  /* 0x00000008000a7825 */ /* 0x000fc800078e0206 */
[----:B------:R-:W-:-:S04]  /*0b60*/  IMAD.WIDE R12, R0, 0x8, R10 ;  /* 0x00000008000c7825 */ /* 0x000fc800078e020a */
[----:B------:R-:W-:-:S04]  /*0b70*/  IMAD.WIDE R14, R0, 0x8, R12 ;  /* 0x00000008000e7825 */ /* 0x000fc800078e020c */
[----:B------:R-:W-:-:S04]  /*0b80*/  IMAD.WIDE R16, R0, 0x8, R14 ;  /* 0x0000000800107825 */ /* 0x000fc800078e020e */
[C---:B------:R-:W-:Y:S01]  /*0b90*/  IMAD.WIDE R18, R0.reuse, 0x8, R16 ;  /* 0x0000000800127825 */ /* 0x040fe200078e0210 */
[C---:B--2---:R-:W-:Y:S02]  /*0ba0*/  DMUL R4, R2.reuse, 0.25 ;  /* 0x3fd0000002047828 */ /* 0x044fe40000000000 */
[----:B------:R-:W-:Y:S01]  /*0bb0*/  DMUL R8, R2, 0.125 ;  /* 0x3fc0000002087828 */ /* 0x000fe20000000000 */
[----:B------:R-:W-:-:S04]  /*0bc0*/  IMAD.WIDE R2, R0, 0x8, R18 ;  /* 0x0000000800027825 */ /* 0x000fc800078e0212 */
[----:B------:R-:W-:Y:S04]  /*0bd0*/  STG.E.64 desc[UR4][R6.64], R4 ;  /* 0x0000000406007986 */ /* 0x000fe8000c101b04 */
[----:B------:R-:W-:Y:S04]  /*0be0*/  STG.E.64 desc[UR4][R10.64], R8 ;  /* 0x000000080a007986 */ /* 0x000fe8000c101b04 */
[----:B------:R-:W-:Y:S04]  /*0bf0*/  STG.E.64 desc[UR4][R12.64], R8 ;  /* 0x000000080c007986 */ /* 0x000fe8000c101b04 */
[----:B------:R-:W-:Y:S04]  /*0c00*/  STG.E.64 desc[UR4][R14.64], R8 ;  /* 0x000000080e007986 */ /* 0x000fe8000c101b04 */
[----:B------:R-:W-:Y:S04]  /*0c10*/  STG.E.64 desc[UR4][R16.64], R8 ;  /* 0x0000000810007986 */ /* 0x000fe8000c101b04 */
[----:B------:R-:W-:Y:S04]  /*0c20*/  STG.E.64 desc[UR4][R18.64], R8 ;  /* 0x0000000812007986 */ /* 0x000fe8000c101b04 */
[----:B------:R-:W-:Y:S01]  /*0c30*/  STG.E.64 desc[UR4][R2.64], R8 ;  /* 0x0000000802007986 */ /* 0x000fe2000c101b04 */
[----:B------:R-:W-:Y:S05]  /*0c40*/  EXIT ;  /* 0x000000000000794d */ /* 0x000fea0003800000 */
.L_x_26:
        /* <DEDUP_REMOVED lines=11> */
.L_x_186:


//--------------------- .text._Z24dvc_ScaLBL_D3Q7_Ion_InitPdS_di --------------------------
	.section	.text._Z24dvc_ScaLBL_D3Q7_Ion_InitPdS_di,"ax",@progbits
	.align	128
        .global         _Z24dvc_ScaLBL_D3Q7_Ion_InitPdS_di
        .type           _Z24dvc_ScaLBL_D3Q7_Ion_InitPdS_di,@function
        .size           _Z24dvc_ScaLBL_D3Q7_Ion_InitPdS_di,(.L_x_187 - _Z24dvc_ScaLBL_D3Q7_Ion_InitPdS_di)
        .other          _Z24dvc_ScaLBL_D3Q7_Ion_InitPdS_di,@"STO_CUDA_ENTRY STV_DEFAULT"
_Z24dvc_ScaLBL_D3Q7_Ion_InitPdS_di:
.text._Z24dvc_ScaLBL_D3Q7_Ion_InitPdS_di:
[----:B------:R-:W-:Y:S08]  /*0000*/  LDC R1, c[0x0][0x37c] ;  /* 0x0000df00ff017b82 */ /* 0x000ff00000000800 */
[----:B------:R-:W0:Y:S02]  /*0010*/  LDC R5, c[0x0][0x398] ;  /* 0x0000e600ff057b82 */ /* 0x000e240000000800 */
[----:B0-----:R-:W-:-:S13]  /*0020*/  ISETP.GE.AND P0, PT, R5, -0x7ffff, PT ;  /* 0xfff800010500780c */ /* 0x001fda0003f06270 */
[----:B------:R-:W-:Y:S05]  /*0030*/  @!P0 EXIT ;  /* 0x000000000000894d */ /* 0x000fea0003800000 */
[----:B------:R-:W0:Y:S01]  /*0040*/  S2R R7, SR_CTAID.X ;  /* 0x0000000000077919 */ /* 0x000e220000002500 */
[----:B------:R-:W1:Y:S01]  /*0050*/  LDC.64 R10, c[0x0][0x390] ;  /* 0x0000e400ff0a7b82 */ /* 0x000e620000000a00 */
[----:B------:R-:W-:Y:S01]  /*0060*/  SHF.R.S32.HI R2, RZ, 0x1f, R5 ;  /* 0x0000001fff027819 */ /* 0x000fe20000011405 */
[----:B------:R-:W2:Y:S01]  /*0070*/  LDCU.64 UR4, c[0x0][0x358] ;  /* 0x00006b00ff0477ac */ /* 0x000ea20008000a00 */
[----:B------:R-:W3:Y:S02]  /*0080*/  S2R R0, SR_TID.X ;  /* 0x0000000000007919 */ /* 0x000ee40000002100 */
[----:B------:R-:W-:-:S03]  /*0090*/  LEA.HI R2, R2, R5, RZ, 0x13 ;  /* 0x0000000502027211 */ /* 0x000fc600078f98ff */
[----:B------:R-:W4:Y:S01]  /*00a0*/  LDC R3, c[0x0][0x360] ;  /* 0x0000d800ff037b82 */ /* 0x000f220000000800 */
[----:B------:R-:W-:Y:S02]  /*00b0*/  SHF.R.S32.HI R4, RZ, 0x13, R2 ;  /* 0x00000013ff047819 */ /* 0x000fe40000011402 */
[----:B------:R-:W-:Y:S02]  /*00c0*/  MOV R2, RZ ;  /* 0x000000ff00027202 */ /* 0x000fe40000000f00 */
[C---:B------:R-:W-:Y:S02]  /*00d0*/  ISETP.GE.U32.AND P0, PT, R4.reuse, 0x3, PT ;  /* 0x000000030400780c */ /* 0x040fe40003f06070 */
[----:B------:R-:W-:-:S04]  /*00e0*/  IADD3 R19, PT, PT, R4, 0x1, RZ ;  /* 0x0000000104137810 */ /* 0x000fc80007ffe0ff */
[----:B------:R-:W-:Y:S01]  /*00f0*/  LOP3.LUT R5, R19, 0x3, RZ, 0xc0, !PT ;  /* 0x0000000313057812 */ /* 0x000fe200078ec0ff */
[C---:B-1----:R-:W-:Y:S02]  /*0100*/  DMUL R8, R10.reuse, 0.25 ;  /* 0x3fd000000a087828 */ /* 0x042fe40000000000 */
[----:B------:R-:W-:Y:S01]  /*0110*/  DMUL R10, R10, 0.125 ;  /* 0x3fc000000a0a7828 */ /* 0x000fe20000000000 */
[----:B0-----:R-:W-:-:S03]  /*0120*/  IMAD R4, R4, R7, R7 ;  /* 0x0000000704047224 */ /* 0x001fc600078e0207 */
[----:B--23--:R-:W-:Y:S07]  /*0130*/  @!P0 BRA `(.L_x_27) ;  /* 0x0000000400948947 */ /* 0x00cfee0003800000 */
[----:B------:R-:W0:Y:S01]  /*0140*/  LDC R6, c[0x0][0x398] ;  /* 0x0000e600ff067b82 */ /* 0x000e220000000800 */
[CC--:B----4-:R-:W-:Y:S01]  /*0150*/  IMAD R27, R4.reuse, R3.reuse, R3 ;  /* 0x00000003041b7224 */ /* 0x0d0fe200078e0203 */
[C---:B------:R-:W-:Y:S01]  /*0160*/  IADD3 R29, PT, PT, R4.reuse, 0x2, RZ ;  /* 0x00000002041d7810 */ /* 0x040fe20007ffe0ff */
[----:B------:R-:W-:Y:S01]  /*0170*/  IMAD R7, R7, R3, RZ ;  /* 0x0000000307077224 */ /* 0x000fe200078e02ff */
[----:B------:R-:W-:Y:S02]  /*0180*/  IADD3 R26, PT, PT, R4, 0x3, RZ ;  /* 0x00000003041a7810 */ /* 0x000fe40007ffe0ff */
[C---:B------:R-:W-:Y:S01]  /*0190*/  LOP3.LUT R2, R19.reuse, 0xfffffffc, RZ, 0xc0, !PT ;  /* 0xfffffffc13027812 */ /* 0x040fe200078ec0ff */
[--C-:B------:R-:W-:Y:S01]  /*01a0*/  IMAD R7, R19, R7, R0.reuse ;  /* 0x0000000713077224 */ /* 0x100fe200078e0200 */
[----:B------:R-:W1:Y:S01]  /*01b0*/  LDC.64 R12, c[0x0][0x390] ;  /* 0x0000e400ff0c7b82 */ /* 0x000e620000000a00 */
[----:B------:R-:W-:Y:S01]  /*01c0*/  IADD3 R27, PT, PT, R27, R0, RZ ;  /* 0x000000001b1b7210 */ /* 0x000fe20007ffe0ff */
[-CC-:B------:R-:W-:Y:S01]  /*01d0*/  IMAD R29, R29, R3.reuse, R0.reuse ;  /* 0x000000031d1d7224 */ /* 0x180fe200078e0200 */
[----:B------:R-:W-:Y:S01]  /*01e0*/  IADD3 R28, PT, PT, -R2, RZ, RZ ;  /* 0x000000ff021c7210 */ /* 0x000fe20007ffe1ff */
[----:B------:R-:W-:-:S04]  /*01f0*/  IMAD R26, R26, R3, R0 ;  /* 0x000000031a1a7224 */ /* 0x000fc800078e0200 */
[----:B------:R-:W2:Y:S08]  /*0200*/  LDC.64 R14, c[0x0][0x380] ;  /* 0x0000e000ff0e7b82 */ /* 0x000eb00000000a00 */
[----:B------:R-:W3:Y:S02]  /*0210*/  LDC.64 R16, c[0x0][0x388] ;  /* 0x0000e200ff107b82 */ /* 0x000ee40000000a00 */
.L_x_36:
[-C--:B0-----:R-:W-:Y:S01]  /*0220*/  ISETP.GE.AND P0, PT, R7, R6.reuse, PT ;  /* 0x000000060700720c */ /* 0x081fe20003f06270 */
[----:B------:R-:W-:Y:S01]  /*0230*/  BSSY.RECONVERGENT B0, `(.L_x_28) ;  /* 0x0000017000007945 */ /* 0x000fe20003800200 */
[----:B------:R-:W-:Y:S02]  /*0240*/  IADD3 R28, PT, PT, R28, 0x4, RZ ;  /* 0x000000041c1c7810 */ /* 0x000fe40007ffe0ff */
[-C--:B------:R-:W-:Y:S02]  /*0250*/  ISETP.GE.AND P1, PT, R27, R6.reuse, PT ;  /* 0x000000061b00720c */ /* 0x080fe40003f26270 */
[-C--:B------:R-:W-:Y:S02]  /*0260*/  ISETP.GE.AND P2, PT, R29, R6.reuse, PT ;  /* 0x000000061d00720c */ /* 0x080fe40003f46270 */
[----:B------:R-:W-:Y:S02]  /*0270*/  ISETP.GE.AND P3, PT, R26, R6, PT ;  /* 0x000000061a00720c */ /* 0x000fe40003f66270 */
[----:B------:R-:W-:-:S03]  /*0280*/  ISETP.NE.AND P4, PT, R28, RZ, PT ;  /* 0x000000ff1c00720c */ /* 0x000fc60003f85270 */
[----:B----45:R-:W-:Y:S10]  /*0290*/  @P0 BRA `(.L_x_29) ;  /* 0x0000000000400947 */ /* 0x030ff40003800000 */
[----:B--2---:R-:W-:-:S05]  /*02a0*/  IMAD.WIDE R18, R7, 0x8, R14 ;  /* 0x0000000807127825 */ /* 0x004fca00078e020e */
[----:B------:R0:W-:Y:S01]  /*02b0*/  STG.E.64 desc[UR4][R18.64], R8 ;  /* 0x0000000812007986 */ /* 0x0001e2000c101b04 */
[----:B------:R-:W-:-:S05]  /*02c0*/  IMAD.WIDE R22, R6, 0x8, R18 ;  /* 0x0000000806167825 */ /* 0x000fca00078e0212 */
[----:B------:R2:W-:Y:S01]  /*02d0*/  STG.E.64 desc[UR4][R22.64], R10 ;  /* 0x0000000a16007986 */ /* 0x0005e2000c101b04 */
[----:B------:R-:W-:-:S05]  /*02e0*/  IMAD.WIDE R20, R6, 0x8, R22 ;  /* 0x0000000806147825 */ /* 0x000fca00078e0216 */
[----:B------:R4:W-:Y:S01]  /*02f0*/  STG.E.64 desc[UR4][R20.64], R10 ;  /* 0x0000000a14007986 */ /* 0x0009e2000c101b04 */
[----:B0-----:R-:W-:-:S05]  /*0300*/  IMAD.WIDE R18, R6, 0x8, R20 ;  /* 0x0000000806127825 */ /* 0x001fca00078e0214 */
[----:B------:R3:W-:Y:S01]  /*0310*/  STG.E.64 desc[UR4][R18.64], R10 ;  /* 0x0000000a12007986 */ /* 0x0007e2000c101b04 */
[----:B------:R-:W-:-:S05]  /*0320*/  IMAD.WIDE R24, R6, 0x8, R18 ;  /* 0x0000000806187825 */ /* 0x000fca00078e0212 */
[----:B------:R0:W-:Y:S01]  /*0330*/  STG.E.64 desc[UR4][R24.64], R10 ;  /* 0x0000000a18007986 */ /* 0x0001e2000c101b04 */
[----:B--2---:R-:W-:-:S05]  /*0340*/  IMAD.WIDE R22, R6, 0x8, R24 ;  /* 0x0000000806167825 */ /* 0x004fca00078e0218 */
[----:B------:R0:W-:Y:S01]  /*0350*/  STG.E.64 desc[UR4][R22.64], R10 ;  /* 0x0000000a16007986 */ /* 0x0001e2000c101b04 */
[----:B----4-:R-:W-:-:S04]  /*0360*/  IMAD.WIDE R20, R6, 0x8, R22 ;  /* 0x0000000806147825 */ /* 0x010fc800078e0216 */
[----:B---3--:R-:W-:Y:S01]  /*0370*/  IMAD.WIDE R18, R7, 0x8, R16 ;  /* 0x0000000807127825 */ /* 0x008fe200078e0210 */
[----:B------:R0:W-:Y:S04]  /*0380*/  STG.E.64 desc[UR4][R20.64], R10 ;  /* 0x0000000a14007986 */ /* 0x0001e8000c101b04 */
[----:B-1----:R0:W-:Y:S02]  /*0390*/  STG.E.64 desc[UR4][R18.64], R12 ;  /* 0x0000000c12007986 */ /* 0x0021e4000c101b04 */
.L_x_29:
[----:B------:R-:W-:Y:S05]  /*03a0*/  BSYNC.RECONVERGENT B0 ;  /* 0x0000000000007941 */ /* 0x000fea0003800200 */
.L_x_28:
[----:B------:R-:W-:Y:S04]  /*03b0*/  BSSY.RECONVERGENT B0, `(.L_x_30) ;  /* 0x0000012000007945 */ /* 0x000fe80003800200 */
[----:B------:R-:W-:Y:S05]  /*03c0*/  @P1 BRA `(.L_x_31) ;  /* 0x0000000000401947 */ /* 0x000fea0003800000 */
[----:B0-2---:R-:W-:-:S05]  /*03d0*/  IMAD.WIDE R18, R27, 0x8, R14 ;  /* 0x000000081b127825 */ /* 0x005fca00078e020e */
        /* <DEDUP_REMOVED lines=15> */
.L_x_31:
[----:B------:R-:W-:Y:S05]  /*04d0*/  BSYNC.RECONVERGENT B0 ;  /* 0x0000000000007941 */ /* 0x000fea0003800200 */
.L_x_30:
[----:B------:R-:W-:Y:S04]  /*04e0*/  BSSY.RECONVERGENT B0, `(.L_x_32) ;  /* 0x0000012000007945 */ /* 0x000fe80003800200 */
[----:B------:R-:W-:Y:S05]  /*04f0*/  @P2 BRA `(.L_x_33) ;  /* 0x0000000000402947 */ /* 0x000fea0003800000 */
[----:B0-2--5:R-:W-:-:S05]  /*0500*/  IMAD.WIDE R18, R29, 0x8, R14 ;  /* 0x000000081d127825 */ /* 0x025fca00078e020e */
        /* <DEDUP_REMOVED lines=15> */
.L_x_33:
[----:B------:R-:W-:Y:S05]  /*0600*/  BSYNC.RECONVERGENT B0 ;  /* 0x0000000000007941 */ /* 0x000fea0003800200 */
.L_x_32:
[----:B------:R-:W-:Y:S04]  /*0610*/  BSSY.RECONVERGENT B0, `(.L_x_34) ;  /* 0x0000012000007945 */ /* 0x000fe80003800200 */
[----:B------:R-:W-:Y:S05]  /*0620*/  @P3 BRA `(.L_x_35) ;  /* 0x0000000000403947 */ /* 0x000fea0003800000 */
[----:B0-2--5:R-:W-:-:S05]  /*0630*/  IMAD.WIDE R24, R26, 0x8, R14 ;  /* 0x000000081a187825 */ /* 0x025fca00078e020e */
[----:B------:R3:W-:Y:S01]  /*0640*/  STG.E.64 desc[UR4][R24.64], R8 ;  /* 0x0000000818007986 */ /* 0x0007e2000c101b04 */
[----:B------:R-:W-:-:S05]  /*0650*/  IMAD.WIDE R22, R6, 0x8, R24 ;  /* 0x0000000806167825 */ /* 0x000fca00078e0218 */
[----:B------:R-:W-:Y:S01]  /*0660*/  STG.E.64 desc[UR4][R22.64], R10 ;  /* 0x0000000a16007986 */ /* 0x000fe2000c101b04 */
[----:B------:R-:W-:-:S05]  /*0670*/  IMAD.WIDE R18, R6, 0x8, R22 ;  /* 0x0000000806127825 */ /* 0x000fca00078e0216 */
[----:B------:R0:W-:Y:S01]  /*0680*/  STG.E.64 desc[UR4][R18.64], R10 ;  /* 0x0000000a12007986 */ /* 0x0001e2000c101b04 */
[----:B------:R-:W-:-:S04]  /*0690*/  IMAD.WIDE R20, R6, 0x8, R18 ;  /* 0x0000000806147825 */ /* 0x000fc800078e0212 */
[----:B---3--:R-:W-:Y:S01]  /*06a0*/  IMAD.WIDE R24, R26, 0x8, R16 ;  /* 0x000000081a187825 */ /* 0x008fe200078e0210 */
[----:B------:R2:W-:Y:S03]  /*06b0*/  STG.E.64 desc[UR4][R20.64], R10 ;  /* 0x0000000a14007986 */ /* 0x0005e6000c101b04 */
[----:B0-----:R-:W-:-:S05]  /*06c0*/  IMAD.WIDE R18, R6, 0x8, R20 ;  /* 0x0000000806127825 */ /* 0x001fca00078e0214 */
[----:B------:R4:W-:Y:S01]  /*06d0*/  STG.E.64 desc[UR4][R18.64], R10 ;  /* 0x0000000a12007986 */ /* 0x0009e2000c101b04 */
[----:B--2---:R-:W-:-:S05]  /*06e0*/  IMAD.WIDE R20, R6, 0x8, R18 ;  /* 0x0000000806147825 */ /* 0x004fca00078e0212 */
[----:B------:R4:W-:Y:S01]  /*06f0*/  STG.E.64 desc[UR4][R20.64], R10 ;  /* 0x0000000a14007986 */ /* 0x0009e2000c101b04 */
[----:B------:R-:W-:-:S05]  /*0700*/  IMAD.WIDE R22, R6, 0x8, R20 ;  /* 0x0000000806167825 */ /* 0x000fca00078e0214 */
[----:B------:R4:W-:Y:S04]  /*0710*/  STG.E.64 desc[UR4][R22.64], R10 ;  /* 0x0000000a16007986 */ /* 0x0009e8000c101b04 */
[----:B-1----:R4:W-:Y:S02]  /*0720*/  STG.E.64 desc[UR4][R24.64], R12 ;  /* 0x0000000c18007986 */ /* 0x0029e4000c101b04 */
.L_x_35:
[----:B------:R-:W-:Y:S05]  /*0730*/  BSYNC.RECONVERGENT B0 ;  /* 0x0000000000007941 */ /* 0x000fea0003800200 */
.L_x_34:
[C---:B------:R-:W-:Y:S02]  /*0740*/  LEA R27, R3.reuse, R27, 0x2 ;  /* 0x0000001b031b7211 */ /* 0x040fe400078e10ff */
[C---:B------:R-:W-:Y:S02]  /*0750*/  LEA R29, R3.reuse, R29, 0x2 ;  /* 0x0000001d031d7211 */ /* 0x040fe400078e10ff */
[C---:B------:R-:W-:Y:S02]  /*0760*/  LEA R26, R3.reuse, R26, 0x2 ;  /* 0x0000001a031a7211 */ /* 0x040fe400078e10ff */
[----:B------:R-:W-:Y:S01]  /*0770*/  LEA R7, R3, R7, 0x2 ;  /* 0x0000000703077211 */ /* 0x000fe200078e10ff */
[----:B------:R-:W-:Y:S06]  /*0780*/  @P4 BRA `(.L_x_36) ;  /* 0xfffffff800a44947 */ /* 0x000fec000383ffff */
.L_x_27:
[----:B------:R-:W-:-:S13]  /*0790*/  ISETP.NE.AND P0, PT, R5, RZ, PT ;  /* 0x000000ff0500720c */ /* 0x000fda0003f05270 */
[----:B------:R-:W-:Y:S05]  /*07a0*/  @!P0 EXIT ;  /* 0x000000000000894d */ /* 0x000fea0003800000 */
[----:B---3--:R-:W3:Y:S01]  /*07b0*/  LDC R16, c[0x0][0x398] ;  /* 0x0000e600ff107b82 */ /* 0x008ee20000000800 */
[----:B------:R-:W-:-:S05]  /*07c0*/  IADD3 R2, PT, PT, R4, R2, RZ ;  /* 0x0000000204027210 */ /* 0x000fca0007ffe0ff */
[----:B----4-:R-:W-:Y:S01]  /*07d0*/  IMAD R17, R2, R3, R0 ;  /* 0x0000000302117224 */ /* 0x010fe200078e0200 */
[----:B------:R-:W-:Y:S01]  /*07e0*/  IADD3 R0, PT, PT, -R5, RZ, RZ ;  /* 0x000000ff05007210 */ /* 0x000fe20007ffe1ff */
[----:B------:R-:W4:Y:S08]  /*07f0*/  LDC.64 R6, c[0x0][0x390] ;  /* 0x0000e400ff067b82 */ /* 0x000f300000000a00 */
[----:B01---5:R-:W0:Y:S08]  /*0800*/  LDC.64 R12, c[0x0][0x380] ;  /* 0x0000e000ff0c7b82 */ /* 0x023e300000000a00 */
[----:B--2---:R-:W1:Y:S02]  /*0810*/  LDC.64 R14, c[0x0][0x388] ;  /* 0x0000e200ff0e7b82 */ /* 0x004e640000000a00 */
.L_x_39:
[----:B---3--:R-:W-:Y:S01]  /*0820*/  ISETP.GE.AND P0, PT, R17, R16, PT ;  /* 0x000000101100720c */ /* 0x008fe20003f06270 */
[----:B------:R-:W-:Y:S01]  /*0830*/  BSSY.RECONVERGENT B0, `(.L_x_37) ;  /* 0x0000014000007945 */ /* 0x000fe20003800200 */
[----:B------:R-:W-:-:S04]  /*0840*/  IADD3 R0, PT, PT, R0, 0x1, RZ ;  /* 0x0000000100007810 */ /* 0x000fc80007ffe0ff */
[----:B------:R-:W-:-:S07]  /*0850*/  ISETP.NE.AND P1, PT, R0, RZ, PT ;  /* 0x000000ff0000720c */ /* 0x000fce0003f25270 */
[----:B--2---:R-:W-:Y:S06]  /*0860*/  @P0 BRA `(.L_x_38) ;  /* 0x0000000000400947 */ /* 0x004fec0003800000 */
[----:B0-----:R-:W-:-:S05]  /*0870*/  IMAD.WIDE R26, R17, 0x8, R12 ;  /* 0x00000008111a7825 */ /* 0x001fca00078e020c */
[----:B------:R-:W-:Y:S01]  /*0880*/  STG.E.64 desc[UR4][R26.64], R8 ;  /* 0x000000081a007986 */ /* 0x000fe2000c101b04 */
[----:B------:R-:W-:-:S05]  /*0890*/  IMAD.WIDE R4, R16, 0x8, R26 ;  /* 0x0000000810047825 */ /* 0x000fca00078e021a */
[----:B------:R1:W-:Y:S01]  /*08a0*/  STG.E.64 desc[UR4][R4.64], R10 ;  /* 0x0000000a04007986 */ /* 0x0003e2000c101b04 */
[----:B------:R-:W-:-:S05]  /*08b0*/  IMAD.WIDE R18, R16, 0x8, R4 ;  /* 0x0000000810127825 */ /* 0x000fca00078e0204 */
[----:B------:R2:W-:Y:S01]  /*08c0*/  STG.E.64 desc[UR4][R18.64], R10 ;  /* 0x0000000a12007986 */ /* 0x0005e2000c101b04 */
[----:B------:R-:W-:-:S05]  /*08d0*/  IMAD.WIDE R20, R16, 0x8, R18 ;  /* 0x0000000810147825 */ /* 0x000fca00078e0212 */
[----:B------:R2:W-:Y:S01]  /*08e0*/  STG.E.64 desc[UR4][R20.64], R10 ;  /* 0x0000000a14007986 */ /* 0x0005e2000c101b04 */
[----:B------:R-:W-:-:S04]  /*08f0*/  IMAD.WIDE R22, R16, 0x8, R20 ;  /* 0x0000000810167825 */ /* 0x000fc800078e0214 */
[----:B-1----:R-:W-:Y:S01]  /*0900*/  IMAD.WIDE R4, R17, 0x8, R14 ;  /* 0x0000000811047825 */ /* 0x002fe200078e020e */
[----:B------:R2:W-:Y:S03]  /*0910*/  STG.E.64 desc[UR4][R22.64], R10 ;  /* 0x0000000a16007986 */ /* 0x0005e6000c101b04 */
[----:B------:R-:W-:-:S05]  /*0920*/  IMAD.WIDE R24, R16, 0x8, R22 ;  /* 0x0000000810187825 */ /* 0x000fca00078e0216 */
[----:B------:R2:W-:Y:S01]  /*0930*/  STG.E.64 desc[UR4][R24.64], R10 ;  /* 0x0000000a18007986 */ /* 0x0005e2000c101b04 */
[----:B------:R-:W-:-:S05]  /*0940*/  IMAD.WIDE R28, R16, 0x8, R24 ;  /* 0x00000008101c7825 */ /* 0x000fca00078e0218 */
[----:B------:R2:W-:Y:S04]  /*0950*/  STG.E.64 desc[UR4][R28.64], R10 ;  /* 0x0000000a1c007986 */ /* 0x0005e8000c101b04 */
[----:B----4-:R2:W-:Y:S02]  /*0960*/  STG.E.64 desc[UR4][R4.64], R6 ;  /* 0x0000000604007986 */ /* 0x0105e4000c101b04 */
.L_x_38:
[----:B------:R-:W-:Y:S05]  /*0970*/  BSYNC.RECONVERGENT B0 ;  /* 0x0000000000007941 */ /* 0x000fea0003800200 */
.L_x_37:
[----:B------:R-:W-:Y:S01]  /*0980*/  IADD3 R17, PT, PT, R3, R17, RZ ;  /* 0x0000001103117210 */ /* 0x000fe20007ffe0ff */
[----:B------:R-:W-:Y:S06]  /*0990*/  @P1 BRA `(.L_x_39) ;  /* 0xfffffffc00a01947 */ /* 0x000fec000383ffff */
[----:B------:R-:W-:Y:S05]  /*09a0*/  EXIT ;  /* 0x000000000000794d */ /* 0x000fea0003800000 */
.L_x_40:
        /* <DEDUP_REMOVED lines=13> */
.L_x_187:


//--------------------- .text._Z26dvc_ScaLBL_D3Q7_AAeven_IonPdS_S_S_S_S_S_diddiii --------------------------
	.section	.text._Z26dvc_ScaLBL_D3Q7_AAeven_IonPdS_S_S_S_S_S_diddiii,"ax",@progbits
	.align	128
        .global         _Z26dvc_ScaLBL_D3Q7_AAeven_IonPdS_S_S_S_S_S_diddiii
        .type           _Z26dvc_ScaLBL_D3Q7_AAeven_IonPdS_S_S_S_S_S_diddiii,@function
        .size           _Z26dvc_ScaLBL_D3Q7_AAeven_IonPdS_S_S_S_S_S_diddiii,(.L_x_180 - _Z26dvc_ScaLBL_D3Q7_AAeven_IonPdS_S_S_S_S_S_diddiii)
        .other          _Z26dvc_ScaLBL_D3Q7_AAeven_IonPdS_S_S_S_S_S_diddiii,@"STO_CUDA_ENTRY STV_DEFAULT"
_Z26dvc_ScaLBL_D3Q7_AAeven_IonPdS_S_S_S_S_S_diddiii:
.text._Z26dvc_ScaLBL_D3Q7_AAeven_IonPdS_S_S_S_S_S_diddiii:
[----:B------:R-:W-:Y:S08]  /*0000*/  LDC R1, c[0x0][0x37c] ;  /* 0x0000df00ff017b82 */ /* 0x000ff00000000800 */
[----:B------:R-:W0:Y:S02]  /*0010*/  LDC R11, c[0x0][0x3e0] ;  /* 0x0000f800ff0b7b82 */ /* 0x000e240000000800 */
[----:B0-----:R-:W-:-:S13]  /*0020*/  ISETP.GE.AND P0, PT, R11, -0x7ffff, PT ;  /* 0xfff800010b00780c */ /* 0x001fda0003f06270 */
[----:B------:R-:W-:Y:S05]  /*0030*/  @!P0 EXIT ;  /* 0x000000000000894d */ /* 0x000fea0003800000 */
[----:B------:R-:W0:Y:S01]  /*0040*/  LDCU UR5, c[0x0][0x3d4] ;  /* 0x00007a80ff0577ac */ /* 0x000e220008000800 */
[----:B------:R-:W1:Y:S01]  /*0050*/  LDC.64 R8, c[0x0][0x3d0] ;  /* 0x0000f400ff087b82 */ /* 0x000e620000000a00 */
[----:B------:R-:W-:Y:S01]  /*0060*/  IMAD.MOV.U32 R4, RZ, RZ, 0x1 ;  /* 0x00000001ff047424 */ /* 0x000fe200078e00ff */
[----:B------:R-:W-:Y:S01]  /*0070*/  SHF.R.S32.HI R0, RZ, 0x1f, R11 ;  /* 0x0000001fff007819 */ /* 0x000fe2000001140b */
[----:B------:R-:W2:Y:S03]  /*0080*/  LDCU UR4, c[0x0][0x3c0] ;  /* 0x00007800ff0477ac */ /* 0x000ea60008000800 */
[----:B------:R-:W-:Y:S01]  /*0090*/  LEA.HI R0, R0, R11, RZ, 0x13 ;  /* 0x0000000b00007211 */ /* 0x000fe200078f98ff */
[----:B------:R-:W3:Y:S01]  /*00a0*/  LDCU.64 UR6, c[0x0][0x3b8] ;  /* 0x00007700ff0677ac */ /* 0x000ee20008000a00 */
        /* <DEDUP_REMOVED lines=8> */
[----:B------:R-:W-:Y:S01]  /*0130*/  DFMA R4, R6, R4, R6 ;  /* 0x000000040604722b */ /* 0x000fe20000000006 */
[----:B------:R-:W1:Y:S03]  /*0140*/  LDC R6, c[0x0][0x360] ;  /* 0x0000d800ff067b82 */ /* 0x000e660000000800 */
[----:B------:R-:W-:-:S04]  /*0150*/  FSETP.GEU.AND P1, PT, |R57|, 6.5827683646048100446e-37, PT ;  /* 0x036000003900780b */ /* 0x000fc80003f2e200 */
[----:B------:R-:W-:-:S08]  /*0160*/  DMUL R70, R56, R4 ;  /* 0x0000000438467228 */ /* 0x000fd00000000000 */
[----:B------:R-:W-:Y:S01]  /*0170*/  DFMA R2, R70, -R8, R56 ;  /* 0x800000084602722b */ /* 0x000fe20000000038 */
[----:B------:R-:W2:Y:S07]  /*0180*/  S2R R9, SR_TID.X ;  /* 0x0000000000097919 */ /* 0x000eae0000002100 */
[----:B------:R-:W-:-:S10]  /*0190*/  DFMA R70, R4, R2, R70 ;  /* 0x000000020446722b */ /* 0x000fd40000000046 */
[----:B------:R-:W-:-:S05]  /*01a0*/  FFMA R2, RZ, UR5, R71 ;  /* 0x00000005ff027c23 */ /* 0x000fca0008000047 */
[----:B------:R-:W-:Y:S02]  /*01b0*/  FSETP.GT.AND P0, PT, |R2|, 1.469367938527859385e-39, PT ;  /* 0x001000000200780b */ /* 0x000fe40003f04200 */
[----:B------:R-:W-:-:S05]  /*01c0*/  SHF.R.S32.HI R2, RZ, 0x13, R0 ;  /* 0x00000013ff027819 */ /* 0x000fca0000011400 */
[----:B------:R-:W-:-:S06]  /*01d0*/  IMAD.MOV R7, RZ, RZ, -R2 ;  /* 0x000000ffff077224 */ /* 0x000fcc00078e0a02 */
[----:B012---:R-:W-:Y:S05]  /*01e0*/  @P0 BRA P1, `(.L_x_41) ;  /* 0x00000000001c0947 */ /* 0x007fea0000800000 */
[----:B------:R-:W0:Y:S01]  /*01f0*/  LDCU.64 UR6, c[0x0][0x3d0] ;  /* 0x00007a00ff0677ac */ /* 0x000e220008000a00 */
[----:B------:R-:W-:Y:S01]  /*0200*/  MOV R0, 0x240 ;  /* 0x0000024000007802 */ /* 0x000fe20000000f00 */
[----:B0-----:R-:W-:Y:S01]  /*0210*/  IMAD.U32 R60, RZ, RZ, UR6 ;  /* 0x00000006ff3c7e24 */ /* 0x001fe2000f8e00ff */
[----:B------:R-:W-:-:S07]  /*0220*/  MOV R59, UR7 ;  /* 0x00000007003b7c02 */ /* 0x000fce0008000f00 */
[----:B------:R-:W-:Y:S05]  /*0230*/  CALL.REL.NOINC `($__internal_2_$__cuda_sm20_div_rn_f64_full) ;  /* 0x0000001000a07944 */ /* 0x000fea0003c00000 */
[----:B------:R-:W-:Y:S02]  /*0240*/  IMAD.MOV.U32 R70, RZ, RZ, R72 ;  /* 0x000000ffff467224 */ /* 0x000fe400078e0048 */
[----:B------:R-:W-:-:S07]  /*0250*/  IMAD.MOV.U32 R71, RZ, RZ, R73 ;  /* 0x000000ffff477224 */ /* 0x000fce00078e0049 */
.L_x_41:
[----:B------:R-:W0:Y:S01]  /*0260*/  LDC.64 R14, c[0x0][0x3c8] ;  /* 0x0000f200ff0e7b82 */ /* 0x000e220000000a00 */
[----:B------:R-:W1:Y:S01]  /*0270*/  LDCU UR6, c[0x0][0x3d8] ;  /* 0x00007b00ff0677ac */ /* 0x000e620008000800 */
[----:B------:R-:W-:Y:S01]  /*0280*/  IMAD R3, R6, UR4, RZ ;  /* 0x0000000406037c24 */ /* 0x000fe2000f8e02ff */
[----:B------:R-:W-:Y:S01]  /*0290*/  MOV R20, 0x0 ;  /* 0x0000000000147802 */ /* 0x000fe20000000f00 */
[----:B------:R-:W-:Y:S01]  /*02a0*/  IMAD.MOV.U32 R21, RZ, RZ, 0x3ff00000 ;  /* 0x3ff00000ff157424 */ /* 0x000fe200078e00ff */
[----:B------:R-:W2:Y:S01]  /*02b0*/  LDCU.64 UR4, c[0x0][0x358] ;  /* 0x00006b00ff0477ac */ /* 0x000ea20008000a00 */
[----:B------:R-:W-:Y:S02]  /*02c0*/  IMAD R2, R2, R3, R3 ;  /* 0x0000000302027224 */ /* 0x000fe400078e0203 */
[----:B------:R-:W3:Y:S01]  /*02d0*/  LDC R0, c[0x0][0x3e0] ;  /* 0x0000f800ff007b82 */ /* 0x000ee20000000800 */
[----:B------:R-:W4:Y:S02]  /*02e0*/  LDCU UR7, c[0x0][0x3dc] ;  /* 0x00007b80ff0777ac */ /* 0x000f240008000800 */
[----:B-1----:R-:W-:Y:S01]  /*02f0*/  IADD3 R9, PT, PT, R2, UR6, R9 ;  /* 0x0000000602097c10 */ /* 0x002fe2000fffe009 */
[----:B0-----:R-:W-:-:S02]  /*0300*/  DFMA R20, R14, -0.5, R20 ;  /* 0xbfe000000e14782b */ /* 0x001fc40000000014 */
[C---:B------:R-:W-:Y:S02]  /*0310*/  DADD R18, -R14.reuse, 1 ;  /* 0x3ff000000e127429 */ /* 0x040fe40000000100 */
[C---:B------:R-:W-:Y:S02]  /*0320*/  DMUL R16, R14.reuse, 0.25 ;  /* 0x3fd000000e107828 */ /* 0x040fe40000000000 */
[----:B------:R-:W-:Y:S01]  /*0330*/  DMUL R14, R14, 0.125 ;  /* 0x3fc000000e0e7828 */ /* 0x000fe20000000000 */
[C-C-:B---3--:R-:W-:Y:S01]  /*0340*/  IMAD R11, R0.reuse, 0x4, R9.reuse ;  /* 0x00000004000b7824 */ /* 0x148fe200078e0209 */
[C---:B------:R-:W-:Y:S01]  /*0350*/  LEA R67, R0.reuse, R9, 0x1 ;  /* 0x0000000900437211 */ /* 0x040fe200078e08ff */
[----:B--2-4-:R-:W-:-:S08]  /*0360*/  IMAD R13, R0, 0x6, R9 ;  /* 0x00000006000d7824 */ /* 0x014fd000078e0209 */
.L_x_56:
        /* <DEDUP_REMOVED lines=10> */
[----:B------:R-:W-:Y:S01]  /*0410*/  IMAD.WIDE R24, R67, 0x8, R42 ;  /* 0x0000000843187825 */ /* 0x000fe200078e022a */
[----:B------:R-:W3:Y:S04]  /*0420*/  LDG.E.64 R26, desc[UR4][R22.64] ;  /* 0x00000004161a7981 */ /* 0x000ee8000c1e1b00 */
[----:B------:R-:W3:Y:S01]  /*0430*/  LDG.E.64 R28, desc[UR4][R24.64] ;  /* 0x00000004181c7981 */ /* 0x000ee2000c1e1b00 */
[----:B-1----:R-:W-:Y:S01]  /*0440*/  IMAD.WIDE R30, R69, 0x8, R22 ;  /* 0x00000008451e7825 */ /* 0x002fe200078e0216 */
[----:B------:R-:W1:Y:S04]  /*0450*/  LDC.64 R76, c[0x0][0x390] ;  /* 0x0000e400ff4c7b82 */ /* 0x000e680000000a00 */
[----:B------:R-:W4:Y:S01]  /*0460*/  LDG.E.64 R32, desc[UR4][R30.64] ;  /* 0x000000041e207981 */ /* 0x000f22000c1e1b00 */
[----:B------:R-:W-:-:S05]  /*0470*/  IMAD.WIDE R34, R11, 0x8, R42 ;  /* 0x000000080b227825 */ /* 0x000fca00078e022a */
[----:B------:R-:W5:Y:S01]  /*0480*/  LDG.E.64 R36, desc[UR4][R34.64] ;  /* 0x0000000422247981 */ /* 0x000f62000c1e1b00 */
[----:B------:R-:W-:-:S05]  /*0490*/  IMAD.WIDE R38, R69, 0x8, R24 ;  /* 0x0000000845267825 */ /* 0x000fca00078e0218 */
[----:B------:R-:W5:Y:S01]  /*04a0*/  LDG.E.64 R40, desc[UR4][R38.64] ;  /* 0x0000000426287981 */ /* 0x000f62000c1e1b00 */
[----:B------:R-:W-:-:S05]  /*04b0*/  IMAD.WIDE R42, R13, 0x8, R42 ;  /* 0x000000080d2a7825 */ /* 0x000fca00078e022a */
[----:B------:R-:W5:Y:S01]  /*04c0*/  LDG.E.64 R44, desc[UR4][R42.64] ;  /* 0x000000042a2c7981 */ /* 0x000f62000c1e1b00 */
[----:B------:R-:W-:-:S05]  /*04d0*/  IMAD.WIDE R46, R69, 0x8, R34 ;  /* 0x00000008452e7825 */ /* 0x000fca00078e0222 */
[----:B------:R-:W5:Y:S01]  /*04e0*/  LDG.E.64 R48, desc[UR4][R46.64] ;  /* 0x000000042e307981 */ /* 0x000f62000c1e1b00 */
[----:B--2---:R-:W-:-:S05]  /*04f0*/  IMAD.WIDE R50, R9, 0x8, R50 ;  /* 0x0000000809327825 */ /* 0x004fca00078e0232 */
[----:B------:R-:W2:Y:S01]  /*0500*/  LDG.E.64 R64, desc[UR4][R50.64] ;  /* 0x0000000432407981 */ /* 0x000ea2000c1e1b00 */
[----:B------:R-:W-:-:S05]  /*0510*/  IMAD.WIDE R56, R69, 0x8, R50 ;  /* 0x0000000845387825 */ /* 0x000fca00078e0232 */
[----:B------:R-:W2:Y:S01]  /*0520*/  LDG.E.64 R52, desc[UR4][R56.64] ;  /* 0x0000000438347981 */ /* 0x000ea2000c1e1b00 */
[----:B------:R-:W-:-:S06]  /*0530*/  IMAD.WIDE R2, R69, 0x8, R56 ;  /* 0x0000000845027825 */ /* 0x000fcc00078e0238 */
[----:B------:R-:W2:Y:S01]  /*0540*/  LDG.E.64 R2, desc[UR4][R2.64] ;  /* 0x0000000402027981 */ /* 0x000ea2000c1e1b00 */
[----:B0-----:R-:W-:-:S05]  /*0550*/  IMAD.WIDE R4, R9, 0x8, R4 ;  /* 0x0000000809047825 */ /* 0x001fca00078e0204 */
[----:B------:R-:W2:Y:S01]  /*0560*/  LDG.E.64 R74, desc[UR4][R4.64] ;  /* 0x00000004044a7981 */ /* 0x000ea2000c1e1b00 */
[----:B------:R-:W-:-:S05]  /*0570*/  IMAD.WIDE R58, R69, 0x8, R4 ;  /* 0x00000008453a7825 */ /* 0x000fca00078e0204 */
[----:B------:R0:W2:Y:S01]  /*0580*/  LDG.E.64 R72, desc[UR4][R58.64] ;  /* 0x000000043a487981 */ /* 0x0000a2000c1e1b00 */
[----:B------:R-:W-:-:S06]  /*0590*/  IMAD.WIDE R54, R69, 0x8, R58 ;  /* 0x0000000845367825 */ /* 0x000fcc00078e023a */
[----:B------:R-:W2:Y:S01]  /*05a0*/  LDG.E.64 R54, desc[UR4][R54.64] ;  /* 0x0000000436367981 */ /* 0x000ea2000c1e1b00 */
[----:B-1----:R-:W-:Y:S01]  /*05b0*/  IMAD.WIDE R76, R9, 0x8, R76 ;  /* 0x00000008094c7825 */ /* 0x002fe200078e024c */
[----:B------:R-:W-:Y:S03]  /*05c0*/  BSSY.RECONVERGENT B1, `(.L_x_44) ;  /* 0x000004e000017945 */ /* 0x000fe60003800200 */
[----:B0-----:R-:W-:Y:S01]  /*05d0*/  IMAD.WIDE R58, R69, 0x8, R76 ;  /* 0x00000008453a7825 */ /* 0x001fe200078e024c */
[----:B---3--:R-:W-:Y:S02]  /*05e0*/  DADD R50, R26, R28 ;  /* 0x000000001a327229 */ /* 0x008fe4000000001c */
[----:B----4-:R-:W-:-:S06]  /*05f0*/  DADD R56, R28, -R32 ;  /* 0x000000001c387229 */ /* 0x010fcc0000000820 */
[----:B------:R-:W-:-:S08]  /*0600*/  DADD R50, R32, R50 ;  /* 0x0000000020327229 */ /* 0x000fd00000000032 */
[C---:B-----5:R-:W-:Y:S02]  /*0610*/  DADD R50, R36.reuse, R50 ;  /* 0x0000000024327229 */ /* 0x060fe40000000032 */
[----:B------:R-:W-:-:S06]  /*0620*/  DADD R60, R36, -R40 ;  /* 0x00000000243c7229 */ /* 0x000fcc0000000828 */
[----:B------:R-:W-:Y:S02]  /*0630*/  DADD R50, R40, R50 ;  /* 0x0000000028327229 */ /* 0x000fe40000000032 */
[----:B------:R-:W-:-:S06]  /*0640*/  DADD R62, R44, -R48 ;  /* 0x000000002c3e7229 */ /* 0x000fcc0000000830 */
[----:B------:R-:W-:-:S08]  /*0650*/  DADD R50, R44, R50 ;  /* 0x000000002c327229 */ /* 0x000fd00000000032 */
[----:B------:R-:W-:-:S08]  /*0660*/  DADD R50, R48, R50 ;  /* 0x0000000030327229 */ /* 0x000fd00000000032 */
[----:B--2---:R-:W-:Y:S02]  /*0670*/  DMUL R4, R64, R50 ;  /* 0x0000003240047228 */ /* 0x004fe40000000000 */
[----:B------:R-:W-:-:S06]  /*0680*/  DMUL R74, R74, R70 ;  /* 0x000000464a4a7228 */ /* 0x000fcc0000000000 */
[----:B------:R-:W-:Y:S02]  /*0690*/  DADD R56, R56, -R4 ;  /* 0x0000000038387229 */ /* 0x000fe40000000804 */
[----:B------:R-:W-:Y:S02]  /*06a0*/  DMUL R72, R72, R70 ;  /* 0x0000004648487228 */ /* 0x000fe40000000000 */
[----:B------:R-:W-:-:S04]  /*06b0*/  DADD R64, R64, R74 ;  /* 0x0000000040407229 */ /* 0x000fc8000000004a */
[----:B------:R-:W-:Y:S02]  /*06c0*/  DMUL R56, R20, R56 ;  /* 0x0000003814387228 */ /* 0x000fe40000000000 */
[----:B------:R-:W-:-:S05]  /*06d0*/  DMUL R54, R54, R70 ;  /* 0x0000004636367228 */ /* 0x000fca0000000000 */
[----:B------:R0:W-:Y:S02]  /*06e0*/  STG.E.64 desc[UR4][R76.64], R56 ;  /* 0x000000384c007986 */ /* 0x0001e4000c101b04 */
[C---:B0-----:R-:W-:Y:S01]  /*06f0*/  DMUL R56, R52.reuse, R50 ;  /* 0x0000003234387228 */ /* 0x041fe20000000000 */
[----:B------:R-:W0:Y:S01]  /*0700*/  LDC.64 R76, c[0x0][0x398] ;  /* 0x0000e600ff4c7b82 */ /* 0x000e220000000a00 */
[----:B------:R-:W-:-:S06]  /*0710*/  DADD R52, R52, R72 ;  /* 0x0000000034347229 */ /* 0x000fcc0000000048 */
[----:B------:R-:W-:Y:S02]  /*0720*/  DADD R60, R60, -R56 ;  /* 0x000000003c3c7229 */ /* 0x000fe40000000838 */
[----:B------:R-:W-:-:S06]  /*0730*/  DMUL R52, R52, 4 ;  /* 0x4010000034347828 */ /* 0x000fcc0000000000 */
[----:B------:R-:W-:-:S07]  /*0740*/  DMUL R60, R20, R60 ;  /* 0x0000003c143c7228 */ /* 0x000fce0000000000 */
[----:B------:R1:W-:Y:S01]  /*0750*/  STG.E.64 desc[UR4][R58.64], R60 ;  /* 0x0000003c3a007986 */ /* 0x0003e2000c101b04 */
[----:B0-----:R-:W-:Y:S01]  /*0760*/  IMAD.WIDE R76, R9, 0x8, R76 ;  /* 0x00000008094c7825 */ /* 0x001fe200078e024c */
[----:B-1----:R-:W-:-:S03]  /*0770*/  DMUL R60, R2, R50 ;  /* 0x00000032023c7228 */ /* 0x002fc60000000000 */
[----:B------:R-:W-:-:S05]  /*0780*/  IMAD.WIDE R58, R69, 0x8, R58 ;  /* 0x00000008453a7825 */ /* 0x000fca00078e023a */
[----:B------:R-:W-:-:S08]  /*0790*/  DADD R62, R62, -R60 ;  /* 0x000000003e3e7229 */ /* 0x000fd0000000083c */
[----:B------:R-:W-:-:S07]  /*07a0*/  DMUL R62, R20, R62 ;  /* 0x0000003e143e7228 */ /* 0x000fce0000000000 */
[----:B------:R0:W-:Y:S04]  /*07b0*/  STG.E.64 desc[UR4][R58.64], R62 ;  /* 0x0000003e3a007986 */ /* 0x0001e8000c101b04 */
[----:B------:R1:W-:Y:S01]  /*07c0*/  STG.E.64 desc[UR4][R76.64], R4 ;  /* 0x000000044c007986 */ /* 0x0003e2000c101b04 */
[----:B0-----:R-:W-:Y:S01]  /*07d0*/  DMUL R58, R74, R50 ;  /* 0x000000324a3a7228 */ /* 0x001fe20000000000 */
[----:B-1----:R-:W0:Y:S01]  /*07e0*/  LDC.64 R4, c[0x0][0x3a0] ;  /* 0x0000e800ff047b82 */ /* 0x002e220000000a00 */
[----:B------:R-:W-:-:S05]  /*07f0*/  IMAD.WIDE R76, R69, 0x8, R76 ;  /* 0x00000008454c7825 */ /* 0x000fca00078e024c */
[----:B------:R1:W-:Y:S02]  /*0800*/  STG.E.64 desc[UR4][R76.64], R56 ;  /* 0x000000384c007986 */ /* 0x0003e4000c101b04 */
[----:B-1----:R-:W-:Y:S01]  /*0810*/  IMAD.WIDE R56, R69, 0x8, R76 ;  /* 0x0000000845387825 */ /* 0x002fe200078e024c */
[----:B------:R-:W-:-:S03]  /*0820*/  DMUL R76, R72, R50 ;  /* 0x00000032484c7228 */ /* 0x000fc60000000000 */
[----:B0-----:R-:W-:Y:S01]  /*0830*/  IMAD.WIDE R74, R9, 0x8, R4 ;  /* 0x00000008094a7825 */ /* 0x001fe200078e0204 */
[----:B------:R-:W-:Y:S01]  /*0840*/  DMUL R4, R64, 4 ;  /* 0x4010000040047828 */ /* 0x000fe20000000000 */
[----:B------:R0:W-:Y:S04]  /*0850*/  STG.E.64 desc[UR4][R56.64], R60 ;  /* 0x0000003c38007986 */ /* 0x0001e8000c101b04 */
[----:B------:R1:W-:Y:S03]  /*0860*/  STG.E.64 desc[UR4][R74.64], R58 ;  /* 0x0000003a4a007986 */ /* 0x0003e6000c101b04 */
[----:B------:R-:W-:-:S06]  /*0870*/  DFMA R64, R4, R4, 1 ;  /* 0x3ff000000440742b */ /* 0x000fcc0000000004 */
[----:B0-----:R-:W0:Y:S04]  /*0880*/  MUFU.RSQ64H R57, R65 ;  /* 0x0000004100397308 */ /* 0x001e280000001c00 */
[----:B------:R-:W-:Y:S01]  /*0890*/  VIADD R56, R65, 0xfcb00000 ;  /* 0xfcb0000041387836 */ /* 0x000fe20000000000 */
[----:B-1----:R-:W-:Y:S01]  /*08a0*/  MOV R58, 0x0 ;  /* 0x00000000003a7802 */ /* 0x002fe20000000f00 */
[----:B------:R-:W-:Y:S02]  /*08b0*/  IMAD.MOV.U32 R59, RZ, RZ, 0x3fd80000 ;  /* 0x3fd80000ff3b7424 */ /* 0x000fe400078e00ff */
[----:B------:R-:W-:Y:S01]  /*08c0*/  IMAD.WIDE R74, R69, 0x8, R74 ;  /* 0x00000008454a7825 */ /* 0x000fe200078e024a */
[----:B------:R-:W-:-:S04]  /*08d0*/  ISETP.GE.U32.AND P0, PT, R56, 0x7ca00000, PT ;  /* 0x7ca000003800780c */ /* 0x000fc80003f06070 */
[----:B------:R-:W-:Y:S01]  /*08e0*/  STG.E.64 desc[UR4][R74.64], R76 ;  /* 0x0000004c4a007986 */ /* 0x000fe2000c101b04 */
[----:B------:R-:W-:Y:S01]  /*08f0*/  IMAD.WIDE R62, R69, 0x8, R74 ;  /* 0x00000008453e7825 */ /* 0x000fe200078e024a */
[----:B------:R-:W-:Y:S02]  /*0900*/  DMUL R68, R54, R50 ;  /* 0x0000003236447228 */ /* 0x000fe40000000000 */
[----:B------:R-:W-:Y:S02]  /*0910*/  DADD R54, R2, R54 ;  /* 0x0000000002367229 */ /* 0x000fe40000000036 */
[----:B0-----:R-:W-:-:S03]  /*0920*/  DMUL R60, R56, R56 ;  /* 0x00000038383c7228 */ /* 0x001fc60000000000 */
[----:B------:R0:W-:Y:S03]  /*0930*/  STG.E.64 desc[UR4][R62.64], R68 ;  /* 0x000000443e007986 */ /* 0x0001e6000c101b04 */
[----:B------:R-:W-:Y:S02]  /*0940*/  DMUL R54, R54, 4 ;  /* 0x4010000036367828 */ /* 0x000fe40000000000 */
[----:B------:R-:W-:-:S08]  /*0950*/  DFMA R60, R64, -R60, 1 ;  /* 0x3ff00000403c742b */ /* 0x000fd0000000083c */
[----:B------:R-:W-:Y:S02]  /*0960*/  DFMA R58, R60, R58, 0.5 ;  /* 0x3fe000003c3a742b */ /* 0x000fe4000000003a */
[----:B------:R-:W-:-:S08]  /*0970*/  DMUL R60, R56, R60 ;  /* 0x0000003c383c7228 */ /* 0x000fd00000000000 */
[----:B------:R-:W-:Y:S01]  /*0980*/  DFMA R60, R58, R60, R56 ;  /* 0x0000003c3a3c722b */ /* 0x000fe20000000038 */
[----:B------:R-:W1:Y:S07]  /*0990*/  LDC.64 R58, c[0x0][0x388] ;  /* 0x0000e200ff3a7b82 */ /* 0x000e6e0000000a00 */
[----:B0-----:R-:W-:Y:S02]  /*09a0*/  DMUL R62, R64, R60 ;  /* 0x0000003c403e7228 */ /* 0x001fe40000000000 */
[----:B------:R-:W-:Y:S01]  /*09b0*/  VIADD R69, R61, 0xfff00000 ;  /* 0xfff000003d457836 */ /* 0x000fe20000000000 */
[----:B------:R-:W-:Y:S01]  /*09c0*/  MOV R68, R60 ;  /* 0x0000003c00447202 */ /* 0x000fe20000000f00 */
[----:B-1----:R-:W-:-:S04]  /*09d0*/  IMAD.WIDE R74, R9, 0x8, R58 ;  /* 0x00000008094a7825 */ /* 0x002fc800078e023a */
[----:B------:R-:W-:Y:S01]  /*09e0*/  DFMA R58, R62, -R62, R64 ;  /* 0x8000003e3e3a722b */ /* 0x000fe20000000040 */
[----:B------:R0:W-:Y:S07]  /*09f0*/  STG.E.64 desc[UR4][R74.64], R50 ;  /* 0x000000324a007986 */ /* 0x0001ee000c101b04 */
[----:B------:R-:W-:Y:S01]  /*0a00*/  DFMA R72, R58, R68, R62 ;  /* 0x000000443a48722b */ /* 0x000fe2000000003e */
[----:B------:R-:W-:Y:S10]  /*0a10*/  @!P0 BRA `(.L_x_45) ;  /* 0x0000000000208947 */ /* 0x000ff40003800000 */
[----:B------:R-:W-:Y:S01]  /*0a20*/  IMAD.MOV.U32 R0, RZ, RZ, R60 ;  /* 0x000000ffff007224 */ /* 0x000fe200078e003c */
[----:B------:R-:W-:Y:S01]  /*0a30*/  MOV R61, R59 ;  /* 0x0000003b003d7202 */ /* 0x000fe20000000f00 */
[----:B------:R-:W-:Y:S01]  /*0a40*/  IMAD.MOV.U32 R10, RZ, RZ, R64 ;  /* 0x000000ffff0a7224 */ /* 0x000fe200078e0040 */
[----:B------:R-:W-:Y:S01]  /*0a50*/  MOV R12, 0xa80 ;  /* 0x00000a80000c7802 */ /* 0x000fe20000000f00 */
[----:B------:R-:W-:-:S07]  /*0a60*/  IMAD.MOV.U32 R8, RZ, RZ, R62 ;  /* 0x000000ffff087224 */ /* 0x000fce00078e003e */
[----:B0-----:R-:W-:Y:S05]  /*0a70*/  CALL.REL.NOINC `($__internal_3_$__cuda_sm20_dsqrt_rn_f64_mediumpath_v1) ;  /* 0x0000000c00fc7944 */ /* 0x001fea0003c00000 */
[----:B------:R-:W-:Y:S01]  /*0a80*/  IMAD.MOV.U32 R72, RZ, RZ, R60 ;  /* 0x000000ffff487224 */ /* 0x000fe200078e003c */
[----:B------:R-:W-:-:S07]  /*0a90*/  MOV R73, R61 ;  /* 0x0000003d00497202 */ /* 0x000fce0000000f00 */
.L_x_45:
[----:B------:R-:W-:Y:S05]  /*0aa0*/  BSYNC.RECONVERGENT B1 ;  /* 0x0000000000017941 */ /* 0x000fea0003800200 */
.L_x_44:
[----:B------:R-:W1:Y:S01]  /*0ab0*/  MUFU.RCP64H R3, R73 ;  /* 0x0000004900037308 */ /* 0x000e620000001800 */
[----:B------:R-:W-:Y:S01]  /*0ac0*/  IMAD.MOV.U32 R2, RZ, RZ, 0x1 ;  /* 0x00000001ff027424 */ /* 0x000fe200078e00ff */
[----:B------:R-:W-:Y:S01]  /*0ad0*/  FSETP.GEU.AND P2, PT, |R5|, 6.5827683646048100446e-37, PT ;  /* 0x036000000500780b */ /* 0x000fe20003f4e200 */
[----:B------:R-:W-:Y:S04]  /*0ae0*/  BSSY.RECONVERGENT B1, `(.L_x_46) ;  /* 0x0000014000017945 */ /* 0x000fe80003800200 */
[----:B-1----:R-:W-:-:S08]  /*0af0*/  DFMA R56, R2, -R72, 1 ;  /* 0x3ff000000238742b */ /* 0x002fd00000000848 */
[----:B------:R-:W-:-:S08]  /*0b00*/  DFMA R56, R56, R56, R56 ;  /* 0x000000383838722b */ /* 0x000fd00000000038 */
[----:B------:R-:W-:-:S08]  /*0b10*/  DFMA R56, R2, R56, R2 ;  /* 0x000000380238722b */ /* 0x000fd00000000002 */
[----:B------:R-:W-:-:S08]  /*0b20*/  DFMA R2, R56, -R72, 1 ;  /* 0x3ff000003802742b */ /* 0x000fd00000000848 */
[----:B------:R-:W-:-:S08]  /*0b30*/  DFMA R2, R56, R2, R56 ;  /* 0x000000023802722b */ /* 0x000fd00000000038 */
[----:B------:R-:W-:-:S08]  /*0b40*/  DMUL R56, R4, R2 ;  /* 0x0000000204387228 */ /* 0x000fd00000000000 */
[----:B------:R-:W-:-:S08]  /*0b50*/  DFMA R58, R56, -R72, R4 ;  /* 0x80000048383a722b */ /* 0x000fd00000000004 */
[----:B------:R-:W-:-:S10]  /*0b60*/  DFMA R2, R2, R58, R56 ;  /* 0x0000003a0202722b */ /* 0x000fd40000000038 */
[----:B------:R-:W-:-:S05]  /*0b70*/  FFMA R0, RZ, R73, R3 ;  /* 0x00000049ff007223 */ /* 0x000fca0000000003 */
[----:B------:R-:W-:-:S13]  /*0b80*/  FSETP.GT.AND P0, PT, |R0|, 1.469367938527859385e-39, PT ;  /* 0x001000000000780b */ /* 0x000fda0003f04200 */
[----:B------:R-:W-:Y:S05]  /*0b90*/  @P0 BRA P2, `(.L_x_47) ;  /* 0x0000000000200947 */ /* 0x000fea0001000000 */
[----:B------:R-:W-:Y:S01]  /*0ba0*/  IMAD.MOV.U32 R56, RZ, RZ, R4 ;  /* 0x000000ffff387224 */ /* 0x000fe200078e0004 */
[----:B------:R-:W-:Y:S01]  /*0bb0*/  MOV R57, R5 ;  /* 0x0000000500397202 */ /* 0x000fe20000000f00 */
[----:B------:R-:W-:Y:S01]  /*0bc0*/  IMAD.MOV.U32 R60, RZ, RZ, R72 ;  /* 0x000000ffff3c7224 */ /* 0x000fe200078e0048 */
[----:B------:R-:W-:Y:S01]  /*0bd0*/  MOV R0, 0xc00 ;  /* 0x00000c0000007802 */ /* 0x000fe20000000f00 */
[----:B------:R-:W-:-:S07]  /*0be0*/  IMAD.MOV.U32 R59, RZ, RZ, R73 ;  /* 0x000000ffff3b7224 */ /* 0x000fce00078e0049 */
[----:B0-----:R-:W-:Y:S05]  /*0bf0*/  CALL.REL.NOINC `($__internal_2_$__cuda_sm20_div_rn_f64_full) ;  /* 0x0000000800307944 */ /* 0x001fea0003c00000 */
[----:B------:R-:W-:Y:S01]  /*0c00*/  MOV R2, R72 ;  /* 0x0000004800027202 */ /* 0x000fe20000000f00 */
[----:B------:R-:W-:-:S07]  /*0c10*/  IMAD.MOV.U32 R3, RZ, RZ, R73 ;  /* 0x000000ffff037224 */ /* 0x000fce00078e0049 */
.L_x_47:
[----:B------:R-:W-:Y:S05]  /*0c20*/  BSYNC.RECONVERGENT B1 ;  /* 0x0000000000017941 */ /* 0x000fea0003800200 */
.L_x_46:
[----:B------:R-:W-:Y:S01]  /*0c30*/  DFMA R64, R52, R52, 1 ;  /* 0x3ff000003440742b */ /* 0x000fe20000000034 */
[----:B------:R-:W-:Y:S01]  /*0c40*/  MOV R58, 0x0 ;  /* 0x00000000003a7802 */ /* 0x000fe20000000f00 */
[----:B------:R-:W-:Y:S01]  /*0c50*/  IMAD.MOV.U32 R59, RZ, RZ, 0x3fd80000 ;  /* 0x3fd80000ff3b7424 */ /* 0x000fe200078e00ff */
[----:B------:R-:W-:Y:S03]  /*0c60*/  BSSY.RECONVERGENT B1, `(.L_x_48) ;  /* 0x0000015000017945 */ /* 0x000fe60003800200 */
[----:B------:R-:W1:Y:S04]  /*0c70*/  MUFU.RSQ64H R57, R65 ;  /* 0x0000004100397308 */ /* 0x000e680000001c00 */
[----:B------:R-:W-:-:S05]  /*0c80*/  VIADD R56, R65, 0xfcb00000 ;  /* 0xfcb0000041387836 */ /* 0x000fca0000000000 */
[----:B------:R-:W-:Y:S01]  /*0c90*/  ISETP.GE.U32.AND P0, PT, R56, 0x7ca00000, PT ;  /* 0x7ca000003800780c */ /* 0x000fe20003f06070 */
[----:B-1----:R-:W-:-:S08]  /*0ca0*/  DMUL R4, R56, R56 ;  /* 0x0000003838047228 */ /* 0x002fd00000000000 */
[----:B------:R-:W-:-:S08]  /*0cb0*/  DFMA R4, R64, -R4, 1 ;  /* 0x3ff000004004742b */ /* 0x000fd00000000804 */
[----:B------:R-:W-:Y:S02]  /*0cc0*/  DFMA R58, R4, R58, 0.5 ;  /* 0x3fe00000043a742b */ /* 0x000fe4000000003a */
[----:B------:R-:W-:-:S08]  /*0cd0*/  DMUL R4, R56, R4 ;  /* 0x0000000438047228 */ /* 0x000fd00000000000 */
[----:B------:R-:W-:-:S08]  /*0ce0*/  DFMA R4, R58, R4, R56 ;  /* 0x000000043a04722b */ /* 0x000fd00000000038 */
[----:B------:R-:W-:Y:S02]  /*0cf0*/  DMUL R62, R64, R4 ;  /* 0x00000004403e7228 */ /* 0x000fe40000000000 */
[----:B------:R-:W-:Y:S01]  /*0d00*/  VIADD R69, R5, 0xfff00000 ;  /* 0xfff0000005457836 */ /* 0x000fe20000000000 */
[----:B------:R-:W-:-:S05]  /*0d10*/  MOV R68, R4 ;  /* 0x0000000400447202 */ /* 0x000fca0000000f00 */
[----:B------:R-:W-:-:S08]  /*0d20*/  DFMA R58, R62, -R62, R64 ;  /* 0x8000003e3e3a722b */ /* 0x000fd00000000040 */
        /* <DEDUP_REMOVED lines=8> */
.L_x_49:
[----:B------:R-:W-:Y:S05]  /*0db0*/  BSYNC.RECONVERGENT B1 ;  /* 0x0000000000017941 */ /* 0x000fea0003800200 */
.L_x_48:
        /* <DEDUP_REMOVED lines=15> */
[----:B------:R-:W-:Y:S01]  /*0eb0*/  MOV R56, R52 ;  /* 0x0000003400387202 */ /* 0x000fe20000000f00 */
[----:B------:R-:W-:Y:S01]  /*0ec0*/  IMAD.MOV.U32 R57, RZ, RZ, R53 ;  /* 0x000000ffff397224 */ /* 0x000fe200078e0035 */
[----:B------:R-:W-:Y:S01]  /*0ed0*/  MOV R0, 0xf00 ;  /* 0x00000f0000007802 */ /* 0x000fe20000000f00 */
[----:B------:R-:W-:-:S07]  /*0ee0*/  IMAD.MOV.U32 R59, RZ, RZ, R61 ;  /* 0x000000ffff3b7224 */ /* 0x000fce00078e003d */
[----:B0-----:R-:W-:Y:S05]  /*0ef0*/  CALL.REL.NOINC `($__internal_2_$__cuda_sm20_div_rn_f64_full) ;  /* 0x0000000400707944 */ /* 0x001fea0003c00000 */
[----:B------:R-:W-:Y:S01]  /*0f00*/  MOV R4, R72 ;  /* 0x0000004800047202 */ /* 0x000fe20000000f00 */
[----:B------:R-:W-:-:S07]  /*0f10*/  IMAD.MOV.U32 R5, RZ, RZ, R73 ;  /* 0x000000ffff057224 */ /* 0x000fce00078e0049 */
.L_x_51:
[----:B------:R-:W-:Y:S05]  /*0f20*/  BSYNC.RECONVERGENT B1 ;  /* 0x0000000000017941 */ /* 0x000fea0003800200 */
.L_x_50:
        /* <DEDUP_REMOVED lines=21> */
[----:B------:R-:W-:Y:S01]  /*1080*/  MOV R56, R52 ;  /* 0x0000003400387202 */ /* 0x000fe20000000f00 */
[----:B------:R-:W-:Y:S01]  /*1090*/  IMAD.MOV.U32 R10, RZ, RZ, R64 ;  /* 0x000000ffff0a7224 */ /* 0x000fe200078e0040 */
[----:B------:R-:W-:Y:S01]  /*10a0*/  MOV R12, 0x10e0 ;  /* 0x000010e0000c7802 */ /* 0x000fe20000000f00 */
[----:B------:R-:W-:Y:S02]  /*10b0*/  IMAD.MOV.U32 R63, RZ, RZ, R57 ;  /* 0x000000ffff3f7224 */ /* 0x000fe400078e0039 */
[----:B------:R-:W-:-:S07]  /*10c0*/  IMAD.MOV.U32 R69, RZ, RZ, R59 ;  /* 0x000000ffff457224 */ /* 0x000fce00078e003b */
[----:B0-----:R-:W-:Y:S05]  /*10d0*/  CALL.REL.NOINC `($__internal_3_$__cuda_sm20_dsqrt_rn_f64_mediumpath_v1) ;  /* 0x0000000800647944 */ /* 0x001fea0003c00000 */
[----:B------:R-:W-:Y:S01]  /*10e0*/  IMAD.MOV.U32 R62, RZ, RZ, R60 ;  /* 0x000000ffff3e7224 */ /* 0x000fe200078e003c */
[----:B------:R-:W-:-:S07]  /*10f0*/  MOV R63, R61 ;  /* 0x0000003d003f7202 */ /* 0x000fce0000000f00 */
.L_x_53:
[----:B------:R-:W-:Y:S05]  /*1100*/  BSYNC.RECONVERGENT B1 ;  /* 0x0000000000017941 */ /* 0x000fea0003800200 */
.L_x_52:
        /* <DEDUP_REMOVED lines=23> */
.L_x_55:
[----:B------:R-:W-:Y:S05]  /*1280*/  BSYNC.RECONVERGENT B1 ;  /* 0x0000000000017941 */ /* 0x000fea0003800200 */
.L_x_54:
[----:B------:R-:W-:Y:S02]  /*1290*/  DADD R54, R2, 1 ;  /* 0x3ff0000002367429 */ /* 0x000fe40000000000 */
[----:B------:R-:W-:Y:S02]  /*12a0*/  DMUL R58, R14, R50 ;  /* 0x000000320e3a7228 */ /* 0x000fe40000000000 */
[----:B------:R-:W-:Y:S02]  /*12b0*/  DADD R56, -R2, 1 ;  /* 0x3ff0000002387429 */ /* 0x000fe40000000100 */
[C---:B------:R-:W-:Y:S02]  /*12c0*/  DADD R2, R4.reuse, 1 ;  /* 0x3ff0000004027429 */ /* 0x040fe40000000000 */
[----:B------:R-:W-:Y:S02]  /*12d0*/  DADD R60, -R4, 1 ;  /* 0x3ff00000043c7429 */ /* 0x000fe40000000100 */
[----:B------:R-:W-:-:S02]  /*12e0*/  DADD R4, R52, 1 ;  /* 0x3ff0000034047429 */ /* 0x000fc40000000000 */
[----:B------:R-:W-:Y:S02]  /*12f0*/  DADD R52, -R52, 1 ;  /* 0x3ff0000034347429 */ /* 0x000fe40000000100 */
[----:B0-----:R-:W-:Y:S02]  /*1300*/  DMUL R50, R16, R50 ;  /* 0x0000003210327228 */ /* 0x001fe40000000000 */
[C---:B------:R-:W-:Y:S02]  /*1310*/  DMUL R54, R58.reuse, R54 ;  /* 0x000000363a367228 */ /* 0x040fe40000000000 */
[C---:B------:R-:W-:Y:S02]  /*1320*/  DMUL R56, R58.reuse, R56 ;  /* 0x000000383a387228 */ /* 0x040fe40000000000 */
[C---:B------:R-:W-:Y:S02]  /*1330*/  DMUL R2, R58.reuse, R2 ;  /* 0x000000023a027228 */ /* 0x040fe40000000000 */
[----:B------:R-:W-:-:S02]  /*1340*/  DMUL R60, R58, R60 ;  /* 0x0000003c3a3c7228 */ /* 0x000fc40000000000 */
[C---:B------:R-:W-:Y:S02]  /*1350*/  DMUL R4, R58.reuse, R4 ;  /* 0x000000043a047228 */ /* 0x040fe40000000000 */
[----:B------:R-:W-:Y:S02]  /*1360*/  DMUL R52, R58, R52 ;  /* 0x000000343a347228 */ /* 0x000fe40000000000 */
[C---:B------:R-:W-:Y:S02]  /*1370*/  DFMA R50, R18.reuse, R26, R50 ;  /* 0x0000001a1232722b */ /* 0x040fe40000000032 */
[C---:B------:R-:W-:Y:S02]  /*1380*/  DFMA R54, R18.reuse, R28, R54 ;  /* 0x0000001c1236722b */ /* 0x040fe40000000036 */
[C---:B------:R-:W-:Y:S02]  /*1390*/  DFMA R56, R18.reuse, R32, R56 ;  /* 0x000000201238722b */ /* 0x040fe40000000038 */
[C---:B------:R-:W-:Y:S01]  /*13a0*/  DFMA R2, R18.reuse, R36, R2 ;  /* 0x000000241202722b */ /* 0x040fe20000000002 */
[----:B------:R0:W-:Y:S01]  /*13b0*/  STG.E.64 desc[UR4][R22.64], R50 ;  /* 0x0000003216007986 */ /* 0x0001e2000c101b04 */
[----:B------:R-:W-:-:S02]  /*13c0*/  DFMA R60, R18, R40, R60 ;  /* 0x00000028123c722b */ /* 0x000fc4000000003c */
[C---:B------:R-:W-:Y:S01]  /*13d0*/  DFMA R4, R18.reuse, R44, R4 ;  /* 0x0000002c1204722b */ /* 0x040fe20000000004 */
[----:B------:R0:W-:Y:S01]  /*13e0*/  STG.E.64 desc[UR4][R30.64], R54 ;  /* 0x000000361e007986 */ /* 0x0001e2000c101b04 */
[----:B------:R-:W-:-:S03]  /*13f0*/  DFMA R52, R18, R48, R52 ;  /* 0x000000301234722b */ /* 0x000fc60000000034 */
[----:B------:R0:W-:Y:S04]  /*1400*/  STG.E.64 desc[UR4][R24.64], R56 ;  /* 0x0000003818007986 */ /* 0x0001e8000c101b04 */
[----:B------:R0:W-:Y:S04]  /*1410*/  STG.E.64 desc[UR4][R38.64], R2 ;  /* 0x0000000226007986 */ /* 0x0001e8000c101b04 */
[----:B------:R0:W-:Y:S04]  /*1420*/  STG.E.64 desc[UR4][R34.64], R60 ;  /* 0x0000003c22007986 */ /* 0x0001e8000c101b04 */
[----:B------:R0:W-:Y:S04]  /*1430*/  STG.E.64 desc[UR4][R46.64], R4 ;  /* 0x000000042e007986 */ /* 0x0001e8000c101b04 */
[----:B------:R0:W-:Y:S02]  /*1440*/  STG.E.64 desc[UR4][R42.64], R52 ;  /* 0x000000342a007986 */ /* 0x0001e4000c101b04 */
.L_x_43:
[----:B------:R-:W-:Y:S05]  /*1450*/  BSYNC.RECONVERGENT B0 ;  /* 0x0000000000007941 */ /* 0x000fea0003800200 */
.L_x_42:
[C---:B------:R-:W-:Y:S01]  /*1460*/  IMAD.IADD R11, R6.reuse, 0x1, R11 ;  /* 0x00000001060b7824 */ /* 0x040fe200078e020b */
[C---:B------:R-:W-:Y:S01]  /*1470*/  IADD3 R13, PT, PT, R6.reuse, R13, RZ ;  /* 0x0000000d060d7210 */ /* 0x040fe20007ffe0ff */
[C---:B------:R-:W-:Y:S02]  /*1480*/  IMAD.IADD R67, R6.reuse, 0x1, R67 ;  /* 0x0000000106437824 */ /* 0x040fe400078e0243 */
[----:B------:R-:W-:Y:S01]  /*1490*/  IMAD.IADD R9, R6, 0x1, R9 ;  /* 0x0000000106097824 */ /* 0x000fe200078e0209 */
[----:B------:R-:W-:Y:S06]  /*14a0*/  @P1 BRA `(.L_x_56) ;  /* 0xffffffec00b01947 */ /* 0x000fec000383ffff */
[----:B------:R-:W-:Y:S05]  /*14b0*/  EXIT ;  /* 0x000000000000794d */ /* 0x000fea0003800000 */
        .weak           $__internal_2_$__cuda_sm20_div_rn_f64_full
        .type           $__internal_2_$__cuda_sm20_div_rn_f64_full,@function
        .size           $__internal_2_$__cuda_sm20_div_rn_f64_full,($__internal_3_$__cuda_sm20_dsqrt_rn_f64_mediumpath_v1 - $__internal_2_$__cuda_sm20_div_rn_f64_full)
$__internal_2_$__cuda_sm20_div_rn_f64_full:
[----:B------:R-:W-:Y:S01]  /*14c0*/  FSETP.GEU.AND P3, PT, |R57|, 1.469367938527859385e-39, PT ;  /* 0x001000003900780b */ /* 0x000fe20003f6e200 */
[----:B------:R-:W-:Y:S01]  /*14d0*/  IMAD.MOV.U32 R10, RZ, RZ, 0x1ca00000 ;  /* 0x1ca00000ff0a7424 */ /* 0x000fe200078e00ff */
[C---:B------:R-:W-:Y:S01]  /*14e0*/  FSETP.GEU.AND P0, PT, |R59|.reuse, 1.469367938527859385e-39, PT ;  /* 0x001000003b00780b */ /* 0x040fe20003f0e200 */
[----:B------:R-:W-:Y:S01]  /*14f0*/  IMAD.MOV.U32 R62, RZ, RZ, R56 ;  /* 0x000000ffff3e7224 */ /* 0x000fe200078e0038 */
[----:B------:R-:W-:Y:S01]  /*1500*/  MOV R58, R60 ;  /* 0x0000003c003a7202 */ /* 0x000fe20000000f00 */
[----:B------:R-:W-:Y:S01]  /*1510*/  IMAD.MOV.U32 R72, RZ, RZ, 0x1 ;  /* 0x00000001ff487424 */ /* 0x000fe200078e00ff */
[----:B------:R-:W-:Y:S01]  /*1520*/  LOP3.LUT R61, R59, 0x800fffff, RZ, 0xc0, !PT ;  /* 0x800fffff3b3d7812 */ /* 0x000fe200078ec0ff */
[----:B------:R-:W-:Y:S01]  /*1530*/  BSSY.RECONVERGENT B2, `(.L_x_57) ;  /* 0x0000050000027945 */ /* 0x000fe20003800200 */
[----:B------:R-:W-:Y:S02]  /*1540*/  LOP3.LUT R8, R57, 0x7ff00000, RZ, 0xc0, !PT ;  /* 0x7ff0000039087812 */ /* 0x000fe400078ec0ff */
[----:B------:R-:W-:-:S02]  /*1550*/  LOP3.LUT R61, R61, 0x3ff00000, RZ, 0xfc, !PT ;  /* 0x3ff000003d3d7812 */ /* 0x000fc400078efcff */
[C---:B------:R-:W-:Y:S01]  /*1560*/  LOP3.LUT R69, R59.reuse, 0x7ff00000, RZ, 0xc0, !PT ;  /* 0x7ff000003b457812 */ /* 0x040fe200078ec0ff */
[----:B------:R-:W-:Y:S01]  /*1570*/  IMAD.MOV.U32 R12, RZ, RZ, R8 ;  /* 0x000000ffff0c7224 */ /* 0x000fe200078e0008 */
[----:B------:R-:W-:Y:S01]  /*1580*/  @!P3 LOP3.LUT R63, R59, 0x7ff00000, RZ, 0xc0, !PT ;  /* 0x7ff000003b3fb812 */ /* 0x000fe200078ec0ff */
[----:B------:R-:W-:Y:S01]  /*1590*/  @!P0 DMUL R60, R58, 8.98846567431157953865e+307 ;  /* 0x7fe000003a3c8828 */ /* 0x000fe20000000000 */
[C---:B------:R-:W-:Y:S02]  /*15a0*/  ISETP.GE.U32.AND P2, PT, R8.reuse, R69, PT ;  /* 0x000000450800720c */ /* 0x040fe40003f46070 */
[----:B------:R-:W-:-:S03]  /*15b0*/  @!P3 ISETP.GE.U32.AND P4, PT, R8, R63, PT ;  /* 0x0000003f0800b20c */ /* 0x000fc60003f86070 */
[----:B------:R-:W0:Y:S01]  /*15c0*/  MUFU.RCP64H R73, R61 ;  /* 0x0000003d00497308 */ /* 0x000e220000001800 */
[----:B------:R-:W-:-:S03]  /*15d0*/  @!P3 SEL R63, R10, 0x63400000, !P4 ;  /* 0x634000000a3fb807 */ /* 0x000fc60006000000 */
[----:B------:R-:W-:Y:S02]  /*15e0*/  @!P0 LOP3.LUT R69, R61, 0x7ff00000, RZ, 0xc0, !PT ;  /* 0x7ff000003d458812 */ /* 0x000fe400078ec0ff */
[--C-:B------:R-:W-:Y:S02]  /*15f0*/  @!P3 LOP3.LUT R64, R63, 0x80000000, R57.reuse, 0xf8, !PT ;  /* 0x800000003f40b812 */ /* 0x100fe400078ef839 */
[----:B------:R-:W-:Y:S02]  /*1600*/  SEL R63, R10, 0x63400000, !P2 ;  /* 0x634000000a3f7807 */ /* 0x000fe40005000000 */
[----:B------:R-:W-:Y:S02]  /*1610*/  @!P3 LOP3.LUT R65, R64, 0x100000, RZ, 0xfc, !PT ;  /* 0x001000004041b812 */ /* 0x000fe400078efcff */
[----:B------:R-:W-:Y:S02]  /*1620*/  LOP3.LUT R63, R63, 0x800fffff, R57, 0xf8, !PT ;  /* 0x800fffff3f3f7812 */ /* 0x000fe400078ef839 */
[----:B------:R-:W-:-:S06]  /*1630*/  @!P3 MOV R64, RZ ;  /* 0x000000ff0040b202 */ /* 0x000fcc0000000f00 */
[----:B------:R-:W-:Y:S02]  /*1640*/  @!P3 DFMA R62, R62, 2, -R64 ;  /* 0x400000003e3eb82b */ /* 0x000fe40000000840 */
[----:B0-----:R-:W-:-:S08]  /*1650*/  DFMA R64, R72, -R60, 1 ;  /* 0x3ff000004840742b */ /* 0x001fd0000000083c */
[----:B------:R-:W-:Y:S01]  /*1660*/  DFMA R64, R64, R64, R64 ;  /* 0x000000404040722b */ /* 0x000fe20000000040 */
[----:B------:R-:W-:-:S04]  /*1670*/  @!P3 LOP3.LUT R12, R63, 0x7ff00000, RZ, 0xc0, !PT ;  /* 0x7ff000003f0cb812 */ /* 0x000fc800078ec0ff */
[----:B------:R-:W-:-:S03]  /*1680*/  IADD3 R66, PT, PT, R12, -0x1, RZ ;  /* 0xffffffff0c427810 */ /* 0x000fc60007ffe0ff */
[----:B------:R-:W-:Y:S01]  /*1690*/  DFMA R64, R72, R64, R72 ;  /* 0x000000404840722b */ /* 0x000fe20000000048 */
[----:B------:R-:W-:Y:S01]  /*16a0*/  ISETP.GT.U32.AND P0, PT, R66, 0x7feffffe, PT ;  /* 0x7feffffe4200780c */ /* 0x000fe20003f04070 */
[----:B------:R-:W-:-:S05]  /*16b0*/  VIADD R66, R69, 0xffffffff ;  /* 0xffffffff45427836 */ /* 0x000fca0000000000 */
[----:B------:R-:W-:Y:S01]  /*16c0*/  ISETP.GT.U32.OR P0, PT, R66, 0x7feffffe, P0 ;  /* 0x7feffffe4200780c */ /* 0x000fe20000704470 */
[----:B------:R-:W-:-:S08]  /*16d0*/  DFMA R74, R64, -R60, 1 ;  /* 0x3ff00000404a742b */ /* 0x000fd0000000083c */
[----:B------:R-:W-:-:S08]  /*16e0*/  DFMA R74, R64, R74, R64 ;  /* 0x0000004a404a722b */ /* 0x000fd00000000040 */
[----:B------:R-:W-:-:S08]  /*16f0*/  DMUL R72, R74, R62 ;  /* 0x0000003e4a487228 */ /* 0x000fd00000000000 */
[----:B------:R-:W-:-:S08]  /*1700*/  DFMA R64, R72, -R60, R62 ;  /* 0x8000003c4840722b */ /* 0x000fd0000000003e */
[----:B------:R-:W-:Y:S01]  /*1710*/  DFMA R64, R74, R64, R72 ;  /* 0x000000404a40722b */ /* 0x000fe20000000048 */
[----:B------:R-:W-:Y:S10]  /*1720*/  @P0 BRA `(.L_x_58) ;  /* 0x00000000006c0947 */ /* 0x000ff40003800000 */
[----:B------:R-:W-:Y:S01]  /*1730*/  LOP3.LUT R57, R59, 0x7ff00000, RZ, 0xc0, !PT ;  /* 0x7ff000003b397812 */ /* 0x000fe200078ec0ff */
[----:B------:R-:W-:-:S03]  /*1740*/  IMAD.MOV.U32 R56, RZ, RZ, RZ ;  /* 0x000000ffff387224 */ /* 0x000fc600078e00ff */
[CC--:B------:R-:W-:Y:S02]  /*1750*/  ISETP.GE.U32.AND P0, PT, R8.reuse, R57.reuse, PT ;  /* 0x000000390800720c */ /* 0x0c0fe40003f06070 */
[----:B------:R-:W-:Y:S02]  /*1760*/  VIADDMNMX R8, R8, -R57, 0xb9600000, !PT ;  /* 0xb960000008087446 */ /* 0x000fe40007800939 */
[----:B------:R-:W-:Y:S02]  /*1770*/  SEL R57, R10, 0x63400000, !P0 ;  /* 0x634000000a397807 */ /* 0x000fe40004000000 */
[----:B------:R-:W-:-:S05]  /*1780*/  VIMNMX R8, PT, PT, R8, 0x46a00000, PT ;  /* 0x46a0000008087848 */ /* 0x000fca0003fe0100 */
[----:B------:R-:W-:-:S05]  /*1790*/  IMAD.IADD R8, R8, 0x1, -R57 ;  /* 0x0000000108087824 */ /* 0x000fca00078e0a39 */
[----:B------:R-:W-:-:S06]  /*17a0*/  IADD3 R57, PT, PT, R8, 0x7fe00000, RZ ;  /* 0x7fe0000008397810 */ /* 0x000fcc0007ffe0ff */
[----:B------:R-:W-:-:S10]  /*17b0*/  DMUL R72, R64, R56 ;  /* 0x0000003840487228 */ /* 0x000fd40000000000 */
[----:B------:R-:W-:-:S13]  /*17c0*/  FSETP.GTU.AND P0, PT, |R73|, 1.469367938527859385e-39, PT ;  /* 0x001000004900780b */ /* 0x000fda0003f0c200 */
[----:B------:R-:W-:Y:S05]  /*17d0*/  @P0 BRA `(.L_x_59) ;  /* 0x0000000000940947 */ /* 0x000fea0003800000 */
[----:B------:R-:W-:Y:S01]  /*17e0*/  DFMA R60, R64, -R60, R62 ;  /* 0x8000003c403c722b */ /* 0x000fe2000000003e */
[----:B------:R-:W-:-:S09]  /*17f0*/  IMAD.MOV.U32 R58, RZ, RZ, RZ ;  /* 0x000000ffff3a7224 */ /* 0x000fd200078e00ff */
[C---:B------:R-:W-:Y:S02]  /*1800*/  FSETP.NEU.AND P0, PT, R61.reuse, RZ, PT ;  /* 0x000000ff3d00720b */ /* 0x040fe40003f0d000 */
[----:B------:R-:W-:-:S04]  /*1810*/  LOP3.LUT R63, R61, 0x80000000, R59, 0x48, !PT ;  /* 0x800000003d3f7812 */ /* 0x000fc800078e483b */
[----:B------:R-:W-:-:S07]  /*1820*/  LOP3.LUT R59, R63, R57, RZ, 0xfc, !PT ;  /* 0x000000393f3b7212 */ /* 0x000fce00078efcff */
[----:B------:R-:W-:Y:S05]  /*1830*/  @!P0 BRA `(.L_x_59) ;  /* 0x00000000007c8947 */ /* 0x000fea0003800000 */
[----:B------:R-:W-:Y:S01]  /*1840*/  IADD3 R57, PT, PT, -R8, RZ, RZ ;  /* 0x000000ff08397210 */ /* 0x000fe20007ffe1ff */
[----:B------:R-:W-:Y:S01]  /*1850*/  IMAD.MOV.U32 R56, RZ, RZ, RZ ;  /* 0x000000ffff387224 */ /* 0x000fe200078e00ff */
[----:B------:R-:W-:-:S05]  /*1860*/  DMUL.RP R58, R64, R58 ;  /* 0x0000003a403a7228 */ /* 0x000fca0000008000 */
[----:B------:R-:W-:-:S05]  /*1870*/  DFMA R56, R72, -R56, R64 ;  /* 0x800000384838722b */ /* 0x000fca0000000040 */
[----:B------:R-:W-:Y:S02]  /*1880*/  LOP3.LUT R63, R59, R63, RZ, 0x3c, !PT ;  /* 0x0000003f3b3f7212 */ /* 0x000fe400078e3cff */
[----:B------:R-:W-:-:S04]  /*1890*/  IADD3 R56, PT, PT, -R8, -0x43300000, RZ ;  /* 0xbcd0000008387810 */ /* 0x000fc80007ffe1ff */
[----:B------:R-:W-:-:S04]  /*18a0*/  FSETP.NEU.AND P0, PT, |R57|, R56, PT ;  /* 0x000000383900720b */ /* 0x000fc80003f0d200 */
[----:B------:R-:W-:Y:S02]  /*18b0*/  FSEL R72, R58, R72, !P0 ;  /* 0x000000483a487208 */ /* 0x000fe40004000000 */
[----:B------:R-:W-:Y:S01]  /*18c0*/  FSEL R73, R63, R73, !P0 ;  /* 0x000000493f497208 */ /* 0x000fe20004000000 */
[----:B------:R-:W-:Y:S06]  /*18d0*/  BRA `(.L_x_59) ;  /* 0x0000000000547947 */ /* 0x000fec0003800000 */
.L_x_58:
[----:B------:R-:W-:-:S14]  /*18e0*/  DSETP.NAN.AND P0, PT, R56, R56, PT ;  /* 0x000000383800722a */ /* 0x000fdc0003f08000 */
[----:B------:R-:W-:Y:S05]  /*18f0*/  @P0 BRA `(.L_x_60) ;  /* 0x0000000000440947 */ /* 0x000fea0003800000 */
[----:B------:R-:W-:-:S14]  /*1900*/  DSETP.NAN.AND P0, PT, R58, R58, PT ;  /* 0x0000003a3a00722a */ /* 0x000fdc0003f08000 */
[----:B------:R-:W-:Y:S05]  /*1910*/  @P0 BRA `(.L_x_61) ;  /* 0x0000000000300947 */ /* 0x000fea0003800000 */
[----:B------:R-:W-:Y:S01]  /*1920*/  ISETP.NE.AND P0, PT, R12, R69, PT ;  /* 0x000000450c00720c */ /* 0x000fe20003f05270 */
[----:B------:R-:W-:Y:S01]  /*1930*/  IMAD.MOV.U32 R72, RZ, RZ, 0x0 ;  /* 0x00000000ff487424 */ /* 0x000fe200078e00ff */
[----:B------:R-:W-:-:S11]  /*1940*/  MOV R73, 0xfff80000 ;  /* 0xfff8000000497802 */ /* 0x000fd60000000f00 */
[----:B------:R-:W-:Y:S05]  /*1950*/  @!P0 BRA `(.L_x_59) ;  /* 0x0000000000348947 */ /* 0x000fea0003800000 */
[----:B------:R-:W-:Y:S02]  /*1960*/  ISETP.NE.AND P0, PT, R12, 0x7ff00000, PT ;  /* 0x7ff000000c00780c */ /* 0x000fe40003f05270 */
[----:B------:R-:W-:Y:S02]  /*1970*/  LOP3.LUT R73, R57, 0x80000000, R59, 0x48, !PT ;  /* 0x8000000039497812 */ /* 0x000fe400078e483b */
[----:B------:R-:W-:-:S13]  /*1980*/  ISETP.EQ.OR P0, PT, R69, RZ, !P0 ;  /* 0x000000ff4500720c */ /* 0x000fda0004702670 */
[----:B------:R-:W-:Y:S01]  /*1990*/  @P0 LOP3.LUT R8, R73, 0x7ff00000, RZ, 0xfc, !PT ;  /* 0x7ff0000049080812 */ /* 0x000fe200078efcff */
[----:B------:R-:W-:Y:S02]  /*19a0*/  @!P0 IMAD.MOV.U32 R72, RZ, RZ, RZ ;  /* 0x000000ffff488224 */ /* 0x000fe400078e00ff */
[----:B------:R-:W-:Y:S01]  /*19b0*/  @P0 IMAD.MOV.U32 R72, RZ, RZ, RZ ;  /* 0x000000ffff480224 */ /* 0x000fe200078e00ff */
[----:B------:R-:W-:Y:S01]  /*19c0*/  @P0 MOV R73, R8 ;  /* 0x0000000800490202 */ /* 0x000fe20000000f00 */
[----:B------:R-:W-:Y:S06]  /*19d0*/  BRA `(.L_x_59) ;  /* 0x0000000000147947 */ /* 0x000fec0003800000 */
.L_x_61:
[----:B------:R-:W-:Y:S01]  /*19e0*/  LOP3.LUT R73, R59, 0x80000, RZ, 0xfc, !PT ;  /* 0x000800003b497812 */ /* 0x000fe200078efcff */
[----:B------:R-:W-:Y:S01]  /*19f0*/  IMAD.MOV.U32 R72, RZ, RZ, R58 ;  /* 0x000000ffff487224 */ /* 0x000fe200078e003a */
[----:B------:R-:W-:Y:S06]  /*1a00*/  BRA `(.L_x_59) ;  /* 0x0000000000087947 */ /* 0x000fec0003800000 */
.L_x_60:
[----:B------:R-:W-:Y:S01]  /*1a10*/  LOP3.LUT R73, R57, 0x80000, RZ, 0xfc, !PT ;  /* 0x0008000039497812 */ /* 0x000fe200078efcff */
[----:B------:R-:W-:-:S07]  /*1a20*/  IMAD.MOV.U32 R72, RZ, RZ, R56 ;  /* 0x000000ffff487224 */ /* 0x000fce00078e0038 */
.L_x_59:
[----:B------:R-:W-:Y:S05]  /*1a30*/  BSYNC.RECONVERGENT B2 ;  /* 0x0000000000027941 */ /* 0x000fea0003800200 */
.L_x_57:
[----:B------:R-:W-:Y:S01]  /*1a40*/  MOV R56, R0 ;  /* 0x0000000000387202 */ /* 0x000fe20000000f00 */
[----:B------:R-:W-:-:S04]  /*1a50*/  IMAD.MOV.U32 R57, RZ, RZ, 0x0 ;  /* 0x00000000ff397424 */ /* 0x000fc800078e00ff */
[----:B------:R-:W-:Y:S05]  /*1a60*/  RET.REL.NODEC R56 `(_Z26dvc_ScaLBL_D3Q7_AAeven_IonPdS_S_S_S_S_S_diddiii) ;  /* 0xffffffe438647950 */ /* 0x000fea0003c3ffff */
        .weak           $__internal_3_$__cuda_sm20_dsqrt_rn_f64_mediumpath_v1
        .type           $__internal_3_$__cuda_sm20_dsqrt_rn_f64_mediumpath_v1,@function
        .size           $__internal_3_$__cuda_sm20_dsqrt_rn_f64_mediumpath_v1,(.L_x_180 - $__internal_3_$__cuda_sm20_dsqrt_rn_f64_mediumpath_v1)
$__internal_3_$__cuda_sm20_dsqrt_rn_f64_mediumpath_v1:
[----:B------:R-:W-:Y:S01]  /*1a70*/  ISETP.GE.U32.AND P0, PT, R56, -0x3400000, PT ;  /* 0xfcc000003800780c */ /* 0x000fe20003f06070 */
[----:B------:R-:W-:Y:S01]  /*1a80*/  BSSY.RECONVERGENT B2, `(.L_x_62) ;  /* 0x0000028000027945 */ /* 0x000fe20003800200 */
[----:B------:R-:W-:Y:S01]  /*1a90*/  IMAD.MOV.U32 R56, RZ, RZ, R10 ;  /* 0x000000ffff387224 */ /* 0x000fe200078e000a */
[----:B------:R-:W-:Y:S01]  /*1aa0*/  MOV R57, R65 ;  /* 0x0000004100397202 */ /* 0x000fe20000000f00 */
[----:B------:R-:W-:Y:S01]  /*1ab0*/  IMAD.MOV.U32 R59, RZ, RZ, R61 ;  /* 0x000000ffff3b7224 */ /* 0x000fe200078e003d */
[----:B------:R-:W-:Y:S01]  /*1ac0*/  MOV R62, R8 ;  /* 0x00000008003e7202 */ /* 0x000fe20000000f00 */
[----:B------:R-:W-:-:S07]  /*1ad0*/  IMAD.MOV.U32 R68, RZ, RZ, R0 ;  /* 0x000000ffff447224 */ /* 0x000fce00078e0000 */
[----:B------:R-:W-:Y:S05]  /*1ae0*/  @!P0 BRA `(.L_x_63) ;  /* 0x0000000000208947 */ /* 0x000fea0003800000 */
[----:B------:R-:W-:-:S10]  /*1af0*/  DFMA.RM R62, R58, R68, R62 ;  /* 0x000000443a3e722b */ /* 0x000fd4000000403e */
[----:B------:R-:W-:-:S05]  /*1b00*/  IADD3 R58, P0, PT, R62, 0x1, RZ ;  /* 0x000000013e3a7810 */ /* 0x000fca0007f1e0ff */
[----:B------:R-:W-:-:S06]  /*1b10*/  IMAD.X R59, RZ, RZ, R63, P0 ;  /* 0x000000ffff3b7224 */ /* 0x000fcc00000e063f */
[----:B------:R-:W-:-:S08]  /*1b20*/  DFMA.RP R56, -R62, R58, R56 ;  /* 0x0000003a3e38722b */ /* 0x000fd00000008138 */
[----:B------:R-:W-:-:S06]  /*1b30*/  DSETP.GT.AND P0, PT, R56, RZ, PT ;  /* 0x000000ff3800722a */ /* 0x000fcc0003f04000 */
[----:B------:R-:W-:Y:S02]  /*1b40*/  FSEL R58, R58, R62, P0 ;  /* 0x0000003e3a3a7208 */ /* 0x000fe40000000000 */
[----:B------:R-:W-:Y:S01]  /*1b50*/  FSEL R59, R59, R63, P0 ;  /* 0x0000003f3b3b7208 */ /* 0x000fe20000000000 */
[----:B------:R-:W-:Y:S06]  /*1b60*/  BRA `(.L_x_64) ;  /* 0x0000000000647947 */ /* 0x000fec0003800000 */
.L_x_63:
[----:B------:R-:W-:-:S14]  /*1b70*/  DSETP.NE.AND P0, PT, R56, RZ, PT ;  /* 0x000000ff3800722a */ /* 0x000fdc0003f05000 */
[----:B------:R-:W-:Y:S05]  /*1b80*/  @!P0 BRA `(.L_x_65) ;  /* 0x0000000000588947 */ /* 0x000fea0003800000 */
[----:B------:R-:W-:-:S13]  /*1b90*/  ISETP.GE.AND P0, PT, R57, RZ, PT ;  /* 0x000000ff3900720c */ /* 0x000fda0003f06270 */
[----:B------:R-:W-:Y:S01]  /*1ba0*/  @!P0 IMAD.MOV.U32 R58, RZ, RZ, 0x0 ;  /* 0x00000000ff3a8424 */ /* 0x000fe200078e00ff */
[----:B------:R-:W-:Y:S01]  /*1bb0*/  @!P0 MOV R59, 0xfff80000 ;  /* 0xfff80000003b8802 */ /* 0x000fe20000000f00 */
[----:B------:R-:W-:Y:S06]  /*1bc0*/  @!P0 BRA `(.L_x_64) ;  /* 0x00000000004c8947 */ /* 0x000fec0003800000 */
[----:B------:R-:W-:-:S13]  /*1bd0*/  ISETP.GT.AND P0, PT, R57, 0x7fefffff, PT ;  /* 0x7fefffff3900780c */ /* 0x000fda0003f04270 */
[----:B------:R-:W-:Y:S05]  /*1be0*/  @P0 BRA `(.L_x_65) ;  /* 0x0000000000400947 */ /* 0x000fea0003800000 */
[----:B------:R-:W-:Y:S01]  /*1bf0*/  DMUL R62, R56, 8.11296384146066816958e+31 ;  /* 0x46900000383e7828 */ /* 0x000fe20000000000 */
[----:B------:R-:W-:Y:S01]  /*1c00*/  IMAD.MOV.U32 R60, RZ, RZ, RZ ;  /* 0x000000ffff3c7224 */ /* 0x000fe200078e00ff */
[----:B------:R-:W-:Y:S01]  /*1c10*/  MOV R59, 0x3fd80000 ;  /* 0x3fd80000003b7802 */ /* 0x000fe20000000f00 */
[----:B------:R-:W-:-:S03]  /*1c20*/  IMAD.MOV.U32 R58, RZ, RZ, 0x0 ;  /* 0x00000000ff3a7424 */ /* 0x000fc600078e00ff */
[----:B------:R-:W0:Y:S02]  /*1c30*/  MUFU.RSQ64H R61, R63 ;  /* 0x0000003f003d7308 */ /* 0x000e240000001c00 */
[----:B0-----:R-:W-:-:S08]  /*1c40*/  DMUL R56, R60, R60 ;  /* 0x0000003c3c387228 */ /* 0x001fd00000000000 */
[----:B------:R-:W-:-:S08]  /*1c50*/  DFMA R56, R62, -R56, 1 ;  /* 0x3ff000003e38742b */ /* 0x000fd00000000838 */
[----:B------:R-:W-:Y:S02]  /*1c60*/  DFMA R58, R56, R58, 0.5 ;  /* 0x3fe00000383a742b */ /* 0x000fe4000000003a */
[----:B------:R-:W-:-:S08]  /*1c70*/  DMUL R56, R60, R56 ;  /* 0x000000383c387228 */ /* 0x000fd00000000000 */
[----:B------:R-:W-:-:S08]  /*1c80*/  DFMA R58, R58, R56, R60 ;  /* 0x000000383a3a722b */ /* 0x000fd0000000003c */
[----:B------:R-:W-:Y:S02]  /*1c90*/  DMUL R56, R62, R58 ;  /* 0x0000003a3e387228 */ /* 0x000fe40000000000 */
[----:B------:R-:W-:-:S06]  /*1ca0*/  VIADD R59, R59, 0xfff00000 ;  /* 0xfff000003b3b7836 */ /* 0x000fcc0000000000 */
[----:B------:R-:W-:-:S08]  /*1cb0*/  DFMA R60, R56, -R56, R62 ;  /* 0x80000038383c722b */ /* 0x000fd0000000003e */
[----:B------:R-:W-:-:S10]  /*1cc0*/  DFMA R58, R58, R60, R56 ;  /* 0x0000003c3a3a722b */ /* 0x000fd40000000038 */
[----:B------:R-:W-:Y:S01]  /*1cd0*/  VIADD R59, R59, 0xfcb00000 ;  /* 0xfcb000003b3b7836 */ /* 0x000fe20000000000 */
[----:B------:R-:W-:Y:S06]  /*1ce0*/  BRA `(.L_x_64) ;  /* 0x0000000000047947 */ /* 0x000fec0003800000 */
.L_x_65:
[----:B------:R-:W-:-:S11]  /*1cf0*/  DADD R58, R56, R56 ;  /* 0x00000000383a7229 */ /* 0x000fd60000000038 */
.L_x_64:
[----:B------:R-:W-:Y:S05]  /*1d00*/  BSYNC.RECONVERGENT B2 ;  /* 0x0000000000027941 */ /* 0x000fea0003800200 */
.L_x_62:
[----:B------:R-:W-:Y:S02]  /*1d10*/  HFMA2 R57, -RZ, RZ, 0, 0 ;  /* 0x00000000ff397431 */ /* 0x000fe400000001ff */
[----:B------:R-:W-:Y:S01]  /*1d20*/  IMAD.MOV.U32 R56, RZ, RZ, R12 ;  /* 0x000000ffff387224 */ /* 0x000fe200078e000c */
[----:B------:R-:W-:Y:S01]  /*1d30*/  MOV R60, R58 ;  /* 0x0000003a003c7202 */ /* 0x000fe20000000f00 */
[----:B------:R-:W-:Y:S02]  /*1d40*/  IMAD.MOV.U32 R61, RZ, RZ, R59 ;  /* 0x000000ffff3d7224 */ /* 0x000fe400078e003b */
[----:B------:R-:W-:Y:S05]  /*1d50*/  RET.REL.NODEC R56 `(_Z26dvc_ScaLBL_D3Q7_AAeven_IonPdS_S_S_S_S_S_diddiii) ;  /* 0xffffffe038a87950 */ /* 0x000fea0003c3ffff */
.L_x_66:
        /* <DEDUP_REMOVED lines=10> */
.L_x_180:


//--------------------- .text._Z25dvc_ScaLBL_D3Q7_AAodd_IonPiPdS0_S0_S0_S0_S0_S0_diddiii --------------------------
	.section	.text._Z25dvc_ScaLBL_D3Q7_AAodd_IonPiPdS0_S0_S0_S0_S0_S0_diddiii,"ax",@progbits
	.align	128
        .global         _Z25dvc_ScaLBL_D3Q7_AAodd_IonPiPdS0_S0_S0_S0_S0_S0_diddiii
        .type           _Z25dvc_ScaLBL_D3Q7_AAodd_IonPiPdS0_S0_S0_S0_S0_S0_diddiii,@function
        .size           _Z25dvc_ScaLBL_D3Q7_AAodd_IonPiPdS0_S0_S0_S0_S0_S0_diddiii,(.L_x_182 - _Z25dvc_ScaLBL_D3Q7_AAodd_IonPiPdS0_S0_S0_S0_S0_S0_diddiii)
        .other          _Z25dvc_ScaLBL_D3Q7_AAodd_IonPiPdS0_S0_S0_S0_S0_S0_diddiii,@"STO_CUDA_ENTRY STV_DEFAULT"
_Z25dvc_ScaLBL_D3Q7_AAodd_IonPiPdS0_S0_S0_S0_S0_S0_diddiii:
.text._Z25dvc_ScaLBL_D3Q7_AAodd_IonPiPdS0_S0_S0_S0_S0_S0_diddiii:
        /* <DEDUP_REMOVED lines=9> */
[----:B------:R-:W-:Y:S01]  /*0090*/  SHF.R.S32.HI R0, RZ, 0x1f, R11 ;  /* 0x0000001fff007819 */ /* 0x000fe2000001140b */
[----:B------:R-:W4:Y:S03]  /*00a0*/  LDCU.64 UR6, c[0x0][0x3c0] ;  /* 0x00007800ff0677ac */ /* 0x000f260008000a00 */
[----:B------:R-:W-:Y:S01]  /*00b0*/  LEA.HI R0, R0, R11, RZ, 0x13 ;  /* 0x0000000b00007211 */ /* 0x000fe200078f98ff */
        /* <DEDUP_REMOVED lines=11> */
[----:B------:R-:W-:Y:S01]  /*0170*/  DFMA R6, R2, -R8, R56 ;  /* 0x800000080206722b */ /* 0x000fe20000000038 */
[----:B------:R-:W1:Y:S07]  /*0180*/  LDC R8, c[0x0][0x360] ;  /* 0x0000d800ff087b82 */ /* 0x000e6e0000000800 */
[----:B------:R-:W-:-:S10]  /*0190*/  DFMA R2, R4, R6, R2 ;  /* 0x000000060402722b */ /* 0x000fd40000000002 */
[----:B------:R-:W-:-:S05]  /*01a0*/  FFMA R4, RZ, UR5, R3 ;  /* 0x00000005ff047c23 */ /* 0x000fca0008000003 */
[----:B------:R-:W-:Y:S02]  /*01b0*/  FSETP.GT.AND P0, PT, |R4|, 1.469367938527859385e-39, PT ;  /* 0x001000000400780b */ /* 0x000fe40003f04200 */
[----:B------:R-:W-:-:S05]  /*01c0*/  SHF.R.S32.HI R4, RZ, 0x13, R0 ;  /* 0x00000013ff047819 */ /* 0x000fca0000011400 */
[----:B------:R-:W-:-:S06]  /*01d0*/  IMAD.MOV R9, RZ, RZ, -R4 ;  /* 0x000000ffff097224 */ /* 0x000fcc00078e0a04 */
[----:B0-2---:R-:W-:Y:S05]  /*01e0*/  @P0 BRA P1, `(.L_x_67) ;  /* 0x00000000001c0947 */ /* 0x005fea0000800000 */
[----:B------:R-:W0:Y:S01]  /*01f0*/  LDCU.64 UR6, c[0x0][0x3d8] ;  /* 0x00007b00ff0677ac */ /* 0x000e220008000a00 */
[----:B------:R-:W-:Y:S01]  /*0200*/  MOV R0, 0x240 ;  /* 0x0000024000007802 */ /* 0x000fe20000000f00 */
[----:B0-----:R-:W-:Y:S01]  /*0210*/  IMAD.U32 R54, RZ, RZ, UR6 ;  /* 0x00000006ff367e24 */ /* 0x001fe2000f8e00ff */
[----:B------:R-:W-:-:S07]  /*0220*/  MOV R55, UR7 ;  /* 0x0000000700377c02 */ /* 0x000fce0008000f00 */
[----:B-1----:R-:W-:Y:S05]  /*0230*/  CALL.REL.NOINC `($__internal_4_$__cuda_sm20_div_rn_f64_full) ;  /* 0x0000001000a87944 */ /* 0x002fea0003c00000 */
[----:B------:R-:W-:Y:S02]  /*0240*/  IMAD.MOV.U32 R2, RZ, RZ, R60 ;  /* 0x000000ffff027224 */ /* 0x000fe400078e003c */
[----:B------:R-:W-:-:S07]  /*0250*/  IMAD.MOV.U32 R3, RZ, RZ, R61 ;  /* 0x000000ffff037224 */ /* 0x000fce00078e003d */
.L_x_67:
[----:B------:R-:W0:Y:S01]  /*0260*/  LDC.64 R10, c[0x0][0x3d0] ;  /* 0x0000f400ff0a7b82 */ /* 0x000e220000000a00 */
[----:B------:R-:W2:Y:S01]  /*0270*/  LDCU UR5, c[0x0][0x3e0] ;  /* 0x00007c00ff0577ac */ /* 0x000ea20008000800 */
[----:B------:R-:W-:Y:S01]  /*0280*/  MOV R16, 0x0 ;  /* 0x0000000000107802 */ /* 0x000fe20000000f00 */
[----:B------:R-:W-:Y:S02]  /*0290*/  IMAD.MOV.U32 R17, RZ, RZ, 0x3ff00000 ;  /* 0x3ff00000ff117424 */ /* 0x000fe400078e00ff */
[----:B-1----:R-:W-:Y:S01]  /*02a0*/  IMAD R5, R8, UR4, RZ ;  /* 0x0000000408057c24 */ /* 0x002fe2000f8e02ff */
[----:B------:R-:W1:Y:S03]  /*02b0*/  LDCU.64 UR6, c[0x0][0x358] ;  /* 0x00006b00ff0677ac */ /* 0x000e660008000a00 */
[----:B------:R-:W-:Y:S01]  /*02c0*/  IMAD R4, R4, R5, R5 ;  /* 0x0000000504047224 */ /* 0x000fe200078e0205 */
[----:B------:R-:W3:Y:S04]  /*02d0*/  LDCU UR8, c[0x0][0x3e4] ;  /* 0x00007c80ff0877ac */ /* 0x000ee80008000800 */
[----:B--2---:R-:W-:Y:S01]  /*02e0*/  IADD3 R67, PT, PT, R4, UR5, R67 ;  /* 0x0000000504437c10 */ /* 0x004fe2000fffe043 */
[----:B0-----:R-:W-:-:S02]  /*02f0*/  DFMA R16, R10, -0.5, R16 ;  /* 0xbfe000000a10782b */ /* 0x001fc40000000010 */
[C---:B------:R-:W-:Y:S02]  /*0300*/  DADD R14, -R10.reuse, 1 ;  /* 0x3ff000000a0e7429 */ /* 0x040fe40000000100 */
[C---:B------:R-:W-:Y:S02]  /*0310*/  DMUL R12, R10.reuse, 0.25 ;  /* 0x3fd000000a0c7828 */ /* 0x040fe40000000000 */
[----:B-1-3--:R-:W-:-:S11]  /*0320*/  DMUL R10, R10, 0.125 ;  /* 0x3fc000000a0a7828 */ /* 0x00afd60000000000 */
.L_x_82:
        /* <DEDUP_REMOVED lines=10> */
[----:B------:R3:W4:Y:S01]  /*03d0*/  LDG.E R21, desc[UR6][R4.64] ;  /* 0x0000000604157981 */ /* 0x000722000c1e1900 */
[----:B-1----:R-:W-:-:S06]  /*03e0*/  IMAD.WIDE R6, R0, 0x4, R4 ;  /* 0x0000000400067825 */ /* 0x002fcc00078e0204 */
[----:B------:R-:W1:Y:S01]  /*03f0*/  LDC.64 R56, c[0x0][0x3b8] ;  /* 0x0000ee00ff387b82 */ /* 0x000e620000000a00 */
[----:B------:R-:W5:Y:S01]  /*0400*/  LDG.E R27, desc[UR6][R6.64] ;  /* 0x00000006061b7981 */ /* 0x000f62000c1e1900 */
[----:B------:R-:W-:-:S05]  /*0410*/  IMAD.WIDE R24, R0, 0x4, R6 ;  /* 0x0000000400187825 */ /* 0x000fca00078e0206 */
[----:B------:R-:W5:Y:S01]  /*0420*/  LDG.E R31, desc[UR6][R24.64] ;  /* 0x00000006181f7981 */ /* 0x000f62000c1e1900 */
[----:B------:R-:W-:-:S05]  /*0430*/  IMAD.WIDE R28, R0, 0x4, R24 ;  /* 0x00000004001c7825 */ /* 0x000fca00078e0218 */
[----:B------:R-:W5:Y:S01]  /*0440*/  LDG.E R37, desc[UR6][R28.64] ;  /* 0x000000061c257981 */ /* 0x000f62000c1e1900 */
[----:B------:R-:W-:-:S05]  /*0450*/  IMAD.WIDE R32, R0, 0x4, R28 ;  /* 0x0000000400207825 */ /* 0x000fca00078e021c */
[----:B------:R-:W5:Y:S01]  /*0460*/  LDG.E R39, desc[UR6][R32.64] ;  /* 0x0000000620277981 */ /* 0x000f62000c1e1900 */
[----:B------:R-:W-:-:S05]  /*0470*/  IMAD.WIDE R34, R0, 0x4, R32 ;  /* 0x0000000400227825 */ /* 0x000fca00078e0220 */
[----:B------:R-:W5:Y:S01]  /*0480*/  LDG.E R45, desc[UR6][R34.64] ;  /* 0x00000006222d7981 */ /* 0x000f62000c1e1900 */
[----:B--2---:R-:W-:-:S05]  /*0490*/  IMAD.WIDE R18, R67, 0x8, R42 ;  /* 0x0000000843127825 */ /* 0x004fca00078e022a */
[----:B------:R-:W2:Y:S01]  /*04a0*/  LDG.E.64 R22, desc[UR6][R18.64] ;  /* 0x0000000612167981 */ /* 0x000ea2000c1e1b00 */
[----:B0-----:R-:W-:-:S05]  /*04b0*/  IMAD.WIDE R46, R67, 0x8, R46 ;  /* 0x00000008432e7825 */ /* 0x001fca00078e022e */
[----:B------:R-:W2:Y:S01]  /*04c0*/  LDG.E.64 R6, desc[UR6][R46.64] ;  /* 0x000000062e067981 */ /* 0x000ea2000c1e1b00 */
[----:B------:R-:W-:-:S05]  /*04d0*/  IMAD.WIDE R60, R0, 0x8, R46 ;  /* 0x00000008003c7825 */ /* 0x000fca00078e022e */
[----:B------:R-:W2:Y:S01]  /*04e0*/  LDG.E.64 R48, desc[UR6][R60.64] ;  /* 0x000000063c307981 */ /* 0x000ea2000c1e1b00 */
[----:B---3--:R-:W-:-:S06]  /*04f0*/  IMAD.WIDE R4, R0, 0x8, R60 ;  /* 0x0000000800047825 */ /* 0x008fcc00078e023c */
[----:B------:R-:W3:Y:S01]  /*0500*/  LDG.E.64 R4, desc[UR6][R4.64] ;  /* 0x0000000604047981 */ /* 0x000ee2000c1e1b00 */
[----:B-1----:R-:W-:-:S05]  /*0510*/  IMAD.WIDE R56, R67, 0x8, R56 ;  /* 0x0000000843387825 */ /* 0x002fca00078e0238 */
[----:B------:R0:W3:Y:S01]  /*0520*/  LDG.E.64 R54, desc[UR6][R56.64] ;  /* 0x0000000638367981 */ /* 0x0000e2000c1e1b00 */
[----:B------:R-:W-:-:S05]  /*0530*/  IMAD.WIDE R58, R0, 0x8, R56 ;  /* 0x00000008003a7825 */ /* 0x000fca00078e0238 */
[----:B------:R-:W2:Y:S01]  /*0540*/  LDG.E.64 R52, desc[UR6][R58.64] ;  /* 0x000000063a347981 */ /* 0x000ea2000c1e1b00 */
[----:B------:R-:W-:Y:S01]  /*0550*/  IMAD.WIDE R50, R0, 0x8, R58 ;  /* 0x0000000800327825 */ /* 0x000fe200078e023a */
[----:B0-----:R-:W0:Y:S05]  /*0560*/  LDC.64 R56, c[0x0][0x398] ;  /* 0x0000e600ff387b82 */ /* 0x001e2a0000000a00 */
[----:B------:R-:W3:Y:S01]  /*0570*/  LDG.E.64 R50, desc[UR6][R50.64] ;  /* 0x0000000632327981 */ /* 0x000ee2000c1e1b00 */
[----:B----4-:R-:W-:-:S05]  /*0580*/  IMAD.WIDE R20, R21, 0x8, R42 ;  /* 0x0000000815147825 */ /* 0x010fca00078e022a */
[----:B------:R-:W4:Y:S01]  /*0590*/  LDG.E.64 R24, desc[UR6][R20.64] ;  /* 0x0000000614187981 */ /* 0x000f22000c1e1b00 */
[----:B-----5:R-:W-:-:S05]  /*05a0*/  IMAD.WIDE R26, R27, 0x8, R42 ;  /* 0x000000081b1a7825 */ /* 0x020fca00078e022a */
[----:B------:R-:W5:Y:S01]  /*05b0*/  LDG.E.64 R28, desc[UR6][R26.64] ;  /* 0x000000061a1c7981 */ /* 0x000f62000c1e1b00 */
        /* <DEDUP_REMOVED lines=8> */
[----:B0-----:R-:W-:Y:S01]  /*0640*/  IMAD.WIDE R56, R67, 0x8, R56 ;  /* 0x0000000843387825 */ /* 0x001fe200078e0238 */
[-C--:B--2---:R-:W-:Y:S02]  /*0650*/  DMUL R52, R52, R2.reuse ;  /* 0x0000000234347228 */ /* 0x084fe40000000000 */
[----:B---3--:R-:W-:Y:S01]  /*0660*/  DMUL R50, R50, R2 ;  /* 0x0000000232327228 */ /* 0x008fe20000000000 */
[----:B------:R-:W-:Y:S01]  /*0670*/  BSSY.RECONVERGENT B1, `(.L_x_70) ;  /* 0x000004e000017945 */ /* 0x000fe20003800200 */
[----:B----4-:R-:W-:-:S08]  /*0680*/  DADD R46, R22, R24 ;  /* 0x00000000162e7229 */ /* 0x010fd00000000018 */
[----:B-----5:R-:W-:-:S08]  /*0690*/  DADD R46, R28, R46 ;  /* 0x000000001c2e7229 */ /* 0x020fd0000000002e */
[----:B------:R-:W-:-:S08]  /*06a0*/  DADD R46, R32, R46 ;  /* 0x00000000202e7229 */ /* 0x000fd0000000002e */
[----:B------:R-:W-:-:S08]  /*06b0*/  DADD R46, R36, R46 ;  /* 0x00000000242e7229 */ /* 0x000fd0000000002e */
[----:B------:R-:W-:-:S08]  /*06c0*/  DADD R46, R40, R46 ;  /* 0x00000000282e7229 */ /* 0x000fd0000000002e */
[----:B------:R-:W-:Y:S02]  /*06d0*/  DADD R46, R44, R46 ;  /* 0x000000002c2e7229 */ /* 0x000fe4000000002e */
[----:B------:R-:W-:-:S06]  /*06e0*/  DADD R60, R24, -R28 ;  /* 0x00000000183c7229 */ /* 0x000fcc000000081c */
[-C--:B------:R-:W-:Y:S02]  /*06f0*/  DMUL R58, R6, R46.reuse ;  /* 0x0000002e063a7228 */ /* 0x080fe40000000000 */
[----:B------:R-:W-:-:S06]  /*0700*/  DMUL R62, R48, R46 ;  /* 0x0000002e303e7228 */ /* 0x000fcc0000000000 */
[----:B------:R-:W-:Y:S02]  /*0710*/  DADD R58, R60, -R58 ;  /* 0x000000003c3a7229 */ /* 0x000fe4000000083a */
[----:B------:R-:W-:-:S08]  /*0720*/  DADD R60, R32, -R36 ;  /* 0x00000000203c7229 */ /* 0x000fd00000000824 */
[----:B------:R-:W-:Y:S02]  /*0730*/  DADD R60, R60, -R62 ;  /* 0x000000003c3c7229 */ /* 0x000fe4000000083e */
[----:B------:R-:W-:Y:S02]  /*0740*/  DMUL R64, R16, R58 ;  /* 0x0000003a10407228 */ /* 0x000fe40000000000 */
[----:B------:R-:W-:Y:S02]  /*0750*/  DADD R62, R40, -R44 ;  /* 0x00000000283e7229 */ /* 0x000fe4000000082c */
[----:B------:R-:W-:Y:S02]  /*0760*/  DMUL R58, R4, R46 ;  /* 0x0000002e043a7228 */ /* 0x000fe40000000000 */
[----:B------:R-:W-:Y:S02]  /*0770*/  DMUL R68, R16, R60 ;  /* 0x0000003c10447228 */ /* 0x000fe40000000000 */
[----:B------:R-:W0:Y:S01]  /*0780*/  LDC.64 R60, c[0x0][0x3a0] ;  /* 0x0000e800ff3c7b82 */ /* 0x000e220000000a00 */
[----:B------:R1:W-:Y:S03]  /*0790*/  STG.E.64 desc[UR6][R56.64], R64 ;  /* 0x0000004038007986 */ /* 0x0003e6000c101b06 */
[----:B------:R-:W-:Y:S01]  /*07a0*/  DADD R62, R62, -R58 ;  /* 0x000000003e3e7229 */ /* 0x000fe2000000083a */
[----:B-1----:R-:W-:-:S07]  /*07b0*/  IMAD.WIDE R56, R0, 0x8, R56 ;  /* 0x0000000800387825 */ /* 0x002fce00078e0238 */
[----:B------:R-:W-:Y:S01]  /*07c0*/  DMUL R62, R16, R62 ;  /* 0x0000003e103e7228 */ /* 0x000fe20000000000 */
[----:B------:R1:W-:Y:S01]  /*07d0*/  STG.E.64 desc[UR6][R56.64], R68 ;  /* 0x0000004438007986 */ /* 0x0003e2000c101b06 */
[----:B------:R-:W-:-:S05]  /*07e0*/  IMAD.WIDE R64, R0, 0x8, R56 ;  /* 0x0000000800407825 */ /* 0x000fca00078e0238 */
[----:B------:R2:W-:Y:S01]  /*07f0*/  STG.E.64 desc[UR6][R64.64], R62 ;  /* 0x0000003e40007986 */ /* 0x0005e2000c101b06 */
[----:B-1----:R-:W-:Y:S01]  /*0800*/  DMUL R56, R54, R2 ;  /* 0x0000000236387228 */ /* 0x002fe20000000000 */
[----:B------:R-:W1:Y:S01]  /*0810*/  LDC.64 R54, c[0x0][0x3a8] ;  /* 0x0000ea00ff367b82 */ /* 0x000e620000000a00 */
[----:B0-----:R-:W-:Y:S01]  /*0820*/  IMAD.WIDE R60, R67, 0x8, R60 ;  /* 0x00000008433c7825 */ /* 0x001fe200078e023c */
[----:B--2---:R-:W-:-:S05]  /*0830*/  DMUL R64, R6, R46 ;  /* 0x0000002e06407228 */ /* 0x004fca0000000000 */
[----:B------:R-:W-:Y:S01]  /*0840*/  DADD R6, R6, R56 ;  /* 0x0000000006067229 */ /* 0x000fe20000000038 */
[----:B------:R-:W-:Y:S01]  /*0850*/  IMAD.WIDE R68, R0, 0x8, R60 ;  /* 0x0000000800447825 */ /* 0x000fe200078e023c */
[----:B------:R0:W-:Y:S06]  /*0860*/  STG.E.64 desc[UR6][R60.64], R64 ;  /* 0x000000403c007986 */ /* 0x0001ec000c101b06 */
[----:B------:R-:W-:Y:S02]  /*0870*/  DMUL R6, R6, 4 ;  /* 0x4010000006067828 */ /* 0x000fe40000000000 */
[----:B0-----:R-:W-:-:S07]  /*0880*/  DMUL R60, R48, R46 ;  /* 0x0000002e303c7228 */ /* 0x001fce0000000000 */
[----:B------:R1:W-:Y:S01]  /*0890*/  STG.E.64 desc[UR6][R68.64], R60 ;  /* 0x0000003c44007986 */ /* 0x0003e2000c101b06 */
[----:B------:R-:W-:Y:S01]  /*08a0*/  DMUL R62, R56, R46 ;  /* 0x0000002e383e7228 */ /* 0x000fe20000000000 */
[----:B-1----:R-:W-:Y:S01]  /*08b0*/  IMAD.WIDE R60, R67, 0x8, R54 ;  /* 0x00000008433c7825 */ /* 0x002fe200078e0236 */
[----:B------:R-:W-:-:S06]  /*08c0*/  DFMA R54, R6, R6, 1 ;  /* 0x3ff000000636742b */ /* 0x000fcc0000000006 */
[----:B------:R-:W0:Y:S01]  /*08d0*/  MUFU.RSQ64H R57, R55 ;  /* 0x0000003700397308 */ /* 0x000e220000001c00 */
[C---:B------:R-:W-:Y:S01]  /*08e0*/  IMAD.WIDE R68, R0.reuse, 0x8, R68 ;  /* 0x0000000800447825 */ /* 0x040fe200078e0244 */
[-C--:B------:R-:W-:Y:S02]  /*08f0*/  DMUL R64, R52, R46.reuse ;  /* 0x0000002e34407228 */ /* 0x080fe40000000000 */
[----:B------:R-:W-:Y:S02]  /*0900*/  IADD3 R56, PT, PT, R55, -0x3500000, RZ ;  /* 0xfcb0000037387810 */ /* 0x000fe40007ffe0ff */
[----:B------:R1:W-:Y:S04]  /*0910*/  STG.E.64 desc[UR6][R68.64], R58 ;  /* 0x0000003a44007986 */ /* 0x0003e8000c101b06 */
[----:B------:R2:W-:Y:S01]  /*0920*/  STG.E.64 desc[UR6][R60.64], R62 ;  /* 0x0000003e3c007986 */ /* 0x0005e2000c101b06 */
[C---:B-1----:R-:W-:Y:S01]  /*0930*/  IMAD.WIDE R58, R0.reuse, 0x8, R60 ;  /* 0x00000008003a7825 */ /* 0x042fe200078e023c */
[----:B------:R-:W-:Y:S01]  /*0940*/  DMUL R68, R50, R46 ;  /* 0x0000002e32447228 */ /* 0x000fe20000000000 */
[----:B--2---:R-:W1:Y:S03]  /*0950*/  LDC.64 R60, c[0x0][0x390] ;  /* 0x0000e400ff3c7b82 */ /* 0x004e660000000a00 */
[----:B------:R0:W-:Y:S01]  /*0960*/  STG.E.64 desc[UR6][R58.64], R64 ;  /* 0x000000403a007986 */ /* 0x0001e2000c101b06 */
[----:B------:R-:W-:Y:S01]  /*0970*/  IMAD.WIDE R62, R0, 0x8, R58 ;  /* 0x00000008003e7825 */ /* 0x000fe200078e023a */
[----:B0-----:R-:W-:-:S04]  /*0980*/  DMUL R58, R56, R56 ;  /* 0x00000038383a7228 */ /* 0x001fc80000000000 */
[----:B------:R0:W-:Y:S04]  /*0990*/  STG.E.64 desc[UR6][R62.64], R68 ;  /* 0x000000443e007986 */ /* 0x0001e8000c101b06 */
[----:B------:R-:W-:Y:S01]  /*09a0*/  DFMA R58, R54, -R58, 1 ;  /* 0x3ff00000363a742b */ /* 0x000fe2000000083a */
[----:B0-----:R-:W-:Y:S02]  /*09b0*/  IMAD.MOV.U32 R62, RZ, RZ, 0x0 ;  /* 0x00000000ff3e7424 */ /* 0x001fe400078e00ff */
[----:B------:R-:W-:-:S06]  /*09c0*/  IMAD.MOV.U32 R63, RZ, RZ, 0x3fd80000 ;  /* 0x3fd80000ff3f7424 */ /* 0x000fcc00078e00ff */
[----:B------:R-:W-:Y:S02]  /*09d0*/  DFMA R62, R58, R62, 0.5 ;  /* 0x3fe000003a3e742b */ /* 0x000fe4000000003e */
[----:B------:R-:W-:Y:S01]  /*09e0*/  DMUL R58, R56, R58 ;  /* 0x0000003a383a7228 */ /* 0x000fe20000000000 */
[----:B-1----:R-:W-:-:S07]  /*09f0*/  IMAD.WIDE R64, R67, 0x8, R60 ;  /* 0x0000000843407825 */ /* 0x002fce00078e023c */
[----:B------:R-:W-:Y:S01]  /*0a00*/  DFMA R58, R62, R58, R56 ;  /* 0x0000003a3e3a722b */ /* 0x000fe20000000038 */
[----:B------:R0:W-:Y:S01]  /*0a10*/  STG.E.64 desc[UR6][R64.64], R46 ;  /* 0x0000002e40007986 */ /* 0x0001e2000c101b06 */
[----:B------:R-:W-:-:S06]  /*0a20*/  ISETP.GE.U32.AND P0, PT, R56, 0x7ca00000, PT ;  /* 0x7ca000003800780c */ /* 0x000fcc0003f06070 */
[----:B------:R-:W-:Y:S02]  /*0a30*/  DMUL R60, R54, R58 ;  /* 0x0000003a363c7228 */ /* 0x000fe40000000000 */
[----:B------:R-:W-:Y:S02]  /*0a40*/  DADD R48, R48, R52 ;  /* 0x0000000030307229 */ /* 0x000fe40000000034 */
[----:B------:R-:W-:Y:S01]  /*0a50*/  DADD R50, R4, R50 ;  /* 0x0000000004327229 */ /* 0x000fe20000000032 */
[----:B------:R-:W-:-:S03]  /*0a60*/  IADD3 R5, PT, PT, R59, -0x100000, RZ ;  /* 0xfff000003b057810 */ /* 0x000fc60007ffe0ff */
[----:B------:R-:W-:Y:S01]  /*0a70*/  DFMA R52, R60, -R60, R54 ;  /* 0x8000003c3c34722b */ /* 0x000fe20000000036 */
[----:B------:R-:W-:Y:S01]  /*0a80*/  IMAD.MOV.U32 R4, RZ, RZ, R58 ;  /* 0x000000ffff047224 */ /* 0x000fe200078e003a */
[----:B------:R-:W-:Y:S02]  /*0a90*/  DMUL R48, R48, 4 ;  /* 0x4010000030307828 */ /* 0x000fe40000000000 */
[----:B------:R-:W-:-:S04]  /*0aa0*/  DMUL R50, R50, 4 ;  /* 0x4010000032327828 */ /* 0x000fc80000000000 */
[----:B------:R-:W-:Y:S01]  /*0ab0*/  DFMA R62, R52, R4, R60 ;  /* 0x00000004343e722b */ /* 0x000fe2000000003c */
[----:B0-----:R-:W-:Y:S10]  /*0ac0*/  @!P0 BRA `(.L_x_71) ;  /* 0x0000000000208947 */ /* 0x001ff40003800000 */
[----:B------:R-:W-:Y:S01]  /*0ad0*/  IMAD.MOV.U32 R0, RZ, RZ, R60 ;  /* 0x000000ffff007224 */ /* 0x000fe200078e003c */
[----:B------:R-:W-:Y:S01]  /*0ae0*/  MOV R57, R61 ;  /* 0x0000003d00397202 */ /* 0x000fe20000000f00 */
[----:B------:R-:W-:Y:S01]  /*0af0*/  IMAD.MOV.U32 R60, RZ, RZ, R56 ;  /* 0x000000ffff3c7224 */ /* 0x000fe200078e0038 */
[----:B------:R-:W-:Y:S01]  /*0b00*/  MOV R56, 0xb30 ;  /* 0x00000b3000387802 */ /* 0x000fe20000000f00 */
[----:B------:R-:W-:-:S07]  /*0b10*/  IMAD.MOV.U32 R59, RZ, RZ, R5 ;  /* 0x000000ffff3b7224 */ /* 0x000fce00078e0005 */
[----:B------:R-:W-:Y:S05]  /*0b20*/  CALL.REL.NOINC `($__internal_5_$__cuda_sm20_dsqrt_rn_f64_mediumpath_v1) ;  /* 0x0000000c00d87944 */ /* 0x000fea0003c00000 */
[----:B------:R-:W-:Y:S01]  /*0b30*/  MOV R62, R54 ;  /* 0x00000036003e7202 */ /* 0x000fe20000000f00 */
[----:B------:R-:W-:-:S07]  /*0b40*/  IMAD.MOV.U32 R63, RZ, RZ, R55 ;  /* 0x000000ffff3f7224 */ /* 0x000fce00078e0037 */
.L_x_71:
[----:B------:R-:W-:Y:S05]  /*0b50*/  BSYNC.RECONVERGENT B1 ;  /* 0x0000000000017941 */ /* 0x000fea0003800200 */
.L_x_70:
[----:B------:R-:W0:Y:S01]  /*0b60*/  MUFU.RCP64H R5, R63 ;  /* 0x0000003f00057308 */ /* 0x000e220000001800 */
[----:B------:R-:W-:Y:S01]  /*0b70*/  IMAD.MOV.U32 R4, RZ, RZ, 0x1 ;  /* 0x00000001ff047424 */ /* 0x000fe200078e00ff */
[----:B------:R-:W-:Y:S01]  /*0b80*/  FSETP.GEU.AND P2, PT, |R7|, 6.5827683646048100446e-37, PT ;  /* 0x036000000700780b */ /* 0x000fe20003f4e200 */
[----:B------:R-:W-:Y:S04]  /*0b90*/  BSSY.RECONVERGENT B1, `(.L_x_72) ;  /* 0x0000014000017945 */ /* 0x000fe80003800200 */
[----:B0-----:R-:W-:-:S08]  /*0ba0*/  DFMA R52, R4, -R62, 1 ;  /* 0x3ff000000434742b */ /* 0x001fd0000000083e */
        /* <DEDUP_REMOVED lines=12> */
[----:B------:R-:W-:Y:S01]  /*0c70*/  MOV R55, R63 ;  /* 0x0000003f00377202 */ /* 0x000fe20000000f00 */
[----:B------:R-:W-:Y:S01]  /*0c80*/  IMAD.MOV.U32 R54, RZ, RZ, R62 ;  /* 0x000000ffff367224 */ /* 0x000fe200078e003e */
[----:B------:R-:W-:-:S07]  /*0c90*/  MOV R0, 0xcb0 ;  /* 0x00000cb000007802 */ /* 0x000fce0000000f00 */
[----:B------:R-:W-:Y:S05]  /*0ca0*/  CALL.REL.NOINC `($__internal_4_$__cuda_sm20_div_rn_f64_full) ;  /* 0x00000008000c7944 */ /* 0x000fea0003c00000 */
[----:B------:R-:W-:Y:S02]  /*0cb0*/  IMAD.MOV.U32 R4, RZ, RZ, R60 ;  /* 0x000000ffff047224 */ /* 0x000fe400078e003c */
[----:B------:R-:W-:-:S07]  /*0cc0*/  IMAD.MOV.U32 R5, RZ, RZ, R61 ;  /* 0x000000ffff057224 */ /* 0x000fce00078e003d */
.L_x_73:
[----:B------:R-:W-:Y:S05]  /*0cd0*/  BSYNC.RECONVERGENT B1 ;  /* 0x0000000000017941 */ /* 0x000fea0003800200 */
.L_x_72:
[----:B------:R-:W-:Y:S01]  /*0ce0*/  DFMA R60, R48, R48, 1 ;  /* 0x3ff00000303c742b */ /* 0x000fe20000000030 */
[----:B------:R-:W-:Y:S01]  /*0cf0*/  IMAD.MOV.U32 R54, RZ, RZ, 0x0 ;  /* 0x00000000ff367424 */ /* 0x000fe200078e00ff */
[----:B------:R-:W-:Y:S01]  /*0d00*/  BSSY.RECONVERGENT B1, `(.L_x_74) ;  /* 0x0000017000017945 */ /* 0x000fe20003800200 */
[----:B------:R-:W-:-:S03]  /*0d10*/  IMAD.MOV.U32 R55, RZ, RZ, 0x3fd80000 ;  /* 0x3fd80000ff377424 */ /* 0x000fc600078e00ff */
[----:B------:R-:W0:Y:S04]  /*0d20*/  MUFU.RSQ64H R7, R61 ;  /* 0x0000003d00077308 */ /* 0x000e280000001c00 */
[----:B------:R-:W-:-:S04]  /*0d30*/  IADD3 R6, PT, PT, R61, -0x3500000, RZ ;  /* 0xfcb000003d067810 */ /* 0x000fc80007ffe0ff */
[----:B------:R-:W-:Y:S02]  /*0d40*/  ISETP.GE.U32.AND P0, PT, R6, 0x7ca00000, PT ;  /* 0x7ca000000600780c */ /* 0x000fe40003f06070 */
[----:B0-----:R-:W-:-:S08]  /*0d50*/  DMUL R52, R6, R6 ;  /* 0x0000000606347228 */ /* 0x001fd00000000000 */
[----:B------:R-:W-:-:S08]  /*0d60*/  DFMA R52, R60, -R52, 1 ;  /* 0x3ff000003c34742b */ /* 0x000fd00000000834 */
[----:B------:R-:W-:Y:S02]  /*0d70*/  DFMA R54, R52, R54, 0.5 ;  /* 0x3fe000003436742b */ /* 0x000fe40000000036 */
[----:B------:R-:W-:-:S08]  /*0d80*/  DMUL R52, R6, R52 ;  /* 0x0000003406347228 */ /* 0x000fd00000000000 */
[----:B------:R-:W-:-:S08]  /*0d90*/  DFMA R62, R54, R52, R6 ;  /* 0x00000034363e722b */ /* 0x000fd00000000006 */
[----:B------:R-:W-:Y:S02]  /*0da0*/  DMUL R56, R60, R62 ;  /* 0x0000003e3c387228 */ /* 0x000fe40000000000 */
[----:B------:R-:W-:Y:S01]  /*0db0*/  IADD3 R59, PT, PT, R63, -0x100000, RZ ;  /* 0xfff000003f3b7810 */ /* 0x000fe20007ffe0ff */
[----:B------:R-:W-:-:S05]  /*0dc0*/  IMAD.MOV.U32 R58, RZ, RZ, R62 ;  /* 0x000000ffff3a7224 */ /* 0x000fca00078e003e */
[----:B------:R-:W-:-:S08]  /*0dd0*/  DFMA R52, R56, -R56, R60 ;  /* 0x800000383834722b */ /* 0x000fd0000000003c */
[----:B------:R-:W-:Y:S01]  /*0de0*/  DFMA R54, R52, R58, R56 ;  /* 0x0000003a3436722b */ /* 0x000fe20000000038 */
[----:B------:R-:W-:Y:S10]  /*0df0*/  @!P0 BRA `(.L_x_75) ;  /* 0x00000000001c8947 */ /* 0x000ff40003800000 */
[----:B------:R-:W-:Y:S01]  /*0e00*/  MOV R54, R60 ;  /* 0x0000003c00367202 */ /* 0x000fe20000000f00 */
[----:B------:R-:W-:Y:S01]  /*0e10*/  IMAD.MOV.U32 R0, RZ, RZ, R56 ;  /* 0x000000ffff007224 */ /* 0x000fe200078e0038 */
[----:B------:R-:W-:Y:S01]  /*0e20*/  MOV R60, R6 ;  /* 0x00000006003c7202 */ /* 0x000fe20000000f00 */
[----:B------:R-:W-:Y:S01]  /*0e30*/  IMAD.MOV.U32 R58, RZ, RZ, R62 ;  /* 0x000000ffff3a7224 */ /* 0x000fe200078e003e */
[----:B------:R-:W-:Y:S01]  /*0e40*/  MOV R56, 0xe70 ;  /* 0x00000e7000387802 */ /* 0x000fe20000000f00 */
[----:B------:R-:W-:-:S07]  /*0e50*/  IMAD.MOV.U32 R55, RZ, RZ, R61 ;  /* 0x000000ffff377224 */ /* 0x000fce00078e003d */
[----:B------:R-:W-:Y:S05]  /*0e60*/  CALL.REL.NOINC `($__internal_5_$__cuda_sm20_dsqrt_rn_f64_mediumpath_v1) ;  /* 0x0000000c00087944 */ /* 0x000fea0003c00000 */
.L_x_75:
[----:B------:R-:W-:Y:S05]  /*0e70*/  BSYNC.RECONVERGENT B1 ;  /* 0x0000000000017941 */ /* 0x000fea0003800200 */
.L_x_74:
        /* <DEDUP_REMOVED lines=16> */
[----:B------:R-:W-:Y:S02]  /*0f80*/  MOV R57, R49 ;  /* 0x0000003100397202 */ /* 0x000fe40000000f00 */
[----:B------:R-:W-:-:S07]  /*0f90*/  MOV R0, 0xfb0 ;  /* 0x00000fb000007802 */ /* 0x000fce0000000f00 */
[----:B------:R-:W-:Y:S05]  /*0fa0*/  CALL.REL.NOINC `($__internal_4_$__cuda_sm20_div_rn_f64_full) ;  /* 0x00000004004c7944 */ /* 0x000fea0003c00000 */
[----:B------:R-:W-:Y:S02]  /*0fb0*/  IMAD.MOV.U32 R6, RZ, RZ, R60 ;  /* 0x000000ffff067224 */ /* 0x000fe400078e003c */
[----:B------:R-:W-:-:S07]  /*0fc0*/  IMAD.MOV.U32 R7, RZ, RZ, R61 ;  /* 0x000000ffff077224 */ /* 0x000fce00078e003d */
.L_x_77:
[----:B------:R-:W-:Y:S05]  /*0fd0*/  BSYNC.RECONVERGENT B1 ;  /* 0x0000000000017941 */ /* 0x000fea0003800200 */
.L_x_76:
        /* <DEDUP_REMOVED lines=25> */
.L_x_79:
[----:B------:R-:W-:Y:S05]  /*1170*/  BSYNC.RECONVERGENT B1 ;  /* 0x0000000000017941 */ /* 0x000fea0003800200 */
.L_x_78:
        /* <DEDUP_REMOVED lines=21> */
.L_x_81:
[----:B------:R-:W-:Y:S05]  /*12d0*/  BSYNC.RECONVERGENT B1 ;  /* 0x0000000000017941 */ /* 0x000fea0003800200 */
.L_x_80:
[C---:B------:R-:W-:Y:S02]  /*12e0*/  DADD R58, R4.reuse, 1 ;  /* 0x3ff00000043a7429 */ /* 0x040fe40000000000 */
[----:B------:R-:W-:Y:S02]  /*12f0*/  DADD R60, -R4, 1 ;  /* 0x3ff00000043c7429 */ /* 0x000fe40000000100 */
[----:B------:R-:W-:Y:S02]  /*1300*/  DMUL R4, R10, R46 ;  /* 0x0000002e0a047228 */ /* 0x000fe40000000000 */
[C---:B------:R-:W-:Y:S02]  /*1310*/  DADD R54, R6.reuse, 1 ;  /* 0x3ff0000006367429 */ /* 0x040fe40000000000 */
[----:B------:R-:W-:Y:S02]  /*1320*/  DADD R56, -R6, 1 ;  /* 0x3ff0000006387429 */ /* 0x000fe40000000100 */
[----:B------:R-:W-:-:S02]  /*1330*/  DADD R50, R48, 1 ;  /* 0x3ff0000030327429 */ /* 0x000fc40000000000 */
[----:B------:R-:W-:Y:S02]  /*1340*/  DADD R48, -R48, 1 ;  /* 0x3ff0000030307429 */ /* 0x000fe40000000100 */
[----:B------:R-:W-:Y:S02]  /*1350*/  DMUL R52, R12, R46 ;  /* 0x0000002e0c347228 */ /* 0x000fe40000000000 */
        /* <DEDUP_REMOVED lines=20> */
.L_x_69:
[----:B------:R-:W-:Y:S05]  /*14a0*/  BSYNC.RECONVERGENT B0 ;  /* 0x0000000000007941 */ /* 0x000fea0003800200 */
.L_x_68:
[----:B------:R-:W-:Y:S01]  /*14b0*/  IADD3 R67, PT, PT, R8, R67, RZ ;  /* 0x0000004308437210 */ /* 0x000fe20007ffe0ff */
[----:B------:R-:W-:Y:S06]  /*14c0*/  @P1 BRA `(.L_x_82) ;  /* 0xffffffec00981947 */ /* 0x000fec000383ffff */
[----:B------:R-:W-:Y:S05]  /*14d0*/  EXIT ;  /* 0x000000000000794d */ /* 0x000fea0003800000 */
        .weak           $__internal_4_$__cuda_sm20_div_rn_f64_full
        .type           $__internal_4_$__cuda_sm20_div_rn_f64_full,@function
        .size           $__internal_4_$__cuda_sm20_div_rn_f64_full,($__internal_5_$__cuda_sm20_dsqrt_rn_f64_mediumpath_v1 - $__internal_4_$__cuda_sm20_div_rn_f64_full)
$__internal_4_$__cuda_sm20_div_rn_f64_full:
[C---:B------:R-:W-:Y:S01]  /*14e0*/  FSETP.GEU.AND P0, PT, |R55|.reuse, 1.469367938527859385e-39, PT ;  /* 0x001000003700780b */ /* 0x040fe20003f0e200 */
[----:B------:R-:W-:Y:S01]  /*14f0*/  IMAD.MOV.U32 R58, RZ, RZ, 0x1 ;  /* 0x00000001ff3a7424 */ /* 0x000fe200078e00ff */
[----:B------:R-:W-:Y:S01]  /*1500*/  LOP3.LUT R52, R55, 0x800fffff, RZ, 0xc0, !PT ;  /* 0x800fffff37347812 */ /* 0x000fe200078ec0ff */
[----:B------:R-:W-:Y:S01]  /*1510*/  BSSY.RECONVERGENT B2, `(.L_x_83) ;  /* 0x0000054000027945 */ /* 0x000fe20003800200 */
[C---:B------:R-:W-:Y:S02]  /*1520*/  FSETP.GEU.AND P3, PT, |R57|.reuse, 1.469367938527859385e-39, PT ;  /* 0x001000003900780b */ /* 0x040fe40003f6e200 */
[----:B------:R-:W-:Y:S01]  /*1530*/  LOP3.LUT R53, R52, 0x3ff00000, RZ, 0xfc, !PT ;  /* 0x3ff0000034357812 */ /* 0x000fe200078efcff */
[----:B------:R-:W-:Y:S01]  /*1540*/  IMAD.MOV.U32 R52, RZ, RZ, R54 ;  /* 0x000000ffff347224 */ /* 0x000fe200078e0036 */
[----:B------:R-:W-:Y:S02]  /*1550*/  LOP3.LUT R66, R57, 0x7ff00000, RZ, 0xc0, !PT ;  /* 0x7ff0000039427812 */ /* 0x000fe400078ec0ff */
[----:B------:R-:W-:-:S02]  /*1560*/  LOP3.LUT R69, R55, 0x7ff00000, RZ, 0xc0, !PT ;  /* 0x7ff0000037457812 */ /* 0x000fc400078ec0ff */
[----:B------:R-:W-:Y:S01]  /*1570*/  MOV R68, 0x1ca00000 ;  /* 0x1ca0000000447802 */ /* 0x000fe20000000f00 */
[----:B------:R-:W-:Y:S01]  /*1580*/  @!P0 DMUL R52, R54, 8.98846567431157953865e+307 ;  /* 0x7fe0000036348828 */ /* 0x000fe20000000000 */
[----:B------:R-:W-:-:S03]  /*1590*/  ISETP.GE.U32.AND P2, PT, R66, R69, PT ;  /* 0x000000454200720c */ /* 0x000fc60003f46070 */
[----:B------:R-:W-:Y:S01]  /*15a0*/  @!P3 LOP3.LUT R61, R55, 0x7ff00000, RZ, 0xc0, !PT ;  /* 0x7ff00000373db812 */ /* 0x000fe200078ec0ff */
[----:B------:R-:W-:Y:S01]  /*15b0*/  @!P3 IMAD.MOV.U32 R60, RZ, RZ, RZ ;  /* 0x000000ffff3cb224 */ /* 0x000fe200078e00ff */
[----:B------:R-:W0:Y:S02]  /*15c0*/  MUFU.RCP64H R59, R53 ;  /* 0x00000035003b7308 */ /* 0x000e240000001800 */
[----:B------:R-:W-:Y:S02]  /*15d0*/  @!P3 ISETP.GE.U32.AND P4, PT, R66, R61, PT ;  /* 0x0000003d4200b20c */ /* 0x000fe40003f86070 */
[----:B------:R-:W-:Y:S02]  /*15e0*/  @!P0 LOP3.LUT R69, R53, 0x7ff00000, RZ, 0xc0, !PT ;  /* 0x7ff0000035458812 */ /* 0x000fe400078ec0ff */
[----:B------:R-:W-:-:S04]  /*15f0*/  @!P3 SEL R61, R68, 0x63400000, !P4 ;  /* 0x63400000443db807 */ /* 0x000fc80006000000 */
[----:B------:R-:W-:-:S04]  /*1600*/  @!P3 LOP3.LUT R61, R61, 0x80000000, R57, 0xf8, !PT ;  /* 0x800000003d3db812 */ /* 0x000fc800078ef839 */
[----:B------:R-:W-:Y:S01]  /*1610*/  @!P3 LOP3.LUT R61, R61, 0x100000, RZ, 0xfc, !PT ;  /* 0x001000003d3db812 */ /* 0x000fe200078efcff */
[----:B0-----:R-:W-:-:S08]  /*1620*/  DFMA R62, R58, -R52, 1 ;  /* 0x3ff000003a3e742b */ /* 0x001fd00000000834 */
[----:B------:R-:W-:-:S08]  /*1630*/  DFMA R62, R62, R62, R62 ;  /* 0x0000003e3e3e722b */ /* 0x000fd0000000003e */
[----:B------:R-:W-:Y:S01]  /*1640*/  DFMA R62, R58, R62, R58 ;  /* 0x0000003e3a3e722b */ /* 0x000fe2000000003a */
[----:B------:R-:W-:Y:S01]  /*1650*/  SEL R59, R68, 0x63400000, !P2 ;  /* 0x63400000443b7807 */ /* 0x000fe20005000000 */
[----:B------:R-:W-:-:S03]  /*1660*/  IMAD.MOV.U32 R58, RZ, RZ, R56 ;  /* 0x000000ffff3a7224 */ /* 0x000fc600078e0038 */
[----:B------:R-:W-:-:S06]  /*1670*/  LOP3.LUT R59, R59, 0x800fffff, R57, 0xf8, !PT ;  /* 0x800fffff3b3b7812 */ /* 0x000fcc00078ef839 */
[----:B------:R-:W-:Y:S02]  /*1680*/  @!P3 DFMA R58, R58, 2, -R60 ;  /* 0x400000003a3ab82b */ /* 0x000fe4000000083c */
[----:B------:R-:W-:-:S08]  /*1690*/  DFMA R60, R62, -R52, 1 ;  /* 0x3ff000003e3c742b */ /* 0x000fd00000000834 */
[----:B------:R-:W-:-:S08]  /*16a0*/  DFMA R60, R62, R60, R62 ;  /* 0x0000003c3e3c722b */ /* 0x000fd0000000003e */
[----:B------:R-:W-:-:S08]  /*16b0*/  DMUL R62, R60, R58 ;  /* 0x0000003a3c3e7228 */ /* 0x000fd00000000000 */
[----:B------:R-:W-:-:S08]  /*16c0*/  DFMA R64, R62, -R52, R58 ;  /* 0x800000343e40722b */ /* 0x000fd0000000003a */
[----:B------:R-:W-:Y:S01]  /*16d0*/  DFMA R64, R60, R64, R62 ;  /* 0x000000403c40722b */ /* 0x000fe2000000003e */
[----:B------:R-:W-:Y:S02]  /*16e0*/  MOV R62, R66 ;  /* 0x00000042003e7202 */ /* 0x000fe40000000f00 */
[----:B------:R-:W-:-:S05]  /*16f0*/  @!P3 LOP3.LUT R62, R59, 0x7ff00000, RZ, 0xc0, !PT ;  /* 0x7ff000003b3eb812 */ /* 0x000fca00078ec0ff */
[----:B------:R-:W-:-:S05]  /*1700*/  VIADD R60, R62, 0xffffffff ;  /* 0xffffffff3e3c7836 */ /* 0x000fca0000000000 */
[----:B------:R-:W-:Y:S01]  /*1710*/  ISETP.GT.U32.AND P0, PT, R60, 0x7feffffe, PT ;  /* 0x7feffffe3c00780c */ /* 0x000fe20003f04070 */
[----:B------:R-:W-:-:S05]  /*1720*/  VIADD R60, R69, 0xffffffff ;  /* 0xffffffff453c7836 */ /* 0x000fca0000000000 */
[----:B------:R-:W-:-:S13]  /*1730*/  ISETP.GT.U32.OR P0, PT, R60, 0x7feffffe, P0 ;  /* 0x7feffffe3c00780c */ /* 0x000fda0000704470 */
[----:B------:R-:W-:Y:S05]  /*1740*/  @P0 BRA `(.L_x_84) ;  /* 0x00000000006c0947 */ /* 0x000fea0003800000 */
[----:B------:R-:W-:-:S04]  /*1750*/  LOP3.LUT R57, R55, 0x7ff00000, RZ, 0xc0, !PT ;  /* 0x7ff0000037397812 */ /* 0x000fc800078ec0ff */
[CC--:B------:R-:W-:Y:S02]  /*1760*/  VIADDMNMX R56, R66.reuse, -R57.reuse, 0xb9600000, !PT ;  /* 0xb960000042387446 */ /* 0x0c0fe40007800939 */
[----:B------:R-:W-:Y:S02]  /*1770*/  ISETP.GE.U32.AND P0, PT, R66, R57, PT ;  /* 0x000000394200720c */ /* 0x000fe40003f06070 */
[----:B------:R-:W-:Y:S02]  /*1780*/  VIMNMX R56, PT, PT, R56, 0x46a00000, PT ;  /* 0x46a0000038387848 */ /* 0x000fe40003fe0100 */
[----:B------:R-:W-:-:S04]  /*1790*/  SEL R57, R68, 0x63400000, !P0 ;  /* 0x6340000044397807 */ /* 0x000fc80004000000 */
[----:B------:R-:W-:Y:S01]  /*17a0*/  IADD3 R62, PT, PT, -R57, R56, RZ ;  /* 0x00000038393e7210 */ /* 0x000fe20007ffe1ff */
[----:B------:R-:W-:-:S04]  /*17b0*/  IMAD.MOV.U32 R56, RZ, RZ, RZ ;  /* 0x000000ffff387224 */ /* 0x000fc800078e00ff */
        /* <DEDUP_REMOVED lines=12> */
[----:B------:R-:W-:-:S06]  /*1880*/  IMAD.MOV.U32 R52, RZ, RZ, RZ ;  /* 0x000000ffff347224 */ /* 0x000fcc00078e00ff */
[----:B------:R-:W-:-:S03]  /*1890*/  DFMA R52, R60, -R52, R64 ;  /* 0x800000343c34722b */ /* 0x000fc60000000040 */
[----:B------:R-:W-:-:S03]  /*18a0*/  LOP3.LUT R55, R57, R55, RZ, 0x3c, !PT ;  /* 0x0000003739377212 */ /* 0x000fc600078e3cff */
[----:B------:R-:W-:-:S04]  /*18b0*/  IADD3 R52, PT, PT, -R62, -0x43300000, RZ ;  /* 0xbcd000003e347810 */ /* 0x000fc80007ffe1ff */
[----:B------:R-:W-:-:S04]  /*18c0*/  FSETP.NEU.AND P0, PT, |R53|, R52, PT ;  /* 0x000000343500720b */ /* 0x000fc80003f0d200 */
[----:B------:R-:W-:Y:S02]  /*18d0*/  FSEL R60, R56, R60, !P0 ;  /* 0x0000003c383c7208 */ /* 0x000fe40004000000 */
[----:B------:R-:W-:Y:S01]  /*18e0*/  FSEL R61, R55, R61, !P0 ;  /* 0x0000003d373d7208 */ /* 0x000fe20004000000 */
[----:B------:R-:W-:Y:S06]  /*18f0*/  BRA `(.L_x_85) ;  /* 0x0000000000547947 */ /* 0x000fec0003800000 */
.L_x_84:
[----:B------:R-:W-:-:S14]  /*1900*/  DSETP.NAN.AND P0, PT, R56, R56, PT ;  /* 0x000000383800722a */ /* 0x000fdc0003f08000 */
[----:B------:R-:W-:Y:S05]  /*1910*/  @P0 BRA `(.L_x_86) ;  /* 0x0000000000440947 */ /* 0x000fea0003800000 */
[----:B------:R-:W-:-:S14]  /*1920*/  DSETP.NAN.AND P0, PT, R54, R54, PT ;  /* 0x000000363600722a */ /* 0x000fdc0003f08000 */
        /* <DEDUP_REMOVED lines=13> */
.L_x_87:
[----:B------:R-:W-:Y:S01]  /*1a00*/  LOP3.LUT R61, R55, 0x80000, RZ, 0xfc, !PT ;  /* 0x00080000373d7812 */ /* 0x000fe200078efcff */
[----:B------:R-:W-:Y:S01]  /*1a10*/  IMAD.MOV.U32 R60, RZ, RZ, R54 ;  /* 0x000000ffff3c7224 */ /* 0x000fe200078e0036 */
[----:B------:R-:W-:Y:S06]  /*1a20*/  BRA `(.L_x_85) ;  /* 0x0000000000087947 */ /* 0x000fec0003800000 */
.L_x_86:
[----:B------:R-:W-:Y:S02]  /*1a30*/  LOP3.LUT R61, R57, 0x80000, RZ, 0xfc, !PT ;  /* 0x00080000393d7812 */ /* 0x000fe400078efcff */
[----:B------:R-:W-:-:S07]  /*1a40*/  MOV R60, R56 ;  /* 0x00000038003c7202 */ /* 0x000fce0000000f00 */
.L_x_85:
[----:B------:R-:W-:Y:S05]  /*1a50*/  BSYNC.RECONVERGENT B2 ;  /* 0x0000000000027941 */ /* 0x000fea0003800200 */
.L_x_83:
[----:B------:R-:W-:Y:S02]  /*1a60*/  IMAD.MOV.U32 R52, RZ, RZ, R0 ;  /* 0x000000ffff347224 */ /* 0x000fe400078e0000 */
[----:B------:R-:W-:-:S04]  /*1a70*/  IMAD.MOV.U32 R53, RZ, RZ, 0x0 ;  /* 0x00000000ff357424 */ /* 0x000fc800078e00ff */
[----:B------:R-:W-:Y:S05]  /*1a80*/  RET.REL.NODEC R52 `(_Z25dvc_ScaLBL_D3Q7_AAodd_IonPiPdS0_S0_S0_S0_S0_S0_diddiii) ;  /* 0xffffffe4345c7950 */ /* 0x000fea0003c3ffff */
        .weak           $__internal_5_$__cuda_sm20_dsqrt_rn_f64_mediumpath_v1
        .type           $__internal_5_$__cuda_sm20_dsqrt_rn_f64_mediumpath_v1,@function
        .size           $__internal_5_$__cuda_sm20_dsqrt_rn_f64_mediumpath_v1,(.L_x_182 - $__internal_5_$__cuda_sm20_dsqrt_rn_f64_mediumpath_v1)
$__internal_5_$__cuda_sm20_dsqrt_rn_f64_mediumpath_v1:
[----:B------:R-:W-:Y:S01]  /*1a90*/  ISETP.GE.U32.AND P0, PT, R60, -0x3400000, PT ;  /* 0xfcc000003c00780c */ /* 0x000fe20003f06070 */
[----:B------:R-:W-:Y:S01]  /*1aa0*/  BSSY.RECONVERGENT B2, `(.L_x_88) ;  /* 0x0000025000027945 */ /* 0x000fe20003800200 */
[----:B------:R-:W-:Y:S01]  /*1ab0*/  MOV R60, R0 ;  /* 0x00000000003c7202 */ /* 0x000fe20000000f00 */
[----:B------:R-:W-:-:S10]  /*1ac0*/  IMAD.MOV.U32 R61, RZ, RZ, R57 ;  /* 0x000000ffff3d7224 */ /* 0x000fd400078e0039 */
        /* <DEDUP_REMOVED lines=9> */
.L_x_89:
[----:B------:R-:W-:-:S14]  /*1b60*/  DSETP.NE.AND P0, PT, R54, RZ, PT ;  /* 0x000000ff3600722a */ /* 0x000fdc0003f05000 */
[----:B------:R-:W-:Y:S05]  /*1b70*/  @!P0 BRA `(.L_x_91) ;  /* 0x0000000000588947 */ /* 0x000fea0003800000 */
[----:B------:R-:W-:-:S13]  /*1b80*/  ISETP.GE.AND P0, PT, R55, RZ, PT ;  /* 0x000000ff3700720c */ /* 0x000fda0003f06270 */
[----:B------:R-:W-:Y:S01]  /*1b90*/  @!P0 MOV R52, 0x0 ;  /* 0x0000000000348802 */ /* 0x000fe20000000f00 */
[----:B------:R-:W-:Y:S01]  /*1ba0*/  @!P0 IMAD.MOV.U32 R53, RZ, RZ, -0x80000 ;  /* 0xfff80000ff358424 */ /* 0x000fe200078e00ff */
        /* <DEDUP_REMOVED lines=17> */
[----:B------:R-:W-:Y:S01]  /*1cc0*/  IADD3 R53, PT, PT, R53, -0x3500000, RZ ;  /* 0xfcb0000035357810 */ /* 0x000fe20007ffe0ff */
[----:B------:R-:W-:Y:S06]  /*1cd0*/  BRA `(.L_x_90) ;  /* 0x0000000000047947 */ /* 0x000fec0003800000 */
.L_x_91:
[----:B------:R-:W-:-:S11]  /*1ce0*/  DADD R52, R54, R54 ;  /* 0x0000000036347229 */ /* 0x000fd60000000036 */
.L_x_90:
[----:B------:R-:W-:Y:S05]  /*1cf0*/  BSYNC.RECONVERGENT B2 ;  /* 0x0000000000027941 */ /* 0x000fea0003800200 */
.L_x_88:
[----:B------:R-:W-:Y:S01]  /*1d00*/  MOV R57, 0x0 ;  /* 0x0000000000397802 */ /* 0x000fe20000000f00 */
[----:B------:R-:W-:Y:S02]  /*1d10*/  IMAD.MOV.U32 R54, RZ, RZ, R52 ;  /* 0x000000ffff367224 */ /* 0x000fe400078e0034 */
[----:B------:R-:W-:Y:S01]  /*1d20*/  IMAD.MOV.U32 R55, RZ, RZ, R53 ;  /* 0x000000ffff377224 */ /* 0x000fe200078e0035 */
[----:B------:R-:W-:Y:S06]  /*1d30*/  RET.REL.NODEC R56 `(_Z25dvc_ScaLBL_D3Q7_AAodd_IonPiPdS0_S0_S0_S0_S0_S0_diddiii) ;  /* 0xffffffe038b07950 */ /* 0x000fec0003c3ffff */
.L_x_92:
        /* <DEDUP_REMOVED lines=12> */
.L_x_182:


//--------------------- .text._Z39dvc_ScaLBL_D3Q7_AAeven_IonConcentrationPdS_iii --------------------------
	.section	.text._Z39dvc_ScaLBL_D3Q7_AAeven_IonConcentrationPdS_iii,"ax",@progbits
	.align	128
        .global         _Z39dvc_ScaLBL_D3Q7_AAeven_IonConcentrationPdS_iii
        .type           _Z39dvc_ScaLBL_D3Q7_AAeven_IonConcentrationPdS_iii,@function
        .size           _Z39dvc_ScaLBL_D3Q7_AAeven_IonConcentrationPdS_iii,(.L_x_190 - _Z39dvc_ScaLBL_D3Q7_AAeven_IonConcentrationPdS_iii)
        .other          _Z39dvc_ScaLBL_D3Q7_AAeven_IonConcentrationPdS_iii,@"STO_CUDA_ENTRY STV_DEFAULT"
_Z39dvc_ScaLBL_D3Q7_AAeven_IonConcentrationPdS_iii:
.text._Z39dvc_ScaLBL_D3Q7_AAeven_IonConcentrationPdS_iii:
[----:B------:R-:W-:Y:S01]  /*0000*/  LDC R1, c[0x0][0x37c] ;  /* 0x0000df00ff017b82 */ /* 0x000fe20000000800 */
[----:B------:R-:W0:Y:S02]  /*0010*/  LDCU UR11, c[0x0][0x398] ;  /* 0x00007300ff0b77ac */ /* 0x000e240008000800 */
[----:B0-----:R-:W-:-:S06]  /*0020*/  UISETP.GE.AND UP0, UPT, UR11, -0x7ffff, UPT ;  /* 0xfff800010b00788c */ /* 0x001fcc000bf06270 */
[----:B------:R-:W-:-:S13]  /*0030*/  PLOP3.LUT P0, PT, PT, PT, UP0, 0x80, 0x8 ;  /* 0x000000000008781c */ /* 0x000fda0003f0f008 */
[----:B------:R-:W-:Y:S05]  /*0040*/  @!P0 EXIT ;  /* 0x000000000000894d */ /* 0x000fea0003800000 */
[----:B------:R-:W0:Y:S01]  /*0050*/  S2R R4, SR_TID.X ;  /* 0x0000000000047919 */ /* 0x000e220000002100 */
[----:B------:R-:W-:Y:S01]  /*0060*/  USHF.R.S32.HI UR4, URZ, 0x1f, UR11 ;  /* 0x0000001fff047899 */ /* 0x000fe2000801140b */
[----:B------:R-:W1:Y:S01]  /*0070*/  S2UR UR8, SR_CTAID.X ;  /* 0x00000000000879c3 */ /* 0x000e620000002500 */
[----:B------:R-:W0:Y:S01]  /*0080*/  LDCU UR5, c[0x0][0x390] ;  /* 0x00007200ff0577ac */ /* 0x000e220008000800 */
[----:B------:R-:W-:Y:S01]  /*0090*/  HFMA2 R0, -RZ, RZ, 0, 0 ;  /* 0x00000000ff007431 */ /* 0x000fe200000001ff */
[----:B------:R-:W-:Y:S01]  /*00a0*/  ULEA.HI UR4, UR4, UR11, URZ, 0x13 ;  /* 0x0000000b04047291 */ /* 0x000fe2000f8f98ff */
[----:B------:R-:W2:Y:S04]  /*00b0*/  LDCU.64 UR12, c[0x0][0x358] ;  /* 0x00006b00ff0c77ac */ /* 0x000ea80008000a00 */
[----:B------:R-:W3:Y:S01]  /*00c0*/  LDC R7, c[0x0][0x360] ;  /* 0x0000d800ff077b82 */ /* 0x000ee20000000800 */
[----:B------:R-:W-:-:S02]  /*00d0*/  USHF.R.S32.HI UR4, URZ, 0x13, UR4 ;  /* 0x00000013ff047899 */ /* 0x000fc40008011404 */
[----:B------:R-:W-:Y:S02]  /*00e0*/  USHF.L.U32 UR7, UR11, 0x1, URZ ;  /* 0x000000010b077899 */ /* 0x000fe400080006ff */
[----:B------:R-:W-:Y:S02]  /*00f0*/  UISETP.GE.U32.AND UP0, UPT, UR4, 0x3, UPT ;  /* 0x000000030400788c */ /* 0x000fe4000bf06070 */
[----:B-1----:R-:W-:Y:S01]  /*0100*/  UIMAD UR6, UR4, UR8, UR8 ;  /* 0x00000008040672a4 */ /* 0x002fe2000f8e0208 */
[----:B0-----:R-:W-:-:S06]  /*0110*/  IADD3 R4, PT, PT, R4, UR5, RZ ;  /* 0x0000000504047c10 */ /* 0x001fcc000fffe0ff */
[----:B--2---:R-:W-:Y:S05]  /*0120*/  BRA.U !UP0, `(.L_x_93) ;  /* 0x0000000908787547 */ /* 0x004fea000b800000 */
[----:B------:R-:W-:Y:S02]  /*0130*/  UIADD3 UR9, UPT, UPT, UR6, 0x2, URZ ;  /* 0x0000000206097890 */ /* 0x000fe4000fffe0ff */
[C---:B---3--:R-:W-:Y:S01]  /*0140*/  IMAD R3, R7.reuse, UR6, R7 ;  /* 0x0000000607037c24 */ /* 0x048fe2000f8e0207 */
[----:B------:R-:W-:Y:S01]  /*0150*/  UIADD3 UR10, UPT, UPT, UR6, 0x3, URZ ;  /* 0x00000003060a7890 */ /* 0x000fe2000fffe0ff */
[C---:B------:R-:W-:Y:S01]  /*0160*/  IMAD R5, R7.reuse, UR8, RZ ;  /* 0x0000000807057c24 */ /* 0x040fe2000f8e02ff */
[----:B------:R-:W-:Y:S01]  /*0170*/  UIADD3 UR5, UPT, UPT, UR4, 0x1, URZ ;  /* 0x0000000104057890 */ /* 0x000fe2000fffe0ff */
[----:B------:R-:W-:Y:S01]  /*0180*/  MOV R11, UR11 ;  /* 0x0000000b000b7c02 */ /* 0x000fe20008000f00 */
[C-C-:B------:R-:W-:Y:S01]  /*0190*/  IMAD R2, R7.reuse, UR9, R4.reuse ;  /* 0x0000000907027c24 */ /* 0x140fe2000f8e0204 */
[----:B------:R-:W-:Y:S01]  /*01a0*/  IADD3 R0, PT, PT, R4, R3, RZ ;  /* 0x0000000304007210 */ /* 0x000fe20007ffe0ff */
[----:B------:R-:W-:Y:S01]  /*01b0*/  IMAD R3, R7, UR10, R4 ;  /* 0x0000000a07037c24 */ /* 0x000fe2000f8e0204 */
[----:B------:R-:W-:-:S02]  /*01c0*/  ULOP3.LUT UR8, UR5, 0xfffffffc, URZ, 0xc0, !UPT ;  /* 0xfffffffc05087892 */ /* 0x000fc4000f8ec0ff */
[----:B------:R-:W-:Y:S01]  /*01d0*/  IMAD R4, R5, UR5, R4 ;  /* 0x0000000505047c24 */ /* 0x000fe2000f8e0204 */
[C---:B------:R-:W-:Y:S01]  /*01e0*/  LEA R5, R11.reuse, R0, 0x2 ;  /* 0x000000000b057211 */ /* 0x040fe200078e10ff */
[C---:B------:R-:W-:Y:S01]  /*01f0*/  IMAD R6, R11.reuse, 0x6, R0 ;  /* 0x000000060b067824 */ /* 0x040fe200078e0200 */
[C---:B------:R-:W-:Y:S01]  /*0200*/  LEA R7, R11.reuse, R2, 0x2 ;  /* 0x000000020b077211 */ /* 0x040fe200078e10ff */
[C---:B------:R-:W-:Y:S01]  /*0210*/  IMAD R8, R11.reuse, 0x6, R2 ;  /* 0x000000060b087824 */ /* 0x040fe200078e0202 */
[C---:B------:R-:W-:Y:S01]  /*0220*/  LEA R9, R11.reuse, R3, 0x2 ;  /* 0x000000030b097211 */ /* 0x040fe200078e10ff */
[C---:B------:R-:W-:Y:S01]  /*0230*/  IMAD R23, R11.reuse, 0x6, R3 ;  /* 0x000000060b177824 */ /* 0x040fe200078e0203 */
[C---:B------:R-:W-:Y:S01]  /*0240*/  LEA R22, R11.reuse, R4, 0x2 ;  /* 0x000000040b167211 */ /* 0x040fe200078e10ff */
[----:B------:R-:W-:Y:S01]  /*0250*/  IMAD R24, R11, 0x6, R4 ;  /* 0x000000060b187824 */ /* 0x000fe200078e0204 */
[----:B------:R-:W0:Y:S01]  /*0260*/  LDCU UR14, c[0x0][0x394] ;  /* 0x00007280ff0e77ac */ /* 0x000e220008000800 */
[----:B------:R-:W-:-:S12]  /*0270*/  UIADD3 UR5, UPT, UPT, -UR8, URZ, URZ ;  /* 0x000000ff08057290 */ /* 0x000fd8000fffe1ff */
.L_x_102:
[----:B0-----:R-:W-:Y:S01]  /*0280*/  ISETP.GE.AND P0, PT, R4, UR14, PT ;  /* 0x0000000e04007c0c */ /* 0x001fe2000bf06270 */
[----:B------:R-:W-:Y:S01]  /*0290*/  BSSY.RECONVERGENT B0, `(.L_x_94) ;  /* 0x000001f000007945 */ /* 0x000fe20003800200 */
[----:B------:R-:W-:Y:S02]  /*02a0*/  ISETP.GE.AND P1, PT, R0, UR14, PT ;  /* 0x0000000e00007c0c */ /* 0x000fe4000bf26270 */
[----:B------:R-:W-:Y:S02]  /*02b0*/  ISETP.GE.AND P2, PT, R2, UR14, PT ;  /* 0x0000000e02007c0c */ /* 0x000fe4000bf46270 */
[----:B------:R-:W-:-:S07]  /*02c0*/  ISETP.GE.AND P3, PT, R3, UR14, PT ;  /* 0x0000000e03007c0c */ /* 0x000fce000bf66270 */
[----:B-123--:R-:W-:Y:S06]  /*02d0*/  @P0 BRA `(.L_x_95) ;  /* 0x0000000000680947 */ /* 0x00efec0003800000 */
[----:B------:R-:W0:Y:S01]  /*02e0*/  LDC.64 R10, c[0x0][0x380] ;  /* 0x0000e000ff0a7b82 */ /* 0x000e220000000a00 */
[----:B------:R-:W-:-:S07]  /*02f0*/  MOV R27, UR7 ;  /* 0x00000007001b7c02 */ /* 0x000fce0008000f00 */
[----:B------:R-:W1:Y:S01]  /*0300*/  LDC R25, c[0x0][0x398] ;  /* 0x0000e600ff197b82 */ /* 0x000e620000000800 */
[----:B0-----:R-:W-:-:S05]  /*0310*/  IMAD.WIDE R28, R4, 0x8, R10 ;  /* 0x00000008041c7825 */ /* 0x001fca00078e020a */
[----:B------:R-:W2:Y:S01]  /*0320*/  LDG.E.64 R12, desc[UR12][R28.64] ;  /* 0x0000000c1c0c7981 */ /* 0x000ea2000c1e1b00 */
[----:B------:R-:W-:-:S05]  /*0330*/  IMAD.WIDE R26, R27, 0x8, R28 ;  /* 0x000000081b1a7825 */ /* 0x000fca00078e021c */
[----:B------:R-:W2:Y:S01]  /*0340*/  LDG.E.64 R20, desc[UR12][R26.64] ;  /* 0x0000000c1a147981 */ /* 0x000ea2000c1e1b00 */
[----:B-1----:R-:W-:-:S06]  /*0350*/  IMAD.WIDE R18, R25, 0x8, R28 ;  /* 0x0000000819127825 */ /* 0x002fcc00078e021c */
[----:B------:R-:W3:Y:S01]  /*0360*/  LDG.E.64 R18, desc[UR12][R18.64] ;  /* 0x0000000c12127981 */ /* 0x000ee2000c1e1b00 */
[----:B------:R-:W-:-:S05]  /*0370*/  IMAD.WIDE R16, R22, 0x8, R10 ;  /* 0x0000000816107825 */ /* 0x000fca00078e020a */
[----:B------:R-:W4:Y:S01]  /*0380*/  LDG.E.64 R14, desc[UR12][R16.64] ;  /* 0x0000000c100e7981 */ /* 0x000f22000c1e1b00 */
[----:B------:R-:W-:-:S06]  /*0390*/  IMAD.WIDE R10, R24, 0x8, R10 ;  /* 0x00000008180a7825 */ /* 0x000fcc00078e020a */
[----:B------:R-:W5:Y:S01]  /*03a0*/  LDG.E.64 R10, desc[UR12][R10.64] ;  /* 0x0000000c0a0a7981 */ /* 0x000f62000c1e1b00 */
[----:B--2---:R-:W-:Y:S01]  /*03b0*/  DADD R20, R12, R20 ;  /* 0x000000000c147229 */ /* 0x004fe20000000014 */
[----:B------:R-:W-:-:S06]  /*03c0*/  IMAD.WIDE R12, R25, 0x8, R26 ;  /* 0x00000008190c7825 */ /* 0x000fcc00078e021a */
[----:B------:R-:W2:Y:S01]  /*03d0*/  LDG.E.64 R12, desc[UR12][R12.64] ;  /* 0x0000000c0c0c7981 */ /* 0x000ea2000c1e1b00 */
[----:B------:R-:W-:-:S06]  /*03e0*/  IMAD.WIDE R26, R25, 0x8, R16 ;  /* 0x00000008191a7825 */ /* 0x000fcc00078e0210 */
[----:B------:R-:W5:Y:S01]  /*03f0*/  LDG.E.64 R26, desc[UR12][R26.64] ;  /* 0x0000000c1a1a7981 */ /* 0x000f62000c1e1b00 */
[----:B---3--:R-:W-:-:S08]  /*0400*/  DADD R20, R20, R18 ;  /* 0x0000000014147229 */ /* 0x008fd00000000012 */
[----:B----4-:R-:W-:Y:S01]  /*0410*/  DADD R18, R20, R14 ;  /* 0x0000000014127229 */ /* 0x010fe2000000000e */
[----:B------:R-:W0:Y:S02]  /*0420*/  LDC.64 R14, c[0x0][0x388] ;  /* 0x0000e200ff0e7b82 */ /* 0x000e240000000a00 */
[----:B0-----:R-:W-:-:S05]  /*0430*/  IMAD.WIDE R14, R4, 0x8, R14 ;  /* 0x00000008040e7825 */ /* 0x001fca00078e020e */
[----:B--2---:R-:W-:-:S08]  /*0440*/  DADD R18, R18, R12 ;  /* 0x0000000012127229 */ /* 0x004fd0000000000c */
[----:B-----5:R-:W-:-:S08]  /*0450*/  DADD R18, R18, R10 ;  /* 0x0000000012127229 */ /* 0x020fd0000000000a */
[----:B------:R-:W-:-:S07]  /*0460*/  DADD R18, R18, R26 ;  /* 0x0000000012127229 */ /* 0x000fce000000001a */
[----:B------:R0:W-:Y:S04]  /*0470*/  STG.E.64 desc[UR12][R14.64], R18 ;  /* 0x000000120e007986 */ /* 0x0001e8000c101b0c */
.L_x_95:
[----:B------:R-:W-:Y:S05]  /*0480*/  BSYNC.RECONVERGENT B0 ;  /* 0x0000000000007941 */ /* 0x000fea0003800200 */
.L_x_94:
[----:B------:R-:W-:Y:S04]  /*0490*/  BSSY.RECONVERGENT B0, `(.L_x_96) ;  /* 0x000001c000007945 */ /* 0x000fe80003800200 */
[----:B------:R-:W-:Y:S05]  /*04a0*/  @P1 BRA `(.L_x_97) ;  /* 0x0000000000681947 */ /* 0x000fea0003800000 */
[----:B------:R-:W1:Y:S01]  /*04b0*/  LDC.64 R10, c[0x0][0x380] ;  /* 0x0000e000ff0a7b82 */ /* 0x000e620000000a00 */
[----:B------:R-:W-:-:S07]  /*04c0*/  MOV R27, UR7 ;  /* 0x00000007001b7c02 */ /* 0x000fce0008000f00 */
[----:B------:R-:W0:Y:S01]  /*04d0*/  LDC R25, c[0x0][0x398] ;  /* 0x0000e600ff197b82 */ /* 0x000e220000000800 */
[----:B-1----:R-:W-:-:S05]  /*04e0*/  IMAD.WIDE R28, R0, 0x8, R10 ;  /* 0x00000008001c7825 */ /* 0x002fca00078e020a */
[----:B------:R-:W2:Y:S01]  /*04f0*/  LDG.E.64 R12, desc[UR12][R28.64] ;  /* 0x0000000c1c0c7981 */ /* 0x000ea2000c1e1b00 */
[----:B------:R-:W-:-:S05]  /*0500*/  IMAD.WIDE R26, R27, 0x8, R28 ;  /* 0x000000081b1a7825 */ /* 0x000fca00078e021c */
[----:B------:R-:W2:Y:S01]  /*0510*/  LDG.E.64 R20, desc[UR12][R26.64] ;  /* 0x0000000c1a147981 */ /* 0x000ea2000c1e1b00 */
[----:B0-----:R-:W-:-:S06]  /*0520*/  IMAD.WIDE R18, R25, 0x8, R28 ;  /* 0x0000000819127825 */ /* 0x001fcc00078e021c */
        /* <DEDUP_REMOVED lines=18> */
.L_x_97:
[----:B------:R-:W-:Y:S05]  /*0650*/  BSYNC.RECONVERGENT B0 ;  /* 0x0000000000007941 */ /* 0x000fea0003800200 */
.L_x_96:
[----:B------:R-:W-:Y:S04]  /*0660*/  BSSY.RECONVERGENT B0, `(.L_x_98) ;  /* 0x000001c000007945 */ /* 0x000fe80003800200 */
[----:B------:R-:W-:Y:S05]  /*0670*/  @P2 BRA `(.L_x_99) ;  /* 0x0000000000682947 */ /* 0x000fea0003800000 */
[----:B------:R-:W2:Y:S01]  /*0680*/  LDC.64 R10, c[0x0][0x380] ;  /* 0x0000e000ff0a7b82 */ /* 0x000ea20000000a00 */
[----:B------:R-:W-:-:S07]  /*0690*/  MOV R27, UR7 ;  /* 0x00000007001b7c02 */ /* 0x000fce0008000f00 */
[----:B------:R-:W0:Y:S01]  /*06a0*/  LDC R25, c[0x0][0x398] ;  /* 0x0000e600ff197b82 */ /* 0x000e220000000800 */
[----:B--2---:R-:W-:-:S05]  /*06b0*/  IMAD.WIDE R28, R2, 0x8, R10 ;  /* 0x00000008021c7825 */ /* 0x004fca00078e020a */
[----:B------:R-:W2:Y:S01]  /*06c0*/  LDG.E.64 R12, desc[UR12][R28.64] ;  /* 0x0000000c1c0c7981 */ /* 0x000ea2000c1e1b00 */
[----:B------:R-:W-:-:S05]  /*06d0*/  IMAD.WIDE R26, R27, 0x8, R28 ;  /* 0x000000081b1a7825 */ /* 0x000fca00078e021c */
[----:B------:R-:W2:Y:S01]  /*06e0*/  LDG.E.64 R20, desc[UR12][R26.64] ;  /* 0x0000000c1a147981 */ /* 0x000ea2000c1e1b00 */
[----:B01----:R-:W-:-:S06]  /*06f0*/  IMAD.WIDE R18, R25, 0x8, R28 ;  /* 0x0000000819127825 */ /* 0x003fcc00078e021c */
        /* <DEDUP_REMOVED lines=18> */
.L_x_99:
[----:B------:R-:W-:Y:S05]  /*0820*/  BSYNC.RECONVERGENT B0 ;  /* 0x0000000000007941 */ /* 0x000fea0003800200 */
.L_x_98:
[----:B------:R-:W-:Y:S04]  /*0830*/  BSSY.RECONVERGENT B0, `(.L_x_100) ;  /* 0x000001c000007945 */ /* 0x000fe80003800200 */
[----:B------:R-:W-:Y:S05]  /*0840*/  @P3 BRA `(.L_x_101) ;  /* 0x0000000000683947 */ /* 0x000fea0003800000 */
[----:B------:R-:W3:Y:S01]  /*0850*/  LDC.64 R20, c[0x0][0x380] ;  /* 0x0000e000ff147b82 */ /* 0x000ee20000000a00 */
[----:B------:R-:W-:-:S07]  /*0860*/  MOV R27, UR7 ;  /* 0x00000007001b7c02 */ /* 0x000fce0008000f00 */
[----:B------:R-:W4:Y:S01]  /*0870*/  LDC R25, c[0x0][0x398] ;  /* 0x0000e600ff197b82 */ /* 0x000f220000000800 */
[----:B---3--:R-:W-:-:S05]  /*0880*/  IMAD.WIDE R28, R3, 0x8, R20 ;  /* 0x00000008031c7825 */ /* 0x008fca00078e0214 */
[----:B------:R-:W3:Y:S01]  /*0890*/  LDG.E.64 R10, desc[UR12][R28.64] ;  /* 0x0000000c1c0a7981 */ /* 0x000ee2000c1e1b00 */
[----:B------:R-:W-:-:S05]  /*08a0*/  IMAD.WIDE R26, R27, 0x8, R28 ;  /* 0x000000081b1a7825 */ /* 0x000fca00078e021c */
[----:B012---:R-:W3:Y:S01]  /*08b0*/  LDG.E.64 R18, desc[UR12][R26.64] ;  /* 0x0000000c1a127981 */ /* 0x007ee2000c1e1b00 */
[----:B----4-:R-:W-:-:S06]  /*08c0*/  IMAD.WIDE R12, R25, 0x8, R28 ;  /* 0x00000008190c7825 */ /* 0x010fcc00078e021c */
[----:B------:R-:W2:Y:S01]  /*08d0*/  LDG.E.64 R12, desc[UR12][R12.64] ;  /* 0x0000000c0c0c7981 */ /* 0x000ea2000c1e1b00 */
[----:B------:R-:W-:-:S05]  /*08e0*/  IMAD.WIDE R14, R9, 0x8, R20 ;  /* 0x00000008090e7825 */ /* 0x000fca00078e0214 */
[----:B------:R-:W4:Y:S01]  /*08f0*/  LDG.E.64 R16, desc[UR12][R14.64] ;  /* 0x0000000c0e107981 */ /* 0x000f22000c1e1b00 */
[----:B------:R-:W-:-:S06]  /*0900*/  IMAD.WIDE R20, R23, 0x8, R20 ;  /* 0x0000000817147825 */ /* 0x000fcc00078e0214 */
[----:B------:R-:W5:Y:S01]  /*0910*/  LDG.E.64 R20, desc[UR12][R20.64] ;  /* 0x0000000c14147981 */ /* 0x000f62000c1e1b00 */
[----:B---3--:R-:W-:Y:S01]  /*0920*/  DADD R18, R10, R18 ;  /* 0x000000000a127229 */ /* 0x008fe20000000012 */
[----:B------:R-:W-:-:S06]  /*0930*/  IMAD.WIDE R10, R25, 0x8, R26 ;  /* 0x00000008190a7825 */ /* 0x000fcc00078e021a */
[----:B------:R-:W3:Y:S01]  /*0940*/  LDG.E.64 R10, desc[UR12][R10.64] ;  /* 0x0000000c0a0a7981 */ /* 0x000ee2000c1e1b00 */
[----:B------:R-:W-:-:S06]  /*0950*/  IMAD.WIDE R26, R25, 0x8, R14 ;  /* 0x00000008191a7825 */ /* 0x000fcc00078e020e */
[----:B------:R-:W5:Y:S01]  /*0960*/  LDG.E.64 R26, desc[UR12][R26.64] ;  /* 0x0000000c1a1a7981 */ /* 0x000f62000c1e1b00 */
[----:B--2---:R-:W-:Y:S01]  /*0970*/  DADD R18, R18, R12 ;  /* 0x0000000012127229 */ /* 0x004fe2000000000c */
[----:B------:R-:W0:Y:S07]  /*0980*/  LDC.64 R12, c[0x0][0x388] ;  /* 0x0000e200ff0c7b82 */ /* 0x000e2e0000000a00 */
[----:B----4-:R-:W-:Y:S01]  /*0990*/  DADD R16, R18, R16 ;  /* 0x0000000012107229 */ /* 0x010fe20000000010 */
[----:B0-----:R-:W-:-:S07]  /*09a0*/  IMAD.WIDE R12, R3, 0x8, R12 ;  /* 0x00000008030c7825 */ /* 0x001fce00078e020c */
[----:B---3--:R-:W-:-:S08]  /*09b0*/  DADD R16, R16, R10 ;  /* 0x0000000010107229 */ /* 0x008fd0000000000a */
[----:B-----5:R-:W-:-:S08]  /*09c0*/  DADD R16, R16, R20 ;  /* 0x0000000010107229 */ /* 0x020fd00000000014 */
[----:B------:R-:W-:-:S07]  /*09d0*/  DADD R16, R16, R26 ;  /* 0x0000000010107229 */ /* 0x000fce000000001a */
[----:B------:R3:W-:Y:S04]  /*09e0*/  STG.E.64 desc[UR12][R12.64], R16 ;  /* 0x000000100c007986 */ /* 0x0007e8000c101b0c */
.L_x_101:
[----:B------:R-:W-:Y:S05]  /*09f0*/  BSYNC.RECONVERGENT B0 ;  /* 0x0000000000007941 */ /* 0x000fea0003800200 */
.L_x_100:
[----:B------:R-:W4:Y:S01]  /*0a00*/  LDC R11, c[0x0][0x360] ;  /* 0x0000d800ff0b7b82 */ /* 0x000f220000000800 */
[----:B------:R-:W-:-:S04]  /*0a10*/  UIADD3 UR5, UPT, UPT, UR5, 0x4, URZ ;  /* 0x0000000405057890 */ /* 0x000fc8000fffe0ff */
[----:B------:R-:W-:Y:S01]  /*0a20*/  UISETP.NE.AND UP0, UPT, UR5, URZ, UPT ;  /* 0x000000ff0500728c */ /* 0x000fe2000bf05270 */
[C---:B----4-:R-:W-:Y:S02]  /*0a30*/  LEA R0, R11.reuse, R0, 0x2 ;  /* 0x000000000b007211 */ /* 0x050fe400078e10ff */
[C---:B------:R-:W-:Y:S02]  /*0a40*/  LEA R5, R11.reuse, R5, 0x2 ;  /* 0x000000050b057211 */ /* 0x040fe400078e10ff */
[C---:B------:R-:W-:Y:S02]  /*0a50*/  LEA R6, R11.reuse, R6, 0x2 ;  /* 0x000000060b067211 */ /* 0x040fe400078e10ff */
[C---:B------:R-:W-:Y:S02]  /*0a60*/  LEA R2, R11.reuse, R2, 0x2 ;  /* 0x000000020b027211 */ /* 0x040fe400078e10ff */
[C---:B------:R-:W-:Y:S02]  /*0a70*/  LEA R7, R11.reuse, R7, 0x2 ;  /* 0x000000070b077211 */ /* 0x040fe400078e10ff */
[----:B------:R-:W-:-:S02]  /*0a80*/  LEA R8, R11, R8, 0x2 ;  /* 0x000000080b087211 */ /* 0x000fc400078e10ff */
[C---:B------:R-:W-:Y:S02]  /*0a90*/  LEA R3, R11.reuse, R3, 0x2 ;  /* 0x000000030b037211 */ /* 0x040fe400078e10ff */
[C---:B------:R-:W-:Y:S02]  /*0aa0*/  LEA R9, R11.reuse, R9, 0x2 ;  /* 0x000000090b097211 */ /* 0x040fe400078e10ff */
[C---:B------:R-:W-:Y:S02]  /*0ab0*/  LEA R23, R11.reuse, R23, 0x2 ;  /* 0x000000170b177211 */ /* 0x040fe400078e10ff */
[C---:B------:R-:W-:Y:S02]  /*0ac0*/  LEA R4, R11.reuse, R4, 0x2 ;  /* 0x000000040b047211 */ /* 0x040fe400078e10ff */
[C---:B------:R-:W-:Y:S02]  /*0ad0*/  LEA R22, R11.reuse, R22, 0x2 ;  /* 0x000000160b167211 */ /* 0x040fe400078e10ff */
[----:B------:R-:W-:Y:S01]  /*0ae0*/  LEA R24, R11, R24, 0x2 ;  /* 0x000000180b187211 */ /* 0x000fe200078e10ff */
[----:B------:R-:W-:Y:S06]  /*0af0*/  BRA.U UP0, `(.L_x_102) ;  /* 0xfffffff500e07547 */ /* 0x000fec000b83ffff */
[----:B------:R-:W-:-:S07]  /*0b00*/  MOV R0, UR8 ;  /* 0x0000000800007c02 */ /* 0x000fce0008000f00 */
.L_x_93:
[----:B------:R-:W-:-:S04]  /*0b10*/  UIADD3 UR5, UPT, UPT, UR4, 0x1, URZ ;  /* 0x0000000104057890 */ /* 0x000fc8000fffe0ff */
[----:B------:R-:W-:-:S06]  /*0b20*/  ULOP3.LUT UP0, UR5, UR5, 0x3, URZ, 0xc0, !UPT ;  /* 0x0000000305057892 */ /* 0x000fcc000f80c0ff */
[----:B------:R-:W-:-:S13]  /*0b30*/  PLOP3.LUT P0, PT, PT, PT, UP0, 0x80, 0x8 ;  /* 0x000000000008781c */ /* 0x000fda0003f0f008 */
[----:B------:R-:W-:Y:S05]  /*0b40*/  @!P0 EXIT ;  /* 0x000000000000894d */ /* 0x000fea0003800000 */
[----:B------:R-:W4:Y:S01]  /*0b50*/  S2R R2, SR_TID.X ;  /* 0x0000000000027919 */ /* 0x000f220000002100 */
[----:B------:R-:W4:Y:S01]  /*0b60*/  LDCU UR8, c[0x0][0x390] ;  /* 0x00007200ff0877ac */ /* 0x000f220008000800 */
[----:B------:R-:W-:Y:S01]  /*0b70*/  UISETP.NE.AND UP0, UPT, UR5, 0x1, UPT ;  /* 0x000000010500788c */ /* 0x000fe2000bf05270 */
[----:B----4-:R-:W-:-:S08]  /*0b80*/  IADD3 R2, PT, PT, R2, UR8, RZ ;  /* 0x0000000802027c10 */ /* 0x010fd0000fffe0ff */
[----:B------:R-:W-:Y:S05]  /*0b90*/  BRA.U !UP0, `(.L_x_103) ;  /* 0x0000000508307547 */ /* 0x000fea000b800000 */
[----:B------:R-:W4:Y:S01]  /*0ba0*/  LDCU UR5, c[0x0][0x360] ;  /* 0x00006c00ff0577ac */ /* 0x000f220008000800 */
[----:B---3--:R-:W-:Y:S01]  /*0bb0*/  IADD3 R17, PT, PT, R0, UR6, RZ ;  /* 0x0000000600117c10 */ /* 0x008fe2000fffe0ff */
[----:B------:R-:W-:Y:S01]  /*0bc0*/  BSSY.RECONVERGENT B0, `(.L_x_104) ;  /* 0x0000026000007945 */ /* 0x000fe20003800200 */
[----:B------:R-:W3:Y:S03]  /*0bd0*/  LDCU UR8, c[0x0][0x394] ;  /* 0x00007280ff0877ac */ /* 0x000ee60008000800 */
[----:B----4-:R-:W-:-:S05]  /*0be0*/  IMAD R17, R17, UR5, R2 ;  /* 0x0000000511117c24 */ /* 0x010fca000f8e0202 */
[C---:B---3--:R-:W-:Y:S02]  /*0bf0*/  ISETP.GE.AND P0, PT, R17.reuse, UR8, PT ;  /* 0x0000000811007c0c */ /* 0x048fe4000bf06270 */
[----:B------:R-:W-:-:S04]  /*0c00*/  IADD3 R3, PT, PT, R17, UR5, RZ ;  /* 0x0000000511037c10 */ /* 0x000fc8000fffe0ff */
[----:B------:R-:W-:-:S07]  /*0c10*/  ISETP.GE.AND P1, PT, R3, UR8, PT ;  /* 0x0000000803007c0c */ /* 0x000fce000bf26270 */
[----:B------:R-:W-:Y:S06]  /*0c20*/  @P0 BRA `(.L_x_105) ;  /* 0x00000000007c0947 */ /* 0x000fec0003800000 */
[----:B012---:R-:W0:Y:S01]  /*0c30*/  LDC.64 R14, c[0x0][0x380] ;  /* 0x0000e000ff0e7b82 */ /* 0x007e220000000a00 */
[----:B------:R-:W-:Y:S02]  /*0c40*/  MOV R23, UR7 ;  /* 0x0000000700177c02 */ /* 0x000fe40008000f00 */
[----:B------:R-:W-:-:S05]  /*0c50*/  IADD3 R16, PT, PT, R17, UR7, RZ ;  /* 0x0000000711107c10 */ /* 0x000fca000fffe0ff */
[----:B------:R-:W1:Y:S01]  /*0c60*/  LDC R21, c[0x0][0x398] ;  /* 0x0000e600ff157b82 */ /* 0x000e620000000800 */
[----:B0-----:R-:W-:-:S05]  /*0c70*/  IMAD.WIDE R12, R17, 0x8, R14 ;  /* 0x00000008110c7825 */ /* 0x001fca00078e020e */
[----:B------:R-:W2:Y:S01]  /*0c80*/  LDG.E.64 R4, desc[UR12][R12.64] ;  /* 0x0000000c0c047981 */ /* 0x000ea2000c1e1b00 */
[----:B------:R-:W-:Y:S01]  /*0c90*/  IMAD.WIDE R22, R23, 0x8, R12 ;  /* 0x0000000817167825 */ /* 0x000fe200078e020c */
[----:B-1----:R-:W-:-:S04]  /*0ca0*/  IADD3 R10, PT, PT, R16, -R21, RZ ;  /* 0x80000015100a7210 */ /* 0x002fc80007ffe0ff */
[----:B------:R-:W2:Y:S01]  /*0cb0*/  LDG.E.64 R6, desc[UR12][R22.64] ;  /* 0x0000000c16067981 */ /* 0x000ea2000c1e1b00 */
[----:B------:R-:W-:-:S04]  /*0cc0*/  IMAD.WIDE R8, R21, 0x8, R12 ;  /* 0x0000000815087825 */ /* 0x000fc800078e020c */
[----:B------:R-:W-:Y:S02]  /*0cd0*/  IMAD R19, R21, 0x3, R10 ;  /* 0x0000000315137824 */ /* 0x000fe400078e020a */
[----:B------:R-:W3:Y:S02]  /*0ce0*/  LDG.E.64 R8, desc[UR12][R8.64] ;  /* 0x0000000c08087981 */ /* 0x000ee4000c1e1b00 */
[----:B------:R-:W-:Y:S01]  /*0cf0*/  IMAD.WIDE R18, R19, 0x8, R14 ;  /* 0x0000000813127825 */ /* 0x000fe200078e020e */
[----:B------:R-:W-:-:S04]  /*0d00*/  IADD3 R16, PT, PT, R16, R21, RZ ;  /* 0x0000001510107210 */ /* 0x000fc80007ffe0ff */
[----:B------:R-:W4:Y:S01]  /*0d10*/  LDG.E.64 R10, desc[UR12][R18.64] ;  /* 0x0000000c120a7981 */ /* 0x000f22000c1e1b00 */
[----:B------:R-:W-:-:S04]  /*0d20*/  IMAD.WIDE R24, R21, 0x8, R22 ;  /* 0x0000000815187825 */ /* 0x000fc800078e0216 */
[----:B------:R-:W-:Y:S01]  /*0d30*/  IMAD R27, R21, 0x3, R16 ;  /* 0x00000003151b7824 */ /* 0x000fe200078e0210 */
[----:B------:R-:W5:Y:S03]  /*0d40*/  LDG.E.64 R12, desc[UR12][R24.64] ;  /* 0x0000000c180c7981 */ /* 0x000f66000c1e1b00 */
[----:B------:R-:W-:-:S04]  /*0d50*/  IMAD.WIDE R14, R27, 0x8, R14 ;  /* 0x000000081b0e7825 */ /* 0x000fc800078e020e */
[----:B------:R-:W-:Y:S02]  /*0d60*/  IMAD.WIDE R20, R21, 0x8, R18 ;  /* 0x0000000815147825 */ /* 0x000fe400078e0212 */
[----:B------:R-:W5:Y:S04]  /*0d70*/  LDG.E.64 R14, desc[UR12][R14.64] ;  /* 0x0000000c0e0e7981 */ /* 0x000f68000c1e1b00 */
[----:B------:R-:W5:Y:S01]  /*0d80*/  LDG.E.64 R20, desc[UR12][R20.64] ;  /* 0x0000000c14147981 */ /* 0x000f62000c1e1b00 */
[----:B--2---:R-:W-:Y:S01]  /*0d90*/  DADD R4, R4, R6 ;  /* 0x0000000004047229 */ /* 0x004fe20000000006 */
[----:B------:R-:W0:Y:S07]  /*0da0*/  LDC.64 R6, c[0x0][0x388] ;  /* 0x0000e200ff067b82 */ /* 0x000e2e0000000a00 */
[----:B---3--:R-:W-:-:S08]  /*0db0*/  DADD R4, R4, R8 ;  /* 0x0000000004047229 */ /* 0x008fd00000000008 */
[----:B----4-:R-:W-:-:S08]  /*0dc0*/  DADD R4, R4, R10 ;  /* 0x0000000004047229 */ /* 0x010fd0000000000a */
[----:B-----5:R-:W-:-:S08]  /*0dd0*/  DADD R4, R4, R12 ;  /* 0x0000000004047229 */ /* 0x020fd0000000000c */
[----:B------:R-:W-:Y:S01]  /*0de0*/  DADD R4, R4, R14 ;  /* 0x0000000004047229 */ /* 0x000fe2000000000e */
[----:B0-----:R-:W-:-:S07]  /*0df0*/  IMAD.WIDE R6, R17, 0x8, R6 ;  /* 0x0000000811067825 */ /* 0x001fce00078e0206 */
[----:B------:R-:W-:-:S07]  /*0e00*/  DADD R4, R4, R20 ;  /* 0x0000000004047229 */ /* 0x000fce0000000014 */
[----:B------:R3:W-:Y:S04]  /*0e10*/  STG.E.64 desc[UR12][R6.64], R4 ;  /* 0x0000000406007986 */ /* 0x0007e8000c101b0c */
.L_x_105:
[----:B------:R-:W-:Y:S05]  /*0e20*/  BSYNC.RECONVERGENT B0 ;  /* 0x0000000000007941 */ /* 0x000fea0003800200 */
.L_x_104:
[----:B------:R-:W-:Y:S04]  /*0e30*/  BSSY.RECONVERGENT B0, `(.L_x_106) ;  /* 0x0000021000007945 */ /* 0x000fe80003800200 */
[----:B------:R-:W-:Y:S05]  /*0e40*/  @P1 BRA `(.L_x_107) ;  /* 0x00000000007c1947 */ /* 0x000fea0003800000 */
[----:B012---:R-:W0:Y:S01]  /*0e50*/  LDC.64 R14, c[0x0][0x380] ;  /* 0x0000e000ff0e7b82 */ /* 0x007e220000000a00 */
[----:B------:R-:W-:Y:S02]  /*0e60*/  MOV R21, UR7 ;  /* 0x0000000700157c02 */ /* 0x000fe40008000f00 */
[----:B------:R-:W-:-:S05]  /*0e70*/  IADD3 R18, PT, PT, R3, UR7, RZ ;  /* 0x0000000703127c10 */ /* 0x000fca000fffe0ff */
[----:B------:R-:W1:Y:S01]  /*0e80*/  LDC R19, c[0x0][0x398] ;  /* 0x0000e600ff137b82 */ /* 0x000e620000000800 */
[----:B0-----:R-:W-:-:S05]  /*0e90*/  IMAD.WIDE R12, R3, 0x8, R14 ;  /* 0x00000008030c7825 */ /* 0x001fca00078e020e */
[----:B---3--:R-:W2:Y:S01]  /*0ea0*/  LDG.E.64 R4, desc[UR12][R12.64] ;  /* 0x0000000c0c047981 */ /* 0x008ea2000c1e1b00 */
        /* <DEDUP_REMOVED lines=25> */
.L_x_107:
[----:B------:R-:W-:Y:S05]  /*1040*/  BSYNC.RECONVERGENT B0 ;  /* 0x0000000000007941 */ /* 0x000fea0003800200 */
.L_x_106:
[----:B------:R-:W-:-:S07]  /*1050*/  IADD3 R0, PT, PT, R0, 0x2, RZ ;  /* 0x0000000200007810 */ /* 0x000fce0007ffe0ff */
.L_x_103:
[----:B------:R-:W-:-:S04]  /*1060*/  ULOP3.LUT UR5, UR4, 0x1, URZ, 0xc0, !UPT ;  /* 0x0000000104057892 */ /* 0x000fc8000f8ec0ff */
[----:B------:R-:W-:-:S06]  /*1070*/  UISETP.NE.U32.AND UP0, UPT, UR5, 0x1, UPT ;  /* 0x000000010500788c */ /* 0x000fcc000bf05070 */
[----:B------:R-:W-:-:S13]  /*1080*/  PLOP3.LUT P0, PT, PT, PT, UP0, 0x80, 0x8 ;  /* 0x000000000008781c */ /* 0x000fda0003f0f008 */
[----:B------:R-:W-:Y:S05]  /*1090*/  @!P0 EXIT ;  /* 0x000000000000894d */ /* 0x000fea0003800000 */
[----:B------:R-:W5:Y:S01]  /*10a0*/  LDCU UR4, c[0x0][0x360] ;  /* 0x00006c00ff0477ac */ /* 0x000f620008000800 */
[----:B------:R-:W-:Y:S01]  /*10b0*/  IADD3 R3, PT, PT, R0, UR6, RZ ;  /* 0x0000000600037c10 */ /* 0x000fe2000fffe0ff */
[----:B------:R-:W0:Y:S04]  /*10c0*/  LDCU UR5, c[0x0][0x394] ;  /* 0x00007280ff0577ac */ /* 0x000e280008000800 */
[----:B-----5:R-:W-:-:S05]  /*10d0*/  IMAD R2, R3, UR4, R2 ;  /* 0x0000000403027c24 */ /* 0x020fca000f8e0202 */
[----:B0-----:R-:W-:-:S13]  /*10e0*/  ISETP.GE.AND P0, PT, R2, UR5, PT ;  /* 0x0000000502007c0c */ /* 0x001fda000bf06270 */
[----:B------:R-:W-:Y:S05]  /*10f0*/  @P0 EXIT ;  /* 0x000000000000094d */ /* 0x000fea0003800000 */
[----:B-12---:R-:W0:Y:S01]  /*1100*/  LDC.64 R14, c[0x0][0x380] ;  /* 0x0000e000ff0e7b82 */ /* 0x006e220000000a00 */
[----:B------:R-:W-:Y:S02]  /*1110*/  MOV R19, UR7 ;  /* 0x0000000700137c02 */ /* 0x000fe40008000f00 */
[----:B------:R-:W-:-:S05]  /*1120*/  IADD3 R3, PT, PT, R2, UR7, RZ ;  /* 0x0000000702037c10 */ /* 0x000fca000fffe0ff */
[----:B------:R-:W3:Y:S01]  /*1130*/  LDC R0, c[0x0][0x398] ;  /* 0x0000e600ff007b82 */ /* 0x000ee20000000800 */
[----:B0-----:R-:W-:-:S05]  /*1140*/  IMAD.WIDE R10, R2, 0x8, R14 ;  /* 0x00000008020a7825 */ /* 0x001fca00078e020e */
[----:B------:R-:W2:Y:S01]  /*1150*/  LDG.E.64 R8, desc[UR12][R10.64] ;  /* 0x0000000c0a087981 */ /* 0x000ea2000c1e1b00 */
[----:B------:R-:W-:Y:S01]  /*1160*/  IMAD.WIDE R18, R19, 0x8, R10 ;  /* 0x0000000813127825 */ /* 0x000fe200078e020a */
[----:B---34-:R-:W-:-:S04]  /*1170*/  IADD3 R7, PT, PT, R3, -R0, RZ ;  /* 0x8000000003077210 */ /* 0x018fc80007ffe0ff */
[----:B------:R0:W2:Y:S01]  /*1180*/  LDG.E.64 R4, desc[UR12][R18.64] ;  /* 0x0000000c12047981 */ /* 0x0000a2000c1e1b00 */
        /* <DEDUP_REMOVED lines=10> */
[----:B0-----:R-:W-:Y:S02]  /*1230*/  IMAD.WIDE R18, R0, 0x8, R16 ;  /* 0x0000000800127825 */ /* 0x001fe400078e0210 */
[----:B------:R-:W5:Y:S04]  /*1240*/  LDG.E.64 R14, desc[UR12][R14.64] ;  /* 0x0000000c0e0e7981 */ /* 0x000f68000c1e1b00 */
[----:B------:R-:W5:Y:S01]  /*1250*/  LDG.E.64 R18, desc[UR12][R18.64] ;  /* 0x0000000c12127981 */ /* 0x000f62000c1e1b00 */
[----:B--2---:R-:W-:-:S08]  /*1260*/  DADD R4, R8, R4 ;  /* 0x0000000008047229 */ /* 0x004fd00000000004 */
[----:B---3--:R-:W-:-:S08]  /*1270*/  DADD R4, R4, R12 ;  /* 0x0000000004047229 */ /* 0x008fd0000000000c */
[----:B----4-:R-:W-:Y:S01]  /*1280*/  DADD R4, R4, R6 ;  /* 0x0000000004047229 */ /* 0x010fe20000000006 */
[----:B------:R-:W0:Y:S07]  /*1290*/  LDC.64 R6, c[0x0][0x388] ;  /* 0x0000e200ff067b82 */ /* 0x000e2e0000000a00 */
[----:B-----5:R-:W-:-:S08]  /*12a0*/  DADD R4, R4, R10 ;  /* 0x0000000004047229 */ /* 0x020fd0000000000a */
[----:B------:R-:W-:-:S08]  /*12b0*/  DADD R4, R4, R14 ;  /* 0x0000000004047229 */ /* 0x000fd0000000000e */
[----:B------:R-:W-:Y:S01]  /*12c0*/  DADD R4, R4, R18 ;  /* 0x0000000004047229 */ /* 0x000fe20000000012 */
[----:B0-----:R-:W-:-:S06]  /*12d0*/  IMAD.WIDE R2, R2, 0x8, R6 ;  /* 0x0000000802027825 */ /* 0x001fcc00078e0206 */
[----:B------:R-:W-:Y:S01]  /*12e0*/  STG.E.64 desc[UR12][R2.64], R4 ;  /* 0x0000000402007986 */ /* 0x000fe2000c101b0c */
[----:B------:R-:W-:Y:S05]  /*12f0*/  EXIT ;  /* 0x000000000000794d */ /* 0x000fea0003800000 */
.L_x_108:
        /* <DEDUP_REMOVED lines=16> */
.L_x_190:


//--------------------- .text._Z38dvc_ScaLBL_D3Q7_AAodd_IonConcentrationPiPdS0_iii --------------------------
	.section	.text._Z38dvc_ScaLBL_D3Q7_AAodd_IonConcentrationPiPdS0_iii,"ax",@progbits
	.align	128
        .global         _Z38dvc_ScaLBL_D3Q7_AAodd_IonConcentrationPiPdS0_iii
        .type           _Z38dvc_ScaLBL_D3Q7_AAodd_IonConcentrationPiPdS0_iii,@function
        .size           _Z38dvc_ScaLBL_D3Q7_AAodd_IonConcentrationPiPdS0_iii,(.L_x_191 - _Z38dvc_ScaLBL_D3Q7_AAodd_IonConcentrationPiPdS0_iii)
        .other          _Z38dvc_ScaLBL_D3Q7_AAodd_IonConcentrationPiPdS0_iii,@"STO_CUDA_ENTRY STV_DEFAULT"
_Z38dvc_ScaLBL_D3Q7_AAodd_IonConcentrationPiPdS0_iii:
.text._Z38dvc_ScaLBL_D3Q7_AAodd_IonConcentrationPiPdS0_iii:
[----:B------:R-:W-:Y:S08]  /*0000*/  LDC R1, c[0x0][0x37c] ;  /* 0x0000df00ff017b82 */ /* 0x000ff00000000800 */
[----:B------:R-:W0:Y:S02]  /*0010*/  LDC R3, c[0x0][0x3a0] ;  /* 0x0000e800ff037b82 */ /* 0x000e240000000800 */
[----:B0-----:R-:W-:-:S13]  /*0020*/  ISETP.GE.AND P0, PT, R3, -0x7ffff, PT ;  /* 0xfff800010300780c */ /* 0x001fda0003f06270 */
[----:B------:R-:W-:Y:S05]  /*0030*/  @!P0 EXIT ;  /* 0x000000000000894d */ /* 0x000fea0003800000 */
[----:B------:R-:W0:Y:S01]  /*0040*/  S2R R5, SR_TID.X ;  /* 0x0000000000057919 */ /* 0x000e220000002100 */
[----:B------:R-:W-:Y:S01]  /*0050*/  SHF.R.S32.HI R2, RZ, 0x1f, R3 ;  /* 0x0000001fff027819 */ /* 0x000fe20000011403 */
[----:B------:R-:W0:Y:S01]  /*0060*/  LDCU UR6, c[0x0][0x398] ;  /* 0x00007300ff0677ac */ /* 0x000e220008000800 */
[----:B------:R-:W1:Y:S01]  /*0070*/  LDC R0, c[0x0][0x360] ;  /* 0x0000d800ff007b82 */ /* 0x000e620000000800 */
[----:B------:R-:W2:Y:S01]  /*0080*/  S2R R9, SR_CTAID.X ;  /* 0x0000000000097919 */ /* 0x000ea20000002500 */
[----:B------:R-:W-:Y:S01]  /*0090*/  LEA.HI R2, R2, R3, RZ, 0x13 ;  /* 0x0000000302027211 */ /* 0x000fe200078f98ff */
[----:B------:R-:W3:Y:S01]  /*00a0*/  LDCU.64 UR4, c[0x0][0x358] ;  /* 0x00006b00ff0477ac */ /* 0x000ee20008000a00 */
[----:B------:R-:W-:Y:S02]  /*00b0*/  HFMA2 R3, -RZ, RZ, 0, 0 ;  /* 0x00000000ff037431 */ /* 0x000fe400000001ff */
[----:B------:R-:W-:-:S04]  /*00c0*/  SHF.R.S32.HI R2, RZ, 0x13, R2 ;  /* 0x00000013ff027819 */ /* 0x000fc80000011402 */
[C---:B------:R-:W-:Y:S02]  /*00d0*/  ISETP.GE.U32.AND P0, PT, R2.reuse, 0x3, PT ;  /* 0x000000030200780c */ /* 0x040fe40003f06070 */
[C---:B------:R-:W-:Y:S02]  /*00e0*/  IADD3 R4, PT, PT, R2.reuse, 0x1, RZ ;  /* 0x0000000102047810 */ /* 0x040fe40007ffe0ff */
[----:B0-----:R-:W-:Y:S01]  /*00f0*/  IADD3 R5, PT, PT, R5, UR6, RZ ;  /* 0x0000000605057c10 */ /* 0x001fe2000fffe0ff */
[----:B--2---:R-:W-:-:S08]  /*0100*/  IMAD R6, R2, R9, R9 ;  /* 0x0000000902067224 */ /* 0x004fd000078e0209 */
[----:B---3--:R-:W-:Y:S05]  /*0110*/  @!P0 BRA `(.L_x_109) ;  /* 0x0000000800b88947 */ /* 0x008fea0003800000 */
[----:B------:R-:W0:Y:S01]  /*0120*/  LDC R7, c[0x0][0x3a0] ;  /* 0x0000e800ff077b82 */ /* 0x000e220000000800 */
[CC--:B-1----:R-:W-:Y:S01]  /*0130*/  IMAD R8, R6.reuse, R0.reuse, R0 ;  /* 0x0000000006087224 */ /* 0x0c2fe200078e0200 */
[C---:B------:R-:W-:Y:S01]  /*0140*/  IADD3 R27, PT, PT, R6.reuse, 0x2, RZ ;  /* 0x00000002061b7810 */ /* 0x040fe20007ffe0ff */
[----:B------:R-:W-:Y:S01]  /*0150*/  IMAD R9, R9, R0, RZ ;  /* 0x0000000009097224 */ /* 0x000fe200078e02ff */
[----:B------:R-:W-:Y:S01]  /*0160*/  IADD3 R29, PT, PT, R6, 0x3, RZ ;  /* 0x00000003061d7810 */ /* 0x000fe20007ffe0ff */
[----:B------:R-:W1:Y:S01]  /*0170*/  LDCU UR6, c[0x0][0x39c] ;  /* 0x00007380ff0677ac */ /* 0x000e620008000800 */
[C---:B------:R-:W-:Y:S01]  /*0180*/  LOP3.LUT R3, R4.reuse, 0xfffffffc, RZ, 0xc0, !PT ;  /* 0xfffffffc04037812 */ /* 0x040fe200078ec0ff */
[--C-:B------:R-:W-:Y:S01]  /*0190*/  IMAD R9, R4, R9, R5.reuse ;  /* 0x0000000904097224 */ /* 0x100fe200078e0205 */
[----:B------:R-:W2:Y:S01]  /*01a0*/  LDC.64 R10, c[0x0][0x390] ;  /* 0x0000e400ff0a7b82 */ /* 0x000ea20000000a00 */
[----:B------:R-:W-:Y:S01]  /*01b0*/  IADD3 R25, PT, PT, R5, R8, RZ ;  /* 0x0000000805197210 */ /* 0x000fe20007ffe0ff */
[-CC-:B------:R-:W-:Y:S01]  /*01c0*/  IMAD R27, R27, R0.reuse, R5.reuse ;  /* 0x000000001b1b7224 */ /* 0x180fe200078e0205 */
[----:B------:R-:W-:Y:S01]  /*01d0*/  IADD3 R8, PT, PT, -R3, RZ, RZ ;  /* 0x000000ff03087210 */ /* 0x000fe20007ffe1ff */
[----:B------:R-:W-:-:S04]  /*01e0*/  IMAD R29, R29, R0, R5 ;  /* 0x000000001d1d7224 */ /* 0x000fc800078e0205 */
[----:B------:R-:W3:Y:S08]  /*01f0*/  LDC.64 R12, c[0x0][0x380] ;  /* 0x0000e000ff0c7b82 */ /* 0x000ef00000000a00 */
[----:B-1----:R-:W4:Y:S02]  /*0200*/  LDC.64 R14, c[0x0][0x388] ;  /* 0x0000e200ff0e7b82 */ /* 0x002f240000000a00 */
.L_x_118:
[----:B------:R-:W-:Y:S01]  /*0210*/  ISETP.GE.AND P0, PT, R9, UR6, PT ;  /* 0x0000000609007c0c */ /* 0x000fe2000bf06270 */
[----:B------:R-:W-:Y:S01]  /*0220*/  BSSY.RECONVERGENT B0, `(.L_x_110) ;  /* 0x0000029000007945 */ /* 0x000fe20003800200 */
[----:B------:R-:W-:Y:S02]  /*0230*/  IADD3 R8, PT, PT, R8, 0x4, RZ ;  /* 0x0000000408087810 */ /* 0x000fe40007ffe0ff */
[----:B------:R-:W-:Y:S02]  /*0240*/  ISETP.GE.AND P1, PT, R25, UR6, PT ;  /* 0x0000000619007c0c */ /* 0x000fe4000bf26270 */
[----:B------:R-:W-:Y:S02]  /*0250*/  ISETP.GE.AND P2, PT, R27, UR6, PT ;  /* 0x000000061b007c0c */ /* 0x000fe4000bf46270 */
[----:B------:R-:W-:Y:S02]  /*0260*/  ISETP.GE.AND P3, PT, R29, UR6, PT ;  /* 0x000000061d007c0c */ /* 0x000fe4000bf66270 */
[----:B------:R-:W-:-:S03]  /*0270*/  ISETP.NE.AND P4, PT, R8, RZ, PT ;  /* 0x000000ff0800720c */ /* 0x000fc60003f85270 */
[----:B01----:R-:W-:Y:S10]  /*0280*/  @P0 BRA `(.L_x_111) ;  /* 0x0000000000880947 */ /* 0x003ff40003800000 */
[----:B---3--:R-:W-:-:S05]  /*0290*/  IMAD.WIDE R22, R9, 0x4, R12 ;  /* 0x0000000409167825 */ /* 0x008fca00078e020c */
[----:B------:R0:W3:Y:S01]  /*02a0*/  LDG.E R17, desc[UR4][R22.64] ;  /* 0x0000000416117981 */ /* 0x0000e2000c1e1900 */
[----:B----4-:R-:W-:-:S06]  /*02b0*/  IMAD.WIDE R18, R9, 0x8, R14 ;  /* 0x0000000809127825 */ /* 0x010fcc00078e020e */
[----:B------:R-:W4:Y:S01]  /*02c0*/  LDG.E.64 R18, desc[UR4][R18.64] ;  /* 0x0000000412127981 */ /* 0x000f22000c1e1b00 */
[----:B0-----:R-:W-:-:S05]  /*02d0*/  IMAD.WIDE R22, R7, 0x4, R22 ;  /* 0x0000000407167825 */ /* 0x001fca00078e0216 */
[----:B------:R0:W5:Y:S02]  /*02e0*/  LDG.E R21, desc[UR4][R22.64] ;  /* 0x0000000416157981 */ /* 0x000164000c1e1900 */
[----:B0-----:R-:W-:-:S05]  /*02f0*/  IMAD.WIDE R22, R7, 0x4, R22 ;  /* 0x0000000407167825 */ /* 0x001fca00078e0216 */
[----:B------:R0:W2:Y:S01]  /*0300*/  LDG.E R24, desc[UR4][R22.64] ;  /* 0x0000000416187981 */ /* 0x0000a2000c1e1900 */
[----:B---3--:R-:W-:-:S06]  /*0310*/  IMAD.WIDE R16, R17, 0x8, R14 ;  /* 0x0000000811107825 */ /* 0x008fcc00078e020e */
[----:B------:R-:W4:Y:S01]  /*0320*/  LDG.E.64 R16, desc[UR4][R16.64] ;  /* 0x0000000410107981 */ /* 0x000f22000c1e1b00 */
[----:B-----5:R-:W-:-:S06]  /*0330*/  IMAD.WIDE R20, R21, 0x8, R14 ;  /* 0x0000000815147825 */ /* 0x020fcc00078e020e */
[----:B------:R-:W3:Y:S01]  /*0340*/  LDG.E.64 R20, desc[UR4][R20.64] ;  /* 0x0000000414147981 */ /* 0x000ee2000c1e1b00 */
[----:B0-----:R-:W-:-:S05]  /*0350*/  IMAD.WIDE R22, R7, 0x4, R22 ;  /* 0x0000000407167825 */ /* 0x001fca00078e0216 */
[----:B------:R0:W5:Y:S02]  /*0360*/  LDG.E R26, desc[UR4][R22.64] ;  /* 0x00000004161a7981 */ /* 0x000164000c1e1900 */
[----:B0-----:R-:W-:Y:S01]  /*0370*/  IMAD.WIDE R22, R7, 0x4, R22 ;  /* 0x0000000407167825 */ /* 0x001fe200078e0216 */
[----:B----4-:R-:W-:-:S03]  /*0380*/  DADD R16, R18, R16 ;  /* 0x0000000012107229 */ /* 0x010fc60000000010 */
[----:B--2---:R-:W-:Y:S02]  /*0390*/  IMAD.WIDE R18, R24, 0x8, R14 ;  /* 0x0000000818127825 */ /* 0x004fe400078e020e */
[----:B------:R-:W2:Y:S04]  /*03a0*/  LDG.E R24, desc[UR4][R22.64] ;  /* 0x0000000416187981 */ /* 0x000ea8000c1e1900 */
[----:B------:R-:W4:Y:S01]  /*03b0*/  LDG.E.64 R18, desc[UR4][R18.64] ;  /* 0x0000000412127981 */ /* 0x000f22000c1e1b00 */
[----:B---3--:R-:W-:Y:S01]  /*03c0*/  DADD R20, R16, R20 ;  /* 0x0000000010147229 */ /* 0x008fe20000000014 */
[----:B------:R-:W-:-:S06]  /*03d0*/  IMAD.WIDE R16, R7, 0x4, R22 ;  /* 0x0000000407107825 */ /* 0x000fcc00078e0216 */
[----:B------:R-:W3:Y:S01]  /*03e0*/  LDG.E R17, desc[UR4][R16.64] ;  /* 0x0000000410117981 */ /* 0x000ee2000c1e1900 */
[----:B----4-:R-:W-:Y:S01]  /*03f0*/  DADD R18, R20, R18 ;  /* 0x0000000014127229 */ /* 0x010fe20000000012 */
[----:B-----5:R-:W-:-:S04]  /*0400*/  IMAD.WIDE R20, R26, 0x8, R14 ;  /* 0x000000081a147825 */ /* 0x020fc800078e020e */
[--C-:B--2---:R-:W-:Y:S02]  /*0410*/  IMAD.WIDE R22, R24, 0x8, R14.reuse ;  /* 0x0000000818167825 */ /* 0x104fe400078e020e */
[----:B------:R-:W2:Y:S04]  /*0420*/  LDG.E.64 R20, desc[UR4][R20.64] ;  /* 0x0000000414147981 */ /* 0x000ea8000c1e1b00 */
[----:B------:R-:W4:Y:S01]  /*0430*/  LDG.E.64 R22, desc[UR4][R22.64] ;  /* 0x0000000416167981 */ /* 0x000f22000c1e1b00 */
[----:B---3--:R-:W-:-:S06]  /*0440*/  IMAD.WIDE R16, R17, 0x8, R14 ;  /* 0x0000000811107825 */ /* 0x008fcc00078e020e */
[----:B------:R-:W3:Y:S01]  /*0450*/  LDG.E.64 R16, desc[UR4][R16.64] ;  /* 0x0000000410107981 */ /* 0x000ee2000c1e1b00 */
[----:B--2---:R-:W-:-:S08]  /*0460*/  DADD R18, R18, R20 ;  /* 0x0000000012127229 */ /* 0x004fd00000000014 */
[----:B----4-:R-:W-:-:S08]  /*0470*/  DADD R18, R18, R22 ;  /* 0x0000000012127229 */ /* 0x010fd00000000016 */
[----:B---3--:R-:W-:Y:S01]  /*0480*/  DADD R20, R18, R16 ;  /* 0x0000000012147229 */ /* 0x008fe20000000010 */
[----:B------:R-:W-:-:S06]  /*0490*/  IMAD.WIDE R18, R9, 0x8, R10 ;  /* 0x0000000809127825 */ /* 0x000fcc00078e020a */
[----:B------:R1:W-:Y:S04]  /*04a0*/  STG.E.64 desc[UR4][R18.64], R20 ;  /* 0x0000001412007986 */ /* 0x0003e8000c101b04 */
.L_x_111:
[----:B------:R-:W-:Y:S05]  /*04b0*/  BSYNC.RECONVERGENT B0 ;  /* 0x0000000000007941 */ /* 0x000fea0003800200 */
.L_x_110:
[----:B------:R-:W-:Y:S04]  /*04c0*/  BSSY.RECONVERGENT B0, `(.L_x_112) ;  /* 0x0000024000007945 */ /* 0x000fe80003800200 */
[----:B------:R-:W-:Y:S05]  /*04d0*/  @P1 BRA `(.L_x_113) ;  /* 0x0000000000881947 */ /* 0x000fea0003800000 */
[----:B---3--:R-:W-:-:S05]  /*04e0*/  IMAD.WIDE R22, R25, 0x4, R12 ;  /* 0x0000000419167825 */ /* 0x008fca00078e020c */
[----:B------:R0:W3:Y:S01]  /*04f0*/  LDG.E R17, desc[UR4][R22.64] ;  /* 0x0000000416117981 */ /* 0x0000e2000c1e1900 */
[----:B-1--4-:R-:W-:-:S06]  /*0500*/  IMAD.WIDE R18, R25, 0x8, R14 ;  /* 0x0000000819127825 */ /* 0x012fcc00078e020e */
        /* <DEDUP_REMOVED lines=31> */
.L_x_113:
[----:B------:R-:W-:Y:S05]  /*0700*/  BSYNC.RECONVERGENT B0 ;  /* 0x0000000000007941 */ /* 0x000fea0003800200 */
.L_x_112:
[----:B------:R-:W-:Y:S04]  /*0710*/  BSSY.RECONVERGENT B0, `(.L_x_114) ;  /* 0x0000024000007945 */ /* 0x000fe80003800200 */
[----:B------:R-:W-:Y:S05]  /*0720*/  @P2 BRA `(.L_x_115) ;  /* 0x0000000000882947 */ /* 0x000fea0003800000 */
[----:B---3--:R-:W-:-:S05]  /*0730*/  IMAD.WIDE R22, R27, 0x4, R12 ;  /* 0x000000041b167825 */ /* 0x008fca00078e020c */
[----:B------:R3:W5:Y:S01]  /*0740*/  LDG.E R17, desc[UR4][R22.64] ;  /* 0x0000000416117981 */ /* 0x000762000c1e1900 */
[----:B01--4-:R-:W-:-:S06]  /*0750*/  IMAD.WIDE R18, R27, 0x8, R14 ;  /* 0x000000081b127825 */ /* 0x013fcc00078e020e */
[----:B------:R-:W4:Y:S01]  /*0760*/  LDG.E.64 R18, desc[UR4][R18.64] ;  /* 0x0000000412127981 */ /* 0x000f22000c1e1b00 */
[----:B---3--:R-:W-:-:S05]  /*0770*/  IMAD.WIDE R22, R7, 0x4, R22 ;  /* 0x0000000407167825 */ /* 0x008fca00078e0216 */
[----:B------:R0:W3:Y:S02]  /*0780*/  LDG.E R21, desc[UR4][R22.64] ;  /* 0x0000000416157981 */ /* 0x0000e4000c1e1900 */
[----:B0-----:R-:W-:-:S05]  /*0790*/  IMAD.WIDE R22, R7, 0x4, R22 ;  /* 0x0000000407167825 */ /* 0x001fca00078e0216 */
[----:B------:R0:W2:Y:S01]  /*07a0*/  LDG.E R24, desc[UR4][R22.64] ;  /* 0x0000000416187981 */ /* 0x0000a2000c1e1900 */
[----:B-----5:R-:W-:-:S06]  /*07b0*/  IMAD.WIDE R16, R17, 0x8, R14 ;  /* 0x0000000811107825 */ /* 0x020fcc00078e020e */
[----:B------:R-:W4:Y:S01]  /*07c0*/  LDG.E.64 R16, desc[UR4][R16.64] ;  /* 0x0000000410107981 */ /* 0x000f22000c1e1b00 */
[----:B---3--:R-:W-:-:S06]  /*07d0*/  IMAD.WIDE R20, R21, 0x8, R14 ;  /* 0x0000000815147825 */ /* 0x008fcc00078e020e */
        /* <DEDUP_REMOVED lines=23> */
.L_x_115:
[----:B------:R-:W-:Y:S05]  /*0950*/  BSYNC.RECONVERGENT B0 ;  /* 0x0000000000007941 */ /* 0x000fea0003800200 */
.L_x_114:
[----:B------:R-:W-:Y:S04]  /*0960*/  BSSY.RECONVERGENT B0, `(.L_x_116) ;  /* 0x0000024000007945 */ /* 0x000fe80003800200 */
[----:B------:R-:W-:Y:S05]  /*0970*/  @P3 BRA `(.L_x_117) ;  /* 0x0000000000883947 */ /* 0x000fea0003800000 */
[----:B---3--:R-:W-:-:S05]  /*0980*/  IMAD.WIDE R22, R29, 0x4, R12 ;  /* 0x000000041d167825 */ /* 0x008fca00078e020c */
[----:B01----:R0:W3:Y:S01]  /*0990*/  LDG.E R21, desc[UR4][R22.64] ;  /* 0x0000000416157981 */ /* 0x0030e2000c1e1900 */
[----:B----4-:R-:W-:-:S06]  /*09a0*/  IMAD.WIDE R18, R29, 0x8, R14 ;  /* 0x000000081d127825 */ /* 0x010fcc00078e020e */
[----:B------:R-:W4:Y:S01]  /*09b0*/  LDG.E.64 R18, desc[UR4][R18.64] ;  /* 0x0000000412127981 */ /* 0x000f22000c1e1b00 */
[----:B0-----:R-:W-:-:S05]  /*09c0*/  IMAD.WIDE R22, R7, 0x4, R22 ;  /* 0x0000000407167825 */ /* 0x001fca00078e0216 */
[----:B------:R-:W5:Y:S01]  /*09d0*/  LDG.E R24, desc[UR4][R22.64] ;  /* 0x0000000416187981 */ /* 0x000f62000c1e1900 */
[----:B---3--:R-:W-:-:S05]  /*09e0*/  IMAD.WIDE R20, R21, 0x8, R14 ;  /* 0x0000000815147825 */ /* 0x008fca00078e020e */
[----:B------:R0:W4:Y:S02]  /*09f0*/  LDG.E.64 R16, desc[UR4][R20.64] ;  /* 0x0000000414107981 */ /* 0x000124000c1e1b00 */
[----:B0-----:R-:W-:Y:S01]  /*0a00*/  IMAD.WIDE R20, R7, 0x4, R22 ;  /* 0x0000000407147825 */ /* 0x001fe200078e0216 */
[----:B----4-:R-:W-:-:S03]  /*0a10*/  DADD R16, R18, R16 ;  /* 0x0000000012107229 */ /* 0x010fc60000000010 */
[----:B-----5:R-:W-:Y:S02]  /*0a20*/  IMAD.WIDE R18, R24, 0x8, R14 ;  /* 0x0000000818127825 */ /* 0x020fe400078e020e */
[----:B------:R0:W3:Y:S04]  /*0a30*/  LDG.E R24, desc[UR4][R20.64] ;  /* 0x0000000414187981 */ /* 0x0000e8000c1e1900 */
[----:B------:R-:W4:Y:S01]  /*0a40*/  LDG.E.64 R18, desc[UR4][R18.64] ;  /* 0x0000000412127981 */ /* 0x000f22000c1e1b00 */
[----:B0-----:R-:W-:-:S05]  /*0a50*/  IMAD.WIDE R20, R7, 0x4, R20 ;  /* 0x0000000407147825 */ /* 0x001fca00078e0214 */
[----:B------:R0:W5:Y:S02]  /*0a60*/  LDG.E R26, desc[UR4][R20.64] ;  /* 0x00000004141a7981 */ /* 0x000164000c1e1900 */
[----:B0-----:R-:W-:-:S04]  /*0a70*/  IMAD.WIDE R20, R7, 0x4, R20 ;  /* 0x0000000407147825 */ /* 0x001fc800078e0214 */
[----:B------:R-:W-:-:S06]  /*0a80*/  IMAD.WIDE R22, R7, 0x4, R20 ;  /* 0x0000000407167825 */ /* 0x000fcc00078e0214 */
[----:B------:R-:W2:Y:S01]  /*0a90*/  LDG.E R23, desc[UR4][R22.64] ;  /* 0x0000000416177981 */ /* 0x000ea2000c1e1900 */
[----:B----4-:R-:W-:Y:S01]  /*0aa0*/  DADD R18, R16, R18 ;  /* 0x0000000010127229 */ /* 0x010fe20000000012 */
[--C-:B---3--:R-:W-:Y:S02]  /*0ab0*/  IMAD.WIDE R16, R24, 0x8, R14.reuse ;  /* 0x0000000818107825 */ /* 0x108fe400078e020e */
[----:B------:R-:W3:Y:S04]  /*0ac0*/  LDG.E R24, desc[UR4][R20.64] ;  /* 0x0000000414187981 */ /* 0x000ee8000c1e1900 */
[----:B------:R-:W4:Y:S01]  /*0ad0*/  LDG.E.64 R16, desc[UR4][R16.64] ;  /* 0x0000000410107981 */ /* 0x000f22000c1e1b00 */
[----:B--2---:R-:W-:-:S06]  /*0ae0*/  IMAD.WIDE R22, R23, 0x8, R14 ;  /* 0x0000000817167825 */ /* 0x004fcc00078e020e */
[----:B------:R-:W2:Y:S01]  /*0af0*/  LDG.E.64 R22, desc[UR4][R22.64] ;  /* 0x0000000416167981 */ /* 0x000ea2000c1e1b00 */
[----:B----4-:R-:W-:Y:S01]  /*0b00*/  DADD R16, R18, R16 ;  /* 0x0000000012107229 */ /* 0x010fe20000000010 */
[----:B-----5:R-:W-:-:S04]  /*0b10*/  IMAD.WIDE R18, R26, 0x8, R14 ;  /* 0x000000081a127825 */ /* 0x020fc800078e020e */
[----:B---3--:R-:W-:Y:S02]  /*0b20*/  IMAD.WIDE R20, R24, 0x8, R14 ;  /* 0x0000000818147825 */ /* 0x008fe400078e020e */
[----:B------:R-:W3:Y:S04]  /*0b30*/  LDG.E.64 R18, desc[UR4][R18.64] ;  /* 0x0000000412127981 */ /* 0x000ee8000c1e1b00 */
[----:B------:R-:W4:Y:S01]  /*0b40*/  LDG.E.64 R20, desc[UR4][R20.64] ;  /* 0x0000000414147981 */ /* 0x000f22000c1e1b00 */
[----:B---3--:R-:W-:-:S08]  /*0b50*/  DADD R16, R16, R18 ;  /* 0x0000000010107229 */ /* 0x008fd00000000012 */
[----:B----4-:R-:W-:-:S08]  /*0b60*/  DADD R16, R16, R20 ;  /* 0x0000000010107229 */ /* 0x010fd00000000014 */
[----:B--2---:R-:W-:Y:S01]  /*0b70*/  DADD R18, R16, R22 ;  /* 0x0000000010127229 */ /* 0x004fe20000000016 */
[----:B------:R-:W-:-:S06]  /*0b80*/  IMAD.WIDE R16, R29, 0x8, R10 ;  /* 0x000000081d107825 */ /* 0x000fcc00078e020a */
[----:B------:R0:W-:Y:S04]  /*0b90*/  STG.E.64 desc[UR4][R16.64], R18 ;  /* 0x0000001210007986 */ /* 0x0001e8000c101b04 */
.L_x_117:
[----:B------:R-:W-:Y:S05]  /*0ba0*/  BSYNC.RECONVERGENT B0 ;  /* 0x0000000000007941 */ /* 0x000fea0003800200 */
.L_x_116:
[C---:B------:R-:W-:Y:S02]  /*0bb0*/  LEA R25, R0.reuse, R25, 0x2 ;  /* 0x0000001900197211 */ /* 0x040fe400078e10ff */
[C---:B------:R-:W-:Y:S02]  /*0bc0*/  LEA R27, R0.reuse, R27, 0x2 ;  /* 0x0000001b001b7211 */ /* 0x040fe400078e10ff */
[C---:B------:R-:W-:Y:S02]  /*0bd0*/  LEA R29, R0.reuse, R29, 0x2 ;  /* 0x0000001d001d7211 */ /* 0x040fe400078e10ff */
[----:B------:R-:W-:Y:S01]  /*0be0*/  LEA R9, R0, R9, 0x2 ;  /* 0x0000000900097211 */ /* 0x000fe200078e10ff */
[----:B------:R-:W-:Y:S06]  /*0bf0*/  @P4 BRA `(.L_x_118) ;  /* 0xfffffff400844947 */ /* 0x000fec000383ffff */
.L_x_109:
[----:B------:R-:W-:-:S13]  /*0c00*/  LOP3.LUT P0, R4, R4, 0x3, RZ, 0xc0, !PT ;  /* 0x0000000304047812 */ /* 0x000fda000780c0ff */
[----:B------:R-:W-:Y:S05]  /*0c10*/  @!P0 EXIT ;  /* 0x000000000000894d */ /* 0x000fea0003800000 */
[----:B------:R-:W-:-:S13]  /*0c20*/  ISETP.NE.AND P0, PT, R4, 0x1, PT ;  /* 0x000000010400780c */ /* 0x000fda0003f05270 */
[----:B------:R-:W-:Y:S05]  /*0c30*/  @!P0 BRA `(.L_x_119) ;  /* 0x0000000400648947 */ /* 0x000fea0003800000 */
[----:B------:R-:W5:Y:S01]  /*0c40*/  LDCU UR6, c[0x0][0x39c] ;  /* 0x00007380ff0677ac */ /* 0x000f620008000800 */
[----:B0-----:R-:W-:Y:S01]  /*0c50*/  IADD3 R7, PT, PT, R6, R3, RZ ;  /* 0x0000000306077210 */ /* 0x001fe20007ffe0ff */
[----:B------:R-:W-:Y:S04]  /*0c60*/  BSSY.RECONVERGENT B0, `(.L_x_120) ;  /* 0x000002c000007945 */ /* 0x000fe80003800200 */
[----:B-1----:R-:W-:-:S05]  /*0c70*/  IMAD R7, R7, R0, R5 ;  /* 0x0000000007077224 */ /* 0x002fca00078e0205 */
[C---:B------:R-:W-:Y:S02]  /*0c80*/  IADD3 R4, PT, PT, R7.reuse, R0, RZ ;  /* 0x0000000007047210 */ /* 0x040fe40007ffe0ff */
[----:B-----5:R-:W-:Y:S02]  /*0c90*/  ISETP.GE.AND P0, PT, R7, UR6, PT ;  /* 0x0000000607007c0c */ /* 0x020fe4000bf06270 */
[----:B------:R-:W-:-:S11]  /*0ca0*/  ISETP.GE.AND P1, PT, R4, UR6, PT ;  /* 0x0000000604007c0c */ /* 0x000fd6000bf26270 */
[----:B------:R-:W-:Y:S05]  /*0cb0*/  @P0 BRA `(.L_x_121) ;  /* 0x0000000000980947 */ /* 0x000fea0003800000 */
[----:B------:R-:W0:Y:S08]  /*0cc0*/  LDC.64 R8, c[0x0][0x380] ;  /* 0x0000e000ff087b82 */ /* 0x000e300000000a00 */
[----:B------:R-:W1:Y:S01]  /*0cd0*/  LDC R23, c[0x0][0x3a0] ;  /* 0x0000e800ff177b82 */ /* 0x000e620000000800 */
[----:B0-----:R-:W-:-:S05]  /*0ce0*/  IMAD.WIDE R8, R7, 0x4, R8 ;  /* 0x0000000407087825 */ /* 0x001fca00078e0208 */
[----:B---3--:R0:W3:Y:S01]  /*0cf0*/  LDG.E R13, desc[UR4][R8.64] ;  /* 0x00000004080d7981 */ /* 0x0080e2000c1e1900 */
[----:B-1----:R-:W-:-:S05]  /*0d00*/  IMAD.WIDE R24, R23, 0x4, R8 ;  /* 0x0000000417187825 */ /* 0x002fca00078e0208 */
[----:B----4-:R-:W4:Y:S01]  /*0d10*/  LDG.E R15, desc[UR4][R24.64] ;  /* 0x00000004180f7981 */ /* 0x010f22000c1e1900 */
[C---:B------:R-:W-:Y:S01]  /*0d20*/  IMAD.WIDE R26, R23.reuse, 0x4, R24 ;  /* 0x00000004171a7825 */ /* 0x040fe200078e0218 */
[----:B0-----:R-:W2:Y:S04]  /*0d30*/  LDC.64 R8, c[0x0][0x388] ;  /* 0x0000e200ff087b82 */ /* 0x001ea80000000a00 */
[----:B------:R-:W5:Y:S01]  /*0d40*/  LDG.E R17, desc[UR4][R26.64] ;  /* 0x000000041a117981 */ /* 0x000f62000c1e1900 */
[----:B------:R-:W-:-:S05]  /*0d50*/  IMAD.WIDE R28, R23, 0x4, R26 ;  /* 0x00000004171c7825 */ /* 0x000fca00078e021a */
[----:B------:R0:W5:Y:S02]  /*0d60*/  LDG.E R19, desc[UR4][R28.64] ;  /* 0x000000041c137981 */ /* 0x000164000c1e1900 */
[----:B0-----:R-:W-:-:S05]  /*0d70*/  IMAD.WIDE R28, R23, 0x4, R28 ;  /* 0x00000004171c7825 */ /* 0x001fca00078e021c */
[----:B------:R-:W5:Y:S01]  /*0d80*/  LDG.E R21, desc[UR4][R28.64] ;  /* 0x000000041c157981 */ /* 0x000f62000c1e1900 */
[----:B------:R-:W-:-:S06]  /*0d90*/  IMAD.WIDE R22, R23, 0x4, R28 ;  /* 0x0000000417167825 */ /* 0x000fcc00078e021c */
[----:B------:R-:W5:Y:S01]  /*0da0*/  LDG.E R23, desc[UR4][R22.64] ;  /* 0x0000000416177981 */ /* 0x000f62000c1e1900 */
[----:B--2---:R-:W-:-:S06]  /*0db0*/  IMAD.WIDE R10, R7, 0x8, R8 ;  /* 0x00000008070a7825 */ /* 0x004fcc00078e0208 */
[----:B------:R-:W2:Y:S01]  /*0dc0*/  LDG.E.64 R10, desc[UR4][R10.64] ;  /* 0x000000040a0a7981 */ /* 0x000ea2000c1e1b00 */
[----:B---3--:R-:W-:-:S06]  /*0dd0*/  IMAD.WIDE R12, R13, 0x8, R8 ;  /* 0x000000080d0c7825 */ /* 0x008fcc00078e0208 */
[----:B------:R-:W2:Y:S01]  /*0de0*/  LDG.E.64 R12, desc[UR4][R12.64] ;  /* 0x000000040c0c7981 */ /* 0x000ea2000c1e1b00 */
[----:B----4-:R-:W-:-:S06]  /*0df0*/  IMAD.WIDE R14, R15, 0x8, R8 ;  /* 0x000000080f0e7825 */ /* 0x010fcc00078e0208 */
[----:B------:R-:W3:Y:S01]  /*0e00*/  LDG.E.64 R14, desc[UR4][R14.64] ;  /* 0x000000040e0e7981 */ /* 0x000ee2000c1e1b00 */
[----:B-----5:R-:W-:-:S06]  /*0e10*/  IMAD.WIDE R16, R17, 0x8, R8 ;  /* 0x0000000811107825 */ /* 0x020fcc00078e0208 */
[----:B------:R-:W4:Y:S01]  /*0e20*/  LDG.E.64 R16, desc[UR4][R16.64] ;  /* 0x0000000410107981 */ /* 0x000f22000c1e1b00 */
[----:B------:R-:W-:-:S06]  /*0e30*/  IMAD.WIDE R18, R19, 0x8, R8 ;  /* 0x0000000813127825 */ /* 0x000fcc00078e0208 */
[----:B------:R-:W5:Y:S01]  /*0e40*/  LDG.E.64 R18, desc[UR4][R18.64] ;  /* 0x0000000412127981 */ /* 0x000f62000c1e1b00 */
[----:B------:R-:W-:-:S06]  /*0e50*/  IMAD.WIDE R20, R21, 0x8, R8 ;  /* 0x0000000815147825 */ /* 0x000fcc00078e0208 */
[----:B------:R-:W5:Y:S01]  /*0e60*/  LDG.E.64 R20, desc[UR4][R20.64] ;  /* 0x0000000414147981 */ /* 0x000f62000c1e1b00 */
[----:B------:R-:W-:-:S06]  /*0e70*/  IMAD.WIDE R8, R23, 0x8, R8 ;  /* 0x0000000817087825 */ /* 0x000fcc00078e0208 */
[----:B------:R-:W5:Y:S01]  /*0e80*/  LDG.E.64 R8, desc[UR4][R8.64] ;  /* 0x0000000408087981 */ /* 0x000f62000c1e1b00 */
[----:B--2---:R-:W-:-:S08]  /*0e90*/  DADD R10, R10, R12 ;  /* 0x000000000a0a7229 */ /* 0x004fd0000000000c */
[----:B---3--:R-:W-:-:S08]  /*0ea0*/  DADD R10, R10, R14 ;  /* 0x000000000a0a7229 */ /* 0x008fd0000000000e */
[----:B----4-:R-:W-:Y:S02]  /*0eb0*/  DADD R12, R10, R16 ;  /* 0x000000000a0c7229 */ /* 0x010fe40000000010 */
[----:B------:R-:W0:Y:S06]  /*0ec0*/  LDC.64 R10, c[0x0][0x390] ;  /* 0x0000e400ff0a7b82 */ /* 0x000e2c0000000a00 */
[----:B-----5:R-:W-:-:S08]  /*0ed0*/  DADD R12, R12, R18 ;  /* 0x000000000c0c7229 */ /* 0x020fd00000000012 */
[----:B------:R-:W-:-:S08]  /*0ee0*/  DADD R12, R12, R20 ;  /* 0x000000000c0c7229 */ /* 0x000fd00000000014 */
[----:B------:R-:W-:Y:S01]  /*0ef0*/  DADD R12, R12, R8 ;  /* 0x000000000c0c7229 */ /* 0x000fe20000000008 */
[----:B0-----:R-:W-:-:S06]  /*0f00*/  IMAD.WIDE R10, R7, 0x8, R10 ;  /* 0x00000008070a7825 */ /* 0x001fcc00078e020a */
[----:B------:R0:W-:Y:S04]  /*0f10*/  STG.E.64 desc[UR4][R10.64], R12 ;  /* 0x0000000c0a007986 */ /* 0x0001e8000c101b04 */
.L_x_121:
[----:B------:R-:W-:Y:S05]  /*0f20*/  BSYNC.RECONVERGENT B0 ;  /* 0x0000000000007941 */ /* 0x000fea0003800200 */
.L_x_120:
[----:B------:R-:W-:Y:S04]  /*0f30*/  BSSY.RECONVERGENT B0, `(.L_x_122) ;  /* 0x0000028000007945 */ /* 0x000fe80003800200 */
[----:B------:R-:W-:Y:S05]  /*0f40*/  @P1 BRA `(.L_x_123) ;  /* 0x0000000000981947 */ /* 0x000fea0003800000 */
[----:B------:R-:W1:Y:S08]  /*0f50*/  LDC.64 R8, c[0x0][0x380] ;  /* 0x0000e000ff087b82 */ /* 0x000e700000000a00 */
[----:B------:R-:W5:Y:S01]  /*0f60*/  LDC R29, c[0x0][0x3a0] ;  /* 0x0000e800ff1d7b82 */ /* 0x000f620000000800 */
[----:B-1----:R-:W-:-:S05]  /*0f70*/  IMAD.WIDE R8, R4, 0x4, R8 ;  /* 0x0000000404087825 */ /* 0x002fca00078e0208 */
[----:B0--3--:R0:W3:Y:S01]  /*0f80*/  LDG.E R12, desc[UR4][R8.64] ;  /* 0x00000004080c7981 */ /* 0x0090e2000c1e1900 */
[----:B-----5:R-:W-:-:S05]  /*0f90*/  IMAD.WIDE R20, R29, 0x4, R8 ;  /* 0x000000041d147825 */ /* 0x020fca00078e0208 */
[----:B------:R3:W5:Y:S01]  /*0fa0*/  LDG.E R19, desc[UR4][R20.64] ;  /* 0x0000000414137981 */ /* 0x000762000c1e1900 */
[C---:B------:R-:W-:Y:S01]  /*0fb0*/  IMAD.WIDE R22, R29.reuse, 0x4, R20 ;  /* 0x000000041d167825 */ /* 0x040fe200078e0214 */
[----:B0-----:R-:W2:Y:S04]  /*0fc0*/  LDC.64 R8, c[0x0][0x388] ;  /* 0x0000e200ff087b82 */ /* 0x001ea80000000a00 */
[----:B------:R-:W5:Y:S01]  /*0fd0*/  LDG.E R17, desc[UR4][R22.64] ;  /* 0x0000000416117981 */ /* 0x000f62000c1e1900 */
[----:B------:R-:W-:-:S05]  /*0fe0*/  IMAD.WIDE R24, R29, 0x4, R22 ;  /* 0x000000041d187825 */ /* 0x000fca00078e0216 */
[----:B------:R-:W5:Y:S01]  /*0ff0*/  LDG.E R13, desc[UR4][R24.64] ;  /* 0x00000004180d7981 */ /* 0x000f62000c1e1900 */
[----:B------:R-:W-:-:S05]  /*1000*/  IMAD.WIDE R26, R29, 0x4, R24 ;  /* 0x000000041d1a7825 */ /* 0x000fca00078e0218 */
[----:B----4-:R-:W4:Y:S01]  /*1010*/  LDG.E R15, desc[UR4][R26.64] ;  /* 0x000000041a0f7981 */ /* 0x010f22000c1e1900 */
[----:B------:R-:W-:-:S05]  /*1020*/  IMAD.WIDE R28, R29, 0x4, R26 ;  /* 0x000000041d1c7825 */ /* 0x000fca00078e021a */
[----:B------:R-:W4:Y:S01]  /*1030*/  LDG.E R7, desc[UR4][R28.64] ;  /* 0x000000041c077981 */ /* 0x000f22000c1e1900 */
[----:B--2---:R-:W-:-:S06]  /*1040*/  IMAD.WIDE R10, R4, 0x8, R8 ;  /* 0x00000008040a7825 */ /* 0x004fcc00078e0208 */
[----:B------:R-:W2:Y:S01]  /*1050*/  LDG.E.64 R10, desc[UR4][R10.64] ;  /* 0x000000040a0a7981 */ /* 0x000ea2000c1e1b00 */
[----:B---3--:R-:W-:-:S06]  /*1060*/  IMAD.WIDE R20, R12, 0x8, R8 ;  /* 0x000000080c147825 */ /* 0x008fcc00078e0208 */
[----:B------:R-:W2:Y:S01]  /*1070*/  LDG.E.64 R20, desc[UR4][R20.64] ;  /* 0x0000000414147981 */ /* 0x000ea2000c1e1b00 */
[----:B-----5:R-:W-:-:S06]  /*1080*/  IMAD.WIDE R18, R19, 0x8, R8 ;  /* 0x0000000813127825 */ /* 0x020fcc00078e0208 */
[----:B------:R-:W3:Y:S01]  /*1090*/  LDG.E.64 R18, desc[UR4][R18.64] ;  /* 0x0000000412127981 */ /* 0x000ee2000c1e1b00 */
[----:B------:R-:W-:-:S06]  /*10a0*/  IMAD.WIDE R16, R17, 0x8, R8 ;  /* 0x0000000811107825 */ /* 0x000fcc00078e0208 */
[----:B------:R-:W5:Y:S01]  /*10b0*/  LDG.E.64 R16, desc[UR4][R16.64] ;  /* 0x0000000410107981 */ /* 0x000f62000c1e1b00 */
[----:B------:R-:W-:-:S04]  /*10c0*/  IMAD.WIDE R12, R13, 0x8, R8 ;  /* 0x000000080d0c7825 */ /* 0x000fc800078e0208 */
[--C-:B----4-:R-:W-:Y:S02]  /*10d0*/  IMAD.WIDE R14, R15, 0x8, R8.reuse ;  /* 0x000000080f0e7825 */ /* 0x110fe400078e0208 */
[----:B------:R-:W4:Y:S04]  /*10e0*/  LDG.E.64 R12, desc[UR4][R12.64] ;  /* 0x000000040c0c7981 */ /* 0x000f28000c1e1b00 */
[----:B------:R-:W4:Y:S01]  /*10f0*/  LDG.E.64 R14, desc[UR4][R14.64] ;  /* 0x000000040e0e7981 */ /* 0x000f22000c1e1b00 */
[----:B------:R-:W-:-:S06]  /*1100*/  IMAD.WIDE R8, R7, 0x8, R8 ;  /* 0x0000000807087825 */ /* 0x000fcc00078e0208 */
[----:B------:R-:W4:Y:S01]  /*1110*/  LDG.E.64 R8, desc[UR4][R8.64] ;  /* 0x0000000408087981 */ /* 0x000f22000c1e1b00 */
[----:B--2---:R-:W-:-:S08]  /*1120*/  DADD R10, R10, R20 ;  /* 0x000000000a0a7229 */ /* 0x004fd00000000014 */
[----:B---3--:R-:W-:Y:S01]  /*1130*/  DADD R10, R10, R18 ;  /* 0x000000000a0a7229 */ /* 0x008fe20000000012 */
[----:B------:R-:W0:Y:S07]  /*1140*/  LDC.64 R18, c[0x0][0x390] ;  /* 0x0000e400ff127b82 */ /* 0x000e2e0000000a00 */
[----:B-----5:R-:W-:-:S08]  /*1150*/  DADD R10, R10, R16 ;  /* 0x000000000a0a7229 */ /* 0x020fd00000000010 */
[----:B----4-:R-:W-:-:S08]  /*1160*/  DADD R10, R10, R12 ;  /* 0x000000000a0a7229 */ /* 0x010fd0000000000c */
[----:B------:R-:W-:Y:S01]  /*1170*/  DADD R10, R10, R14 ;  /* 0x000000000a0a7229 */ /* 0x000fe2000000000e */
[----:B0-----:R-:W-:-:S07]  /*1180*/  IMAD.WIDE R12, R4, 0x8, R18 ;  /* 0x00000008040c7825 */ /* 0x001fce00078e0212 */
[----:B------:R-:W-:-:S07]  /*1190*/  DADD R10, R10, R8 ;  /* 0x000000000a0a7229 */ /* 0x000fce0000000008 */
[----:B------:R1:W-:Y:S04]  /*11a0*/  STG.E.64 desc[UR4][R12.64], R10 ;  /* 0x0000000a0c007986 */ /* 0x0003e8000c101b04 */
.L_x_123:
[----:B------:R-:W-:Y:S05]  /*11b0*/  BSYNC.RECONVERGENT B0 ;  /* 0x0000000000007941 */ /* 0x000fea0003800200 */
.L_x_122:
[----:B------:R-:W-:-:S07]  /*11c0*/  IADD3 R3, PT, PT, R3, 0x2, RZ ;  /* 0x0000000203037810 */ /* 0x000fce0007ffe0ff */
.L_x_119:
[----:B------:R-:W-:-:S04]  /*11d0*/  LOP3.LUT R2, R2, 0x1, RZ, 0xc0, !PT ;  /* 0x0000000102027812 */ /* 0x000fc800078ec0ff */
[----:B------:R-:W-:-:S13]  /*11e0*/  ISETP.NE.U32.AND P0, PT, R2, 0x1, PT ;  /* 0x000000010200780c */ /* 0x000fda0003f05070 */
[----:B------:R-:W-:Y:S05]  /*11f0*/  @!P0 EXIT ;  /* 0x000000000000894d */ /* 0x000fea0003800000 */
[----:B------:R-:W5:Y:S01]  /*1200*/  LDCU UR6, c[0x0][0x39c] ;  /* 0x00007380ff0677ac */ /* 0x000f620008000800 */
[----:B------:R-:W-:-:S05]  /*1210*/  IADD3 R3, PT, PT, R6, R3, RZ ;  /* 0x0000000306037210 */ /* 0x000fca0007ffe0ff */
[----:B-1----:R-:W-:-:S05]  /*1220*/  IMAD R0, R3, R0, R5 ;  /* 0x0000000003007224 */ /* 0x002fca00078e0205 */
[----:B-----5:R-:W-:-:S13]  /*1230*/  ISETP.GE.AND P0, PT, R0, UR6, PT ;  /* 0x0000000600007c0c */ /* 0x020fda000bf06270 */
[----:B------:R-:W-:Y:S05]  /*1240*/  @P0 EXIT ;  /* 0x000000000000094d */ /* 0x000fea0003800000 */
[----:B------:R-:W1:Y:S08]  /*1250*/  LDC.64 R2, c[0x0][0x380] ;  /* 0x0000e000ff027b82 */ /* 0x000e700000000a00 */
[----:B0--3--:R-:W0:Y:S01]  /*1260*/  LDC R13, c[0x0][0x3a0] ;  /* 0x0000e800ff0d7b82 */ /* 0x009e220000000800 */
[----:B-1----:R-:W-:-:S05]  /*1270*/  IMAD.WIDE R2, R0, 0x4, R2 ;  /* 0x0000000400027825 */ /* 0x002fca00078e0202 */
[----:B------:R1:W3:Y:S01]  /*1280*/  LDG.E R23, desc[UR4][R2.64] ;  /* 0x0000000402177981 */ /* 0x0002e2000c1e1900 */
[----:B0-----:R-:W-:-:S05]  /*1290*/  IMAD.WIDE R6, R13, 0x4, R2 ;  /* 0x000000040d067825 */ /* 0x001fca00078e0202 */
[----:B------:R3:W5:Y:S01]  /*12a0*/  LDG.E R25, desc[UR4][R6.64] ;  /* 0x0000000406197981 */ /* 0x000762000c1e1900 */
[C---:B------:R-:W-:Y:S01]  /*12b0*/  IMAD.WIDE R8, R13.reuse, 0x4, R6 ;  /* 0x000000040d087825 */ /* 0x040fe200078e0206 */
[----:B-1----:R-:W0:Y:S04]  /*12c0*/  LDC.64 R2, c[0x0][0x388] ;  /* 0x0000e200ff027b82 */ /* 0x002e280000000a00 */
[----:B--2---:R5:W2:Y:S01]  /*12d0*/  LDG.E R11, desc[UR4][R8.64] ;  /* 0x00000004080b7981 */ /* 0x004aa2000c1e1900 */
[----:B------:R-:W-:-:S05]  /*12e0*/  IMAD.WIDE R18, R13, 0x4, R8 ;  /* 0x000000040d127825 */ /* 0x000fca00078e0208 */
[----:B------:R-:W2:Y:S01]  /*12f0*/  LDG.E R17, desc[UR4][R18.64] ;  /* 0x0000000412117981 */ /* 0x000ea2000c1e1900 */
[----:B------:R-:W-:-:S05]  /*1300*/  IMAD.WIDE R20, R13, 0x4, R18 ;  /* 0x000000040d147825 */ /* 0x000fca00078e0212 */
[----:B----4-:R-:W4:Y:S01]  /*1310*/  LDG.E R15, desc[UR4][R20.64] ;  /* 0x00000004140f7981 */ /* 0x010f22000c1e1900 */
[----:B------:R-:W-:-:S06]  /*1320*/  IMAD.WIDE R12, R13, 0x4, R20 ;  /* 0x000000040d0c7825 */ /* 0x000fcc00078e0214 */
[----:B------:R-:W4:Y:S01]  /*1330*/  LDG.E R13, desc[UR4][R12.64] ;  /* 0x000000040c0d7981 */ /* 0x000f22000c1e1900 */
[----:B0-----:R-:W-:-:S06]  /*1340*/  IMAD.WIDE R4, R0, 0x8, R2 ;  /* 0x0000000800047825 */ /* 0x001fcc00078e0202 */
[----:B------:R-:W4:Y:S01]  /*1350*/  LDG.E.64 R4, desc[UR4][R4.64] ;  /* 0x0000000404047981 */ /* 0x000f22000c1e1b00 */
[----:B---3--:R-:W-:-:S06]  /*1360*/  IMAD.WIDE R6, R23, 0x8, R2 ;  /* 0x0000000817067825 */ /* 0x008fcc00078e0202 */
[----:B------:R-:W3:Y:S01]  /*1370*/  LDG.E.64 R6, desc[UR4][R6.64] ;  /* 0x0000000406067981 */ /* 0x000ee2000c1e1b00 */
[----:B-----5:R-:W-:-:S06]  /*1380*/  IMAD.WIDE R8, R25, 0x8, R2 ;  /* 0x0000000819087825 */ /* 0x020fcc00078e0202 */
[----:B------:R-:W5:Y:S01]  /*1390*/  LDG.E.64 R8, desc[UR4][R8.64] ;  /* 0x0000000408087981 */ /* 0x000f62000c1e1b00 */
[----:B--2---:R-:W-:-:S06]  /*13a0*/  IMAD.WIDE R10, R11, 0x8, R2 ;  /* 0x000000080b0a7825 */ /* 0x004fcc00078e0202 */
[----:B------:R-:W2:Y:S01]  /*13b0*/  LDG.E.64 R10, desc[UR4][R10.64] ;  /* 0x000000040a0a7981 */ /* 0x000ea2000c1e1b00 */
[----:B------:R-:W-:-:S04]  /*13c0*/  IMAD.WIDE R16, R17, 0x8, R2 ;  /* 0x0000000811107825 */ /* 0x000fc800078e0202 */
[--C-:B----4-:R-:W-:Y:S02]  /*13d0*/  IMAD.WIDE R14, R15, 0x8, R2.reuse ;  /* 0x000000080f0e7825 */ /* 0x110fe400078e0202 */
[----:B------:R-:W4:Y:S04]  /*13e0*/  LDG.E.64 R16, desc[UR4][R16.64] ;  /* 0x0000000410107981 */ /* 0x000f28000c1e1b00 */
[----:B------:R-:W4:Y:S01]  /*13f0*/  LDG.E.64 R14, desc[UR4][R14.64] ;  /* 0x000000040e0e7981 */ /* 0x000f22000c1e1b00 */
[----:B------:R-:W-:-:S06]  /*1400*/  IMAD.WIDE R2, R13, 0x8, R2 ;  /* 0x000000080d027825 */ /* 0x000fcc00078e0202 */
[----:B------:R-:W4:Y:S01]  /*1410*/  LDG.E.64 R2, desc[UR4][R2.64] ;  /* 0x0000000402027981 */ /* 0x000f22000c1e1b00 */
[----:B---3--:R-:W-:Y:S01]  /*1420*/  DADD R4, R4, R6 ;  /* 0x0000000004047229 */ /* 0x008fe20000000006 */
[----:B------:R-:W0:Y:S07]  /*1430*/  LDC.64 R6, c[0x0][0x390] ;  /* 0x0000e400ff067b82 */ /* 0x000e2e0000000a00 */
[----:B-----5:R-:W-:-:S08]  /*1440*/  DADD R4, R4, R8 ;  /* 0x0000000004047229 */ /* 0x020fd00000000008 */
[----:B--2---:R-:W-:-:S08]  /*1450*/  DADD R4, R4, R10 ;  /* 0x0000000004047229 */ /* 0x004fd0000000000a */
[----:B----4-:R-:W-:-:S08]  /*1460*/  DADD R4, R4, R16 ;  /* 0x0000000004047229 */ /* 0x010fd00000000010 */
[----:B------:R-:W-:Y:S01]  /*1470*/  DADD R4, R4, R14 ;  /* 0x0000000004047229 */ /* 0x000fe2000000000e */
[----:B0-----:R-:W-:-:S07]  /*1480*/  IMAD.WIDE R6, R0, 0x8, R6 ;  /* 0x0000000800067825 */ /* 0x001fce00078e0206 */
[----:B------:R-:W-:-:S07]  /*1490*/  DADD R4, R4, R2 ;  /* 0x0000000004047229 */ /* 0x000fce0000000002 */
[----:B------:R-:W-:Y:S01]  /*14a0*/  STG.E.64 desc[UR4][R6.64], R4 ;  /* 0x0000000406007986 */ /* 0x000fe2000c101b04 */
[----:B------:R-:W-:Y:S05]  /*14b0*/  EXIT ;  /* 0x000000000000794d */ /* 0x000fea0003800000 */
.L_x_124:
        /* <DEDUP_REMOVED lines=12> */
.L_x_191:


//--------------------- .text._Z37dvc_ScaLBL_D3Q7_Membrane_IonTransportPiPdS0_S0_ii --------------------------
	.section	.text._Z37dvc_ScaLBL_D3Q7_Membrane_IonTransportPiPdS0_S0_ii,"ax",@progbits
	.align	128
        .global         _Z37dvc_ScaLBL_D3Q7_Membrane_IonTransportPiPdS0_S0_ii
        .type           _Z37dvc_ScaLBL_D3Q7_Membrane_IonTransportPiPdS0_S0_ii,@function
        .size           _Z37dvc_ScaLBL_D3Q7_Membrane_IonTransportPiPdS0_S0_ii,(.L_x_192 - _Z37dvc_ScaLBL_D3Q7_Membrane_IonTransportPiPdS0_S0_ii)
        .other          _Z37dvc_ScaLBL_D3Q7_Membrane_IonTransportPiPdS0_S0_ii,@"STO_CUDA_ENTRY STV_DEFAULT"
_Z37dvc_ScaLBL_D3Q7_Membrane_IonTransportPiPdS0_S0_ii:
.text._Z37dvc_ScaLBL_D3Q7_Membrane_IonTransportPiPdS0_S0_ii:
[----:B------:R-:W-:Y:S01]  /*0000*/  LDC R1, c[0x0][0x37c] ;  /* 0x0000df00ff017b82 */ /* 0x000fe20000000800 */
[----:B------:R-:W0:Y:S02]  /*0010*/  LDCU UR6, c[0x0][0x3a0] ;  /* 0x00007400ff0677ac */ /* 0x000e240008000800 */
[----:B0-----:R-:W-:-:S06]  /*0020*/  UISETP.GE.AND UP0, UPT, UR6, -0x7ffff, UPT ;  /* 0xfff800010600788c */ /* 0x001fcc000bf06270 */
[----:B------:R-:W-:-:S13]  /*0030*/  PLOP3.LUT P0, PT, PT, PT, UP0, 0x80, 0x8 ;  /* 0x000000000008781c */ /* 0x000fda0003f0f008 */
[----:B------:R-:W-:Y:S05]  /*0040*/  @!P0 EXIT ;  /* 0x000000000000894d */ /* 0x000fea0003800000 */
[----:B------:R-:W0:Y:S01]  /*0050*/  S2UR UR9, SR_CTAID.X ;  /* 0x00000000000979c3 */ /* 0x000e220000002500 */
[----:B------:R-:W1:Y:S01]  /*0060*/  S2R R5, SR_TID.X ;  /* 0x0000000000057919 */ /* 0x000e620000002100 */
[----:B------:R-:W-:Y:S01]  /*0070*/  UIADD3 UR5, UPT, UPT, UR6, 0x7ffff, URZ ;  /* 0x0007ffff06057890 */ /* 0x000fe2000fffe0ff */
[----:B------:R-:W-:Y:S01]  /*0080*/  IMAD.MOV.U32 R0, RZ, RZ, RZ ;  /* 0x000000ffff007224 */ /* 0x000fe200078e00ff */
[----:B------:R-:W-:Y:S02]  /*0090*/  USHF.R.S32.HI UR4, URZ, 0x1f, UR6 ;  /* 0x0000001fff047899 */ /* 0x000fe40008011406 */
[----:B------:R-:W-:Y:S02]  /*00a0*/  UISETP.GE.U32.AND UP0, UPT, UR5, 0xfffff, UPT ;  /* 0x000fffff0500788c */ /* 0x000fe4000bf06070 */
[----:B------:R-:W2:Y:S01]  /*00b0*/  LDC R2, c[0x0][0x360] ;  /* 0x0000d800ff027b82 */ /* 0x000ea20000000800 */
[----:B------:R-:W-:Y:S01]  /*00c0*/  ULEA.HI UR4, UR4, UR6, URZ, 0x13 ;  /* 0x0000000604047291 */ /* 0x000fe2000f8f98ff */
[----:B------:R-:W3:Y:S03]  /*00d0*/  LDCU.64 UR10, c[0x0][0x358] ;  /* 0x00006b00ff0a77ac */ /* 0x000ee60008000a00 */
[----:B------:R-:W-:-:S04]  /*00e0*/  USHF.R.S32.HI UR4, URZ, 0x13, UR4 ;  /* 0x00000013ff047899 */ /* 0x000fc80008011404 */
[----:B0-----:R-:W-:Y:S01]  /*00f0*/  UIMAD UR8, UR4, UR9, UR9 ;  /* 0x00000009040872a4 */ /* 0x001fe2000f8e0209 */
[----:B------:R-:W-:Y:S11]  /*0100*/  BRA.U !UP0, `(.L_x_125) ;  /* 0x0000000908907547 */ /* 0x000ff6000b800000 */
[----:B------:R-:W-:Y:S01]  /*0110*/  UIADD3 UR7, UPT, UPT, UR4, 0x1, URZ ;  /* 0x0000000104077890 */ /* 0x000fe2000fffe0ff */
[C---:B--2---:R-:W-:Y:S01]  /*0120*/  IMAD R0, R2.reuse, UR9, RZ ;  /* 0x0000000902007c24 */ /* 0x044fe2000f8e02ff */
[----:B------:R-:W0:Y:S01]  /*0130*/  LDCU UR6, c[0x0][0x3a0] ;  /* 0x00007400ff0677ac */ /* 0x000e220008000800 */
[----:B------:R-:W-:Y:S02]  /*0140*/  IMAD R2, R2, UR8, R2 ;  /* 0x0000000802027c24 */ /* 0x000fe4000f8e0202 */
[----:B-1----:R-:W-:Y:S01]  /*0150*/  IMAD.SHL.U32 R3, R5, 0x2, RZ ;  /* 0x0000000205037824 */ /* 0x002fe200078e00ff */
[----:B------:R-:W-:Y:S02]  /*0160*/  ULOP3.LUT UR5, UR7, 0xfffffffe, URZ, 0xc0, !UPT ;  /* 0xfffffffe07057892 */ /* 0x000fe4000f8ec0ff */
[----:B------:R-:W-:Y:S01]  /*0170*/  IMAD R26, R0, UR7, RZ ;  /* 0x00000007001a7c24 */ /* 0x000fe2000f8e02ff */
[C---:B------:R-:W-:Y:S01]  /*0180*/  IADD3 R0, PT, PT, R2.reuse, R5, RZ ;  /* 0x0000000502007210 */ /* 0x040fe20007ffe0ff */
[----:B------:R-:W-:Y:S01]  /*0190*/  IMAD R2, R2, 0x2, R3 ;  /* 0x0000000202027824 */ /* 0x000fe200078e0203 */
[----:B------:R-:W-:-:S02]  /*01a0*/  UIADD3 UR5, UPT, UPT, -UR5, URZ, URZ ;  /* 0x000000ff05057290 */ /* 0x000fc4000fffe1ff */
[C---:B------:R-:W-:Y:S01]  /*01b0*/  LEA R3, R26.reuse, R3, 0x1 ;  /* 0x000000031a037211 */ /* 0x040fe200078e08ff */
[----:B------:R-:W-:-:S09]  /*01c0*/  IMAD.IADD R26, R26, 0x1, R5 ;  /* 0x000000011a1a7824 */ /* 0x000fd200078e0205 */
.L_x_130:
[----:B0-----:R-:W-:Y:S01]  /*01d0*/  ISETP.GE.AND P1, PT, R26, UR6, PT ;  /* 0x000000061a007c0c */ /* 0x001fe2000bf26270 */
[----:B------:R-:W-:Y:S01]  /*01e0*/  BSSY.RECONVERGENT B0, `(.L_x_126) ;  /* 0x0000045000007945 */ /* 0x000fe20003800200 */
[----:B------:R-:W-:-:S11]  /*01f0*/  ISETP.GE.AND P0, PT, R0, UR6, PT ;  /* 0x0000000600007c0c */ /* 0x000fd6000bf06270 */
[----:B------:R-:W-:Y:S05]  /*0200*/  @P1 BRA `(.L_x_127) ;  /* 0x0000000400081947 */ /* 0x000fea0003800000 */
[----:B------:R-:W0:Y:S08]  /*0210*/  LDC.64 R14, c[0x0][0x380] ;  /* 0x0000e000ff0e7b82 */ /* 0x000e300000000a00 */
[----:B------:R-:W1:Y:S08]  /*0220*/  LDC.64 R16, c[0x0][0x388] ;  /* 0x0000e200ff107b82 */ /* 0x000e700000000a00 */
[----:B------:R-:W2:Y:S01]  /*0230*/  LDC.64 R24, c[0x0][0x390] ;  /* 0x0000e400ff187b82 */ /* 0x000ea20000000a00 */
[----:B0-----:R-:W-:-:S07]  /*0240*/  IMAD.WIDE R14, R3, 0x4, R14 ;  /* 0x00000004030e7825 */ /* 0x001fce00078e020e */
[----:B------:R-:W0:Y:S01]  /*0250*/  LDC R20, c[0x0][0x3a4] ;  /* 0x0000e900ff147b82 */ /* 0x000e220000000800 */
[----:B---3--:R-:W2:Y:S04]  /*0260*/  LDG.E R18, desc[UR10][R14.64+0x4] ;  /* 0x0000040a0e127981 */ /* 0x008ea8000c1e1900 */
[----:B------:R3:W4:Y:S01]  /*0270*/  LDG.E R19, desc[UR10][R14.64] ;  /* 0x0000000a0e137981 */ /* 0x000722000c1e1900 */
[----:B-1----:R-:W-:-:S05]  /*0280*/  IMAD.WIDE R16, R3, 0x8, R16 ;  /* 0x0000000803107825 */ /* 0x002fca00078e0210 */
[----:B------:R-:W5:Y:S04]  /*0290*/  LDG.E.64 R4, desc[UR10][R16.64+0x8] ;  /* 0x0000080a10047981 */ /* 0x000f68000c1e1b00 */
[----:B------:R1:W5:Y:S01]  /*02a0*/  LDG.E.64 R8, desc[UR10][R16.64] ;  /* 0x0000000a10087981 */ /* 0x000362000c1e1b00 */
[----:B0-----:R-:W-:-:S04]  /*02b0*/  IABS R21, R20 ;  /* 0x0000001400157213 */ /* 0x001fc80000000000 */
[----:B------:R-:W0:Y:S08]  /*02c0*/  I2F.RP R22, R21 ;  /* 0x0000001500167306 */ /* 0x000e300000209400 */
[----:B0-----:R-:W3:Y:S02]  /*02d0*/  MUFU.RCP R22, R22 ;  /* 0x0000001600167308 */ /* 0x001ee40000001000 */
[----:B---3--:R-:W-:-:S06]  /*02e0*/  IADD3 R14, PT, PT, R22, 0xffffffe, RZ ;  /* 0x0ffffffe160e7810 */ /* 0x008fcc0007ffe0ff */
[----:B------:R0:W1:Y:S01]  /*02f0*/  F2I.FTZ.U32.TRUNC.NTZ R15, R14 ;  /* 0x0000000e000f7305 */ /* 0x000062000021f000 */
[----:B--2---:R-:W-:-:S05]  /*0300*/  IMAD.WIDE R6, R18, 0x8, R24 ;  /* 0x0000000812067825 */ /* 0x004fca00078e0218 */
[----:B------:R-:W2:Y:S01]  /*0310*/  LDG.E.64 R10, desc[UR10][R6.64] ;  /* 0x0000000a060a7981 */ /* 0x000ea2000c1e1b00 */
[----:B----4-:R-:W-:-:S05]  /*0320*/  IMAD.WIDE R24, R19, 0x8, R24 ;  /* 0x0000000813187825 */ /* 0x010fca00078e0218 */
[----:B------:R-:W3:Y:S01]  /*0330*/  LDG.E.64 R12, desc[UR10][R24.64] ;  /* 0x0000000a180c7981 */ /* 0x000ee2000c1e1b00 */
[----:B0-----:R-:W-:Y:S02]  /*0340*/  HFMA2 R14, -RZ, RZ, 0, 0 ;  /* 0x00000000ff0e7431 */ /* 0x001fe400000001ff */
[----:B-1----:R-:W-:-:S04]  /*0350*/  IMAD.MOV R16, RZ, RZ, -R15 ;  /* 0x000000ffff107224 */ /* 0x002fc800078e0a0f */
[----:B------:R-:W-:Y:S01]  /*0360*/  IMAD R17, R16, R21, RZ ;  /* 0x0000001510117224 */ /* 0x000fe200078e02ff */
[----:B------:R-:W-:Y:S02]  /*0370*/  IABS R28, R19 ;  /* 0x00000013001c7213 */ /* 0x000fe40000000000 */
[----:B------:R-:W-:Y:S01]  /*0380*/  IABS R22, R18 ;  /* 0x0000001200167213 */ /* 0x000fe20000000000 */
[----:B------:R-:W-:-:S06]  /*0390*/  IMAD.HI.U32 R15, R15, R17, R14 ;  /* 0x000000110f0f7227 */ /* 0x000fcc00078e000e */
[----:B------:R-:W-:-:S04]  /*03a0*/  IMAD.HI.U32 R16, R15, R28, RZ ;  /* 0x0000001c0f107227 */ /* 0x000fc800078e00ff */
[----:B------:R-:W-:-:S04]  /*03b0*/  IMAD.HI.U32 R15, R15, R22, RZ ;  /* 0x000000160f0f7227 */ /* 0x000fc800078e00ff */
[----:B------:R-:W-:Y:S01]  /*03c0*/  IMAD.MOV R16, RZ, RZ, -R16 ;  /* 0x000000ffff107224 */ /* 0x000fe200078e0a10 */
[----:B------:R-:W-:-:S03]  /*03d0*/  IADD3 R15, PT, PT, -R15, RZ, RZ ;  /* 0x000000ff0f0f7210 */ /* 0x000fc60007ffe1ff */
[C---:B------:R-:W-:Y:S02]  /*03e0*/  IMAD R14, R21.reuse, R16, R28 ;  /* 0x00000010150e7224 */ /* 0x040fe400078e021c */
[C---:B------:R-:W-:Y:S01]  /*03f0*/  IMAD R22, R21.reuse, R15, R22 ;  /* 0x0000000f15167224 */ /* 0x040fe200078e0216 */
[----:B------:R-:W0:Y:S02]  /*0400*/  LDC.64 R16, c[0x0][0x398] ;  /* 0x0000e600ff107b82 */ /* 0x000e240000000a00 */
[C---:B------:R-:W-:Y:S02]  /*0410*/  ISETP.GT.U32.AND P1, PT, R21.reuse, R14, PT ;  /* 0x0000000e1500720c */ /* 0x040fe40003f24070 */
[----:B------:R-:W-:-:S11]  /*0420*/  ISETP.GT.U32.AND P2, PT, R21, R22, PT ;  /* 0x000000161500720c */ /* 0x000fd60003f44070 */
[----:B------:R-:W-:Y:S02]  /*0430*/  @!P1 IMAD.IADD R14, R14, 0x1, -R21 ;  /* 0x000000010e0e9824 */ /* 0x000fe400078e0a15 */
[----:B------:R-:W-:-:S03]  /*0440*/  @!P2 IADD3 R22, PT, PT, R22, -R21, RZ ;  /* 0x800000151616a210 */ /* 0x000fc60007ffe0ff */
[C---:B------:R-:W-:Y:S02]  /*0450*/  ISETP.GT.U32.AND P3, PT, R21.reuse, R14, PT ;  /* 0x0000000e1500720c */ /* 0x040fe40003f64070 */
[----:B------:R-:W-:Y:S02]  /*0460*/  ISETP.GT.U32.AND P4, PT, R21, R22, PT ;  /* 0x000000161500720c */ /* 0x000fe40003f84070 */
[----:B------:R-:W-:Y:S02]  /*0470*/  ISETP.GE.AND P1, PT, R19, RZ, PT ;  /* 0x000000ff1300720c */ /* 0x000fe40003f26270 */
[----:B------:R-:W-:Y:S02]  /*0480*/  ISETP.GE.AND P2, PT, R18, RZ, PT ;  /* 0x000000ff1200720c */ /* 0x000fe40003f46270 */
[----:B------:R-:W-:-:S05]  /*0490*/  LOP3.LUT R15, RZ, R20, RZ, 0x33, !PT ;  /* 0x00000014ff0f7212 */ /* 0x000fca00078e33ff */
[----:B------:R-:W-:Y:S02]  /*04a0*/  @!P3 IMAD.IADD R14, R14, 0x1, -R21 ;  /* 0x000000010e0eb824 */ /* 0x000fe400078e0a15 */
[----:B------:R-:W-:Y:S02]  /*04b0*/  @!P4 IADD3 R22, PT, PT, R22, -R21, RZ ;  /* 0x800000151616c210 */ /* 0x000fe40007ffe0ff */
[----:B------:R-:W-:Y:S01]  /*04c0*/  @!P1 IMAD.MOV R14, RZ, RZ, -R14 ;  /* 0x000000ffff0e9224 */ /* 0x000fe200078e0a0e */
[----:B------:R-:W-:Y:S02]  /*04d0*/  ISETP.NE.AND P3, PT, R20, RZ, PT ;  /* 0x000000ff1400720c */ /* 0x000fe40003f65270 */
[----:B------:R-:W-:Y:S01]  /*04e0*/  @!P2 IADD3 R22, PT, PT, -R22, RZ, RZ ;  /* 0x000000ff1616a210 */ /* 0x000fe20007ffe1ff */
[----:B-----5:R-:W-:Y:S01]  /*04f0*/  DADD R18, -R8, 1 ;  /* 0x3ff0000008127429 */ /* 0x020fe20000000100 */
[C---:B------:R-:W-:Y:S02]  /*0500*/  SEL R27, R15.reuse, R14, !P3 ;  /* 0x0000000e0f1b7207 */ /* 0x040fe40005800000 */
[----:B------:R-:W-:-:S03]  /*0510*/  SEL R23, R15, R22, !P3 ;  /* 0x000000160f177207 */ /* 0x000fc60005800000 */
[----:B0-----:R-:W-:-:S04]  /*0520*/  IMAD.WIDE R14, R27, 0x8, R16 ;  /* 0x000000081b0e7825 */ /* 0x001fc800078e0210 */
[----:B------:R-:W-:-:S05]  /*0530*/  IMAD.WIDE R16, R23, 0x8, R16 ;  /* 0x0000000817107825 */ /* 0x000fca00078e0210 */
[----:B------:R-:W4:Y:S01]  /*0540*/  LDG.E.64 R22, desc[UR10][R16.64] ;  /* 0x0000000a10167981 */ /* 0x000f22000c1e1b00 */
[----:B--2---:R-:W-:-:S08]  /*0550*/  DMUL R20, R4, R10 ;  /* 0x0000000a04147228 */ /* 0x004fd00000000000 */
[----:B---3--:R-:W-:Y:S02]  /*0560*/  DFMA R18, R12, R18, R20 ;  /* 0x000000120c12722b */ /* 0x008fe40000000014 */
[----:B------:R-:W2:Y:S01]  /*0570*/  LDG.E.64 R20, desc[UR10][R14.64] ;  /* 0x0000000a0e147981 */ /* 0x000ea2000c1e1b00 */
[----:B------:R-:W-:-:S08]  /*0580*/  DADD R4, -R4, 1 ;  /* 0x3ff0000004047429 */ /* 0x000fd00000000100 */
[----:B------:R-:W-:-:S08]  /*0590*/  DMUL R4, R10, R4 ;  /* 0x000000040a047228 */ /* 0x000fd00000000000 */
[----:B------:R-:W-:Y:S02]  /*05a0*/  DFMA R4, R8, R12, R4 ;  /* 0x0000000c0804722b */ /* 0x000fe40000000004 */
[----:B------:R-:W-:-:S06]  /*05b0*/  DADD R12, -R12, R18 ;  /* 0x000000000c0c7229 */ /* 0x000fcc0000000112 */
[----:B------:R-:W-:-:S08]  /*05c0*/  DADD R10, -R10, R4 ;  /* 0x000000000a0a7229 */ /* 0x000fd00000000104 */
[----:B----4-:R-:W-:Y:S02]  /*05d0*/  DADD R10, R22, R10 ;  /* 0x00000000160a7229 */ /* 0x010fe4000000000a */
[----:B--2---:R-:W-:-:S07]  /*05e0*/  DADD R12, R20, R12 ;  /* 0x00000000140c7229 */ /* 0x004fce000000000c */
[----:B------:R0:W-:Y:S04]  /*05f0*/  STG.E.64 desc[UR10][R14.64], R12 ;  /* 0x0000000c0e007986 */ /* 0x0001e8000c101b0a */
[----:B------:R0:W-:Y:S04]  /*0600*/  STG.E.64 desc[UR10][R16.64], R10 ;  /* 0x0000000a10007986 */ /* 0x0001e8000c101b0a */
[----:B------:R0:W-:Y:S04]  /*0610*/  STG.E.64 desc[UR10][R24.64], R18 ;  /* 0x0000001218007986 */ /* 0x0001e8000c101b0a */
[----:B------:R0:W-:Y:S02]  /*0620*/  STG.E.64 desc[UR10][R6.64], R4 ;  /* 0x0000000406007986 */ /* 0x0001e4000c101b0a */
.L_x_127:
[----:B---3--:R-:W-:Y:S05]  /*0630*/  BSYNC.RECONVERGENT B0 ;  /* 0x0000000000007941 */ /* 0x008fea0003800200 */
.L_x_126:
[----:B------:R-:W-:Y:S04]  /*0640*/  BSSY.RECONVERGENT B0, `(.L_x_128) ;  /* 0x0000045000007945 */ /* 0x000fe80003800200 */
[----:B------:R-:W-:Y:S05]  /*0650*/  @P0 BRA `(.L_x_129) ;  /* 0x00000004000c0947 */ /* 0x000fea0003800000 */
[----:B------:R-:W1:Y:S08]  /*0660*/  LDC.64 R8, c[0x0][0x380] ;  /* 0x0000e000ff087b82 */ /* 0x000e700000000a00 */
[----:B0-----:R-:W0:Y:S08]  /*0670*/  LDC.64 R14, c[0x0][0x388] ;  /* 0x0000e200ff0e7b82 */ /* 0x001e300000000a00 */
[----:B------:R-:W2:Y:S01]  /*0680*/  LDC.64 R10, c[0x0][0x390] ;  /* 0x0000e400ff0a7b82 */ /* 0x000ea20000000a00 */
[----:B-1----:R-:W-:-:S07]  /*0690*/  IMAD.WIDE R8, R2, 0x4, R8 ;  /* 0x0000000402087825 */ /* 0x002fce00078e0208 */
[----:B------:R-:W1:Y:S01]  /*06a0*/  LDC R18, c[0x0][0x3a4] ;  /* 0x0000e900ff127b82 */ /* 0x000e620000000800 */
[----:B------:R-:W2:Y:S04]  /*06b0*/  LDG.E R12, desc[UR10][R8.64+0x4] ;  /* 0x0000040a080c7981 */ /* 0x000ea8000c1e1900 */
[----:B------:R3:W4:Y:S01]  /*06c0*/  LDG.E R13, desc[UR10][R8.64] ;  /* 0x0000000a080d7981 */ /* 0x000722000c1e1900 */
[----:B0-----:R-:W-:-:S05]  /*06d0*/  IMAD.WIDE R14, R2, 0x8, R14 ;  /* 0x00000008020e7825 */ /* 0x001fca00078e020e */
[----:B------:R-:W5:Y:S04]  /*06e0*/  LDG.E.64 R24, desc[UR10][R14.64+0x8] ;  /* 0x0000080a0e187981 */ /* 0x000f68000c1e1b00 */
[----:B------:R0:W5:Y:S01]  /*06f0*/  LDG.E.64 R22, desc[UR10][R14.64] ;  /* 0x0000000a0e167981 */ /* 0x000162000c1e1b00 */
[----:B-1----:R-:W-:-:S04]  /*0700*/  IABS R19, R18 ;  /* 0x0000001200137213 */ /* 0x002fc80000000000 */
[----:B------:R-:W1:Y:S08]  /*0710*/  I2F.RP R20, R19 ;  /* 0x0000001300147306 */ /* 0x000e700000209400 */
[----:B-1----:R-:W3:Y:S02]  /*0720*/  MUFU.RCP R20, R20 ;  /* 0x0000001400147308 */ /* 0x002ee40000001000 */
[----:B---3--:R-:W-:-:S06]  /*0730*/  VIADD R9, R20, 0xffffffe ;  /* 0x0ffffffe14097836 */ /* 0x008fcc0000000000 */
[----:B------:R-:W1:Y:S01]  /*0740*/  F2I.FTZ.U32.TRUNC.NTZ R9, R9 ;  /* 0x0000000900097305 */ /* 0x000e62000021f000 */
[----:B--2---:R-:W-:-:S05]  /*0750*/  IMAD.WIDE R6, R12, 0x8, R10 ;  /* 0x000000080c067825 */ /* 0x004fca00078e020a */
[----:B------:R-:W2:Y:S01]  /*0760*/  LDG.E.64 R16, desc[UR10][R6.64] ;  /* 0x0000000a06107981 */ /* 0x000ea2000c1e1b00 */
[----:B----4-:R-:W-:-:S05]  /*0770*/  IMAD.WIDE R10, R13, 0x8, R10 ;  /* 0x000000080d0a7825 */ /* 0x010fca00078e020a */
[----:B------:R-:W3:Y:S01]  /*0780*/  LDG.E.64 R4, desc[UR10][R10.64] ;  /* 0x0000000a0a047981 */ /* 0x000ee2000c1e1b00 */
[----:B-1----:R-:W-:-:S05]  /*0790*/  IADD3 R8, PT, PT, RZ, -R9, RZ ;  /* 0x80000009ff087210 */ /* 0x002fca0007ffe0ff */
[----:B0-----:R-:W-:Y:S02]  /*07a0*/  IMAD R15, R8, R19, RZ ;  /* 0x00000013080f7224 */ /* 0x001fe400078e02ff */
[----:B------:R-:W-:Y:S01]  /*07b0*/  IMAD.MOV.U32 R8, RZ, RZ, RZ ;  /* 0x000000ffff087224 */ /* 0x000fe200078e00ff */
[----:B------:R-:W-:-:S03]  /*07c0*/  IABS R14, R13 ;  /* 0x0000000d000e7213 */ /* 0x000fc60000000000 */
[----:B------:R-:W-:Y:S01]  /*07d0*/  IMAD.HI.U32 R15, R9, R15, R8 ;  /* 0x0000000f090f7227 */ /* 0x000fe200078e0008 */
[----:B------:R-:W-:-:S05]  /*07e0*/  IABS R20, R12 ;  /* 0x0000000c00147213 */ /* 0x000fca0000000000 */
[----:B------:R-:W-:-:S05]  /*07f0*/  IMAD.HI.U32 R8, R15, R14, RZ ;  /* 0x0000000e0f087227 */ /* 0x000fca00078e00ff */
[----:B------:R-:W-:Y:S01]  /*0800*/  IADD3 R8, PT, PT, -R8, RZ, RZ ;  /* 0x000000ff08087210 */ /* 0x000fe20007ffe1ff */
[----:B------:R-:W-:-:S04]  /*0810*/  IMAD.HI.U32 R9, R15, R20, RZ ;  /* 0x000000140f097227 */ /* 0x000fc800078e00ff */
[C---:B------:R-:W-:Y:S02]  /*0820*/  IMAD R8, R19.reuse, R8, R14 ;  /* 0x0000000813087224 */ /* 0x040fe400078e020e */
[----:B------:R-:W-:Y:S01]  /*0830*/  IMAD.MOV R9, RZ, RZ, -R9 ;  /* 0x000000ffff097224 */ /* 0x000fe200078e0a09 */
[----:B------:R-:W0:Y:S02]  /*0840*/  LDC.64 R14, c[0x0][0x398] ;  /* 0x0000e600ff0e7b82 */ /* 0x000e240000000a00 */
[C---:B------:R-:W-:Y:S01]  /*0850*/  ISETP.GT.U32.AND P0, PT, R19.reuse, R8, PT ;  /* 0x000000081300720c */ /* 0x040fe20003f04070 */
[----:B------:R-:W-:-:S05]  /*0860*/  IMAD R20, R19, R9, R20 ;  /* 0x0000000913147224 */ /* 0x000fca00078e0214 */
[----:B------:R-:W-:-:S07]  /*0870*/  ISETP.GT.U32.AND P1, PT, R19, R20, PT ;  /* 0x000000141300720c */ /* 0x000fce0003f24070 */
[----:B------:R-:W-:-:S04]  /*0880*/  @!P0 IADD3 R8, PT, PT, R8, -R19, RZ ;  /* 0x8000001308088210 */ /* 0x000fc80007ffe0ff */
[----:B------:R-:W-:Y:S02]  /*0890*/  ISETP.GT.U32.AND P0, PT, R19, R8, PT ;  /* 0x000000081300720c */ /* 0x000fe40003f04070 */
[----:B------:R-:W-:Y:S01]  /*08a0*/  @!P1 IMAD.IADD R20, R20, 0x1, -R19 ;  /* 0x0000000114149824 */ /* 0x000fe200078e0a13 */
[----:B------:R-:W-:-:S04]  /*08b0*/  ISETP.GE.AND P1, PT, R13, RZ, PT ;  /* 0x000000ff0d00720c */ /* 0x000fc80003f26270 */
[----:B------:R-:W-:Y:S02]  /*08c0*/  ISETP.GT.U32.AND P2, PT, R19, R20, PT ;  /* 0x000000141300720c */ /* 0x000fe40003f44070 */
[----:B------:R-:W-:-:S04]  /*08d0*/  ISETP.GE.AND P3, PT, R12, RZ, PT ;  /* 0x000000ff0c00720c */ /* 0x000fc80003f66270 */
[----:B------:R-:W-:-:S04]  /*08e0*/  @!P0 IADD3 R8, PT, PT, R8, -R19, RZ ;  /* 0x8000001308088210 */ /* 0x000fc80007ffe0ff */
[----:B------:R-:W-:-:S03]  /*08f0*/  MOV R12, R8 ;  /* 0x00000008000c7202 */ /* 0x000fc60000000f00 */
[----:B------:R-:W-:Y:S01]  /*0900*/  @!P2 IMAD.IADD R20, R20, 0x1, -R19 ;  /* 0x000000011414a824 */ /* 0x000fe200078e0a13 */
[----:B------:R-:W-:Y:S01]  /*0910*/  ISETP.NE.AND P0, PT, R18, RZ, PT ;  /* 0x000000ff1200720c */ /* 0x000fe20003f05270 */
[----:B------:R-:W-:Y:S01]  /*0920*/  @!P1 IMAD.MOV R12, RZ, RZ, -R12 ;  /* 0x000000ffff0c9224 */ /* 0x000fe200078e0a0c */
[----:B------:R-:W-:Y:S02]  /*0930*/  LOP3.LUT R21, RZ, R18, RZ, 0x33, !PT ;  /* 0x00000012ff157212 */ /* 0x000fe400078e33ff */
[----:B------:R-:W-:Y:S02]  /*0940*/  @!P3 IADD3 R20, PT, PT, -R20, RZ, RZ ;  /* 0x000000ff1414b210 */ /* 0x000fe40007ffe1ff */
[C---:B------:R-:W-:Y:S01]  /*0950*/  SEL R13, R21.reuse, R12, !P0 ;  /* 0x0000000c150d7207 */ /* 0x040fe20004000000 */
[----:B-----5:R-:W-:Y:S01]  /*0960*/  DADD R8, -R22, 1 ;  /* 0x3ff0000016087429 */ /* 0x020fe20000000100 */
[----:B------:R-:W-:-:S03]  /*0970*/  SEL R21, R21, R20, !P0 ;  /* 0x0000001415157207 */ /* 0x000fc60004000000 */
[----:B0-----:R-:W-:-:S04]  /*0980*/  IMAD.WIDE R12, R13, 0x8, R14 ;  /* 0x000000080d0c7825 */ /* 0x001fc800078e020e */
[----:B------:R-:W-:Y:S02]  /*0990*/  IMAD.WIDE R14, R21, 0x8, R14 ;  /* 0x00000008150e7825 */ /* 0x000fe400078e020e */
        /* <DEDUP_REMOVED lines=8> */
[----:B------:R-:W-:Y:S02]  /*0a20*/  DADD R16, -R16, R24 ;  /* 0x0000000010107229 */ /* 0x000fe40000000118 */
[----:B----4-:R-:W-:-:S07]  /*0a30*/  DADD R4, R20, R4 ;  /* 0x0000000014047229 */ /* 0x010fce0000000004 */
[----:B------:R1:W-:Y:S01]  /*0a40*/  STG.E.64 desc[UR10][R12.64], R4 ;  /* 0x000000040c007986 */ /* 0x0003e2000c101b0a */
[----:B--2---:R-:W-:-:S07]  /*0a50*/  DADD R16, R18, R16 ;  /* 0x0000000012107229 */ /* 0x004fce0000000010 */
[----:B------:R1:W-:Y:S04]  /*0a60*/  STG.E.64 desc[UR10][R14.64], R16 ;  /* 0x000000100e007986 */ /* 0x0003e8000c101b0a */
[----:B------:R1:W-:Y:S04]  /*0a70*/  STG.E.64 desc[UR10][R10.64], R8 ;  /* 0x000000080a007986 */ /* 0x0003e8000c101b0a */
[----:B------:R1:W-:Y:S02]  /*0a80*/  STG.E.64 desc[UR10][R6.64], R24 ;  /* 0x0000001806007986 */ /* 0x0003e4000c101b0a */
.L_x_129:
[----:B------:R-:W-:Y:S05]  /*0a90*/  BSYNC.RECONVERGENT B0 ;  /* 0x0000000000007941 */ /* 0x000fea0003800200 */
.L_x_128:
[----:B01----:R-:W0:Y:S01]  /*0aa0*/  LDC R5, c[0x0][0x360] ;  /* 0x0000d800ff057b82 */ /* 0x003e220000000800 */
[----:B------:R-:W-:-:S04]  /*0ab0*/  UIADD3 UR5, UPT, UPT, UR5, 0x2, URZ ;  /* 0x0000000205057890 */ /* 0x000fc8000fffe0ff */
[----:B------:R-:W-:Y:S01]  /*0ac0*/  UISETP.NE.AND UP0, UPT, UR5, URZ, UPT ;  /* 0x000000ff0500728c */ /* 0x000fe2000bf05270 */
[C---:B0-----:R-:W-:Y:S01]  /*0ad0*/  IMAD R0, R5.reuse, 0x2, R0 ;  /* 0x0000000205007824 */ /* 0x041fe200078e0200 */
[C---:B------:R-:W-:Y:S01]  /*0ae0*/  LEA R2, R5.reuse, R2, 0x2 ;  /* 0x0000000205027211 */ /* 0x040fe200078e10ff */
[C---:B------:R-:W-:Y:S01]  /*0af0*/  IMAD R3, R5.reuse, 0x4, R3 ;  /* 0x0000000405037824 */ /* 0x040fe200078e0203 */
[----:B------:R-:W-:-:S05]  /*0b00*/  LEA R26, R5, R26, 0x1 ;  /* 0x0000001a051a7211 */ /* 0x000fca00078e08ff */
[----:B------:R-:W-:Y:S05]  /*0b10*/  BRA.U UP0, `(.L_x_130) ;  /* 0xfffffff500ac7547 */ /* 0x000fea000b83ffff */
[----:B------:R-:W-:-:S04]  /*0b20*/  UIADD3 UR5, UPT, UPT, UR4, 0x1, URZ ;  /* 0x0000000104057890 */ /* 0x000fc8000fffe0ff */
[----:B------:R-:W-:-:S06]  /*0b30*/  ULOP3.LUT UR5, UR5, 0xfffffffe, URZ, 0xc0, !UPT ;  /* 0xfffffffe05057892 */ /* 0x000fcc000f8ec0ff */
[----:B------:R-:W-:-:S07]  /*0b40*/  IMAD.U32 R0, RZ, RZ, UR5 ;  /* 0x00000005ff007e24 */ /* 0x000fce000f8e00ff */
.L_x_125:
[----:B------:R-:W-:-:S04]  /*0b50*/  ULOP3.LUT UR5, UR4, 0x1, URZ, 0xc0, !UPT ;  /* 0x0000000104057892 */ /* 0x000fc8000f8ec0ff */
[----:B------:R-:W-:-:S06]  /*0b60*/  UISETP.NE.U32.AND UP0, UPT, UR5, 0x1, UPT ;  /* 0x000000010500788c */ /* 0x000fcc000bf05070 */
[----:B------:R-:W-:-:S13]  /*0b70*/  PLOP3.LUT P0, PT, PT, PT, UP0, 0x80, 0x8 ;  /* 0x000000000008781c */ /* 0x000fda0003f0f008 */
[----:B---3--:R-:W-:Y:S05]  /*0b80*/  @!P0 EXIT ;  /* 0x000000000000894d */ /* 0x008fea0003800000 */
[----:B------:R-:W0:Y:S01]  /*0b90*/  S2R R3, SR_TID.X ;  /* 0x0000000000037919 */ /* 0x000e220000002100 */
[----:B------:R-:W0:Y:S01]  /*0ba0*/  LDCU UR4, c[0x0][0x360] ;  /* 0x00006c00ff0477ac */ /* 0x000e220008000800 */
[----:B------:R-:W-:-:S05]  /*0bb0*/  IADD3 R0, PT, PT, R0, UR8, RZ ;  /* 0x0000000800007c10 */ /* 0x000fca000fffe0ff */
[----:B0-----:R-:W-:-:S05]  /*0bc0*/  IMAD R0, R0, UR4, R3 ;  /* 0x0000000400007c24 */ /* 0x001fca000f8e0203 */
[----:B------:R-:W-:-:S13]  /*0bd0*/  ISETP.GE.AND P0, PT, R0, UR6, PT ;  /* 0x0000000600007c0c */ /* 0x000fda000bf06270 */
[----:B------:R-:W-:Y:S05]  /*0be0*/  @P0 EXIT ;  /* 0x000000000000094d */ /* 0x000fea0003800000 */
[----:B------:R-:W0:Y:S01]  /*0bf0*/  LDC.64 R6, c[0x0][0x380] ;  /* 0x0000e000ff067b82 */ /* 0x000e220000000a00 */
[----:B--2---:R-:W-:-:S07]  /*0c00*/  IMAD.SHL.U32 R2, R0, 0x2, RZ ;  /* 0x0000000200027824 */ /* 0x004fce00078e00ff */
[----:B------:R-:W2:Y:S08]  /*0c10*/  LDC R0, c[0x0][0x3a4] ;  /* 0x0000e900ff007b82 */ /* 0x000eb00000000800 */
[----:B------:R-:W3:Y:S01]  /*0c20*/  LDC.64 R14, c[0x0][0x388] ;  /* 0x0000e200ff0e7b82 */ /* 0x000ee20000000a00 */
[----:B0-----:R-:W-:-:S07]  /*0c30*/  IMAD.WIDE R6, R2, 0x4, R6 ;  /* 0x0000000402067825 */ /* 0x001fce00078e0206 */
[----:B------:R-:W0:Y:S01]  /*0c40*/  LDC.64 R16, c[0x0][0x398] ;  /* 0x0000e600ff107b82 */ /* 0x000e220000000a00 */
[----:B------:R-:W4:Y:S04]  /*0c50*/  LDG.E R11, desc[UR10][R6.64] ;  /* 0x0000000a060b7981 */ /* 0x000f28000c1e1900 */
[----:B-1----:R-:W5:Y:S01]  /*0c60*/  LDG.E R5, desc[UR10][R6.64+0x4] ;  /* 0x0000040a06057981 */ /* 0x002f62000c1e1900 */
[----:B--2---:R-:W-:-:S04]  /*0c70*/  IABS R10, R0 ;  /* 0x00000000000a7213 */ /* 0x004fc80000000000 */
[----:B------:R-:W1:Y:S01]  /*0c80*/  I2F.RP R3, R10 ;  /* 0x0000000a00037306 */ /* 0x000e620000209400 */
[----:B---3--:R-:W-:-:S07]  /*0c90*/  IMAD.WIDE R14, R2, 0x8, R14 ;  /* 0x00000008020e7825 */ /* 0x008fce00078e020e */
[----:B-1----:R-:W1:Y:S02]  /*0ca0*/  MUFU.RCP R3, R3 ;  /* 0x0000000300037308 */ /* 0x002e640000001000 */
[----:B-1----:R-:W-:-:S06]  /*0cb0*/  IADD3 R8, PT, PT, R3, 0xffffffe, RZ ;  /* 0x0ffffffe03087810 */ /* 0x002fcc0007ffe0ff */
[----:B------:R1:W2:Y:S02]  /*0cc0*/  F2I.FTZ.U32.TRUNC.NTZ R9, R8 ;  /* 0x0000000800097305 */ /* 0x0002a4000021f000 */
[----:B-1----:R-:W-:Y:S01]  /*0cd0*/  MOV R8, RZ ;  /* 0x000000ff00087202 */ /* 0x002fe20000000f00 */
[----:B--2---:R-:W-:-:S04]  /*0ce0*/  IMAD.MOV R13, RZ, RZ, -R9 ;  /* 0x000000ffff0d7224 */ /* 0x004fc800078e0a09 */
[----:B------:R-:W-:-:S04]  /*0cf0*/  IMAD R13, R13, R10, RZ ;  /* 0x0000000a0d0d7224 */ /* 0x000fc800078e02ff */
[----:B------:R-:W-:Y:S02]  /*0d00*/  IMAD.HI.U32 R4, R9, R13, R8 ;  /* 0x0000000d09047227 */ /* 0x000fe400078e0008 */
[----:B------:R-:W1:Y:S01]  /*0d10*/  LDC.64 R12, c[0x0][0x390] ;  /* 0x0000e400ff0c7b82 */ /* 0x000e620000000a00 */
[----:B------:R-:W2:Y:S01]  /*0d20*/  LDG.E.64 R8, desc[UR10][R14.64+0x8] ;  /* 0x0000080a0e087981 */ /* 0x000ea2000c1e1b00 */
[----:B----4-:R-:W-:Y:S02]  /*0d30*/  IABS R19, R11 ;  /* 0x0000000b00137213 */ /* 0x010fe40000000000 */
[----:B-----5:R-:W-:-:S03]  /*0d40*/  IABS R21, R5 ;  /* 0x0000000500157213 */ /* 0x020fc60000000000 */
[----:B------:R-:W-:-:S04]  /*0d50*/  IMAD.HI.U32 R3, R4, R19, RZ ;  /* 0x0000001304037227 */ /* 0x000fc800078e00ff */
[----:B------:R-:W-:-:S04]  /*0d60*/  IMAD.HI.U32 R4, R4, R21, RZ ;  /* 0x0000001504047227 */ /* 0x000fc800078e00ff */
[----:B------:R-:W-:Y:S01]  /*0d70*/  IMAD.MOV R3, RZ, RZ, -R3 ;  /* 0x000000ffff037224 */ /* 0x000fe200078e0a03 */
[----:B------:R-:W-:-:S03]  /*0d80*/  IADD3 R4, PT, PT, -R4, RZ, RZ ;  /* 0x000000ff04047210 */ /* 0x000fc60007ffe1ff */
[C---:B------:R-:W-:Y:S02]  /*0d90*/  IMAD R19, R10.reuse, R3, R19 ;  /* 0x000000030a137224 */ /* 0x040fe400078e0213 */
[----:B------:R-:W-:-:S03]  /*0da0*/  IMAD R21, R10, R4, R21 ;  /* 0x000000040a157224 */ /* 0x000fc600078e0215 */
[C---:B------:R-:W-:Y:S02]  /*0db0*/  ISETP.GT.U32.AND P0, PT, R10.reuse, R19, PT ;  /* 0x000000130a00720c */ /* 0x040fe40003f04070 */
[----:B------:R-:W-:Y:S01]  /*0dc0*/  ISETP.GT.U32.AND P1, PT, R10, R21, PT ;  /* 0x000000150a00720c */ /* 0x000fe20003f24070 */
[C---:B-1----:R-:W-:Y:S01]  /*0dd0*/  IMAD.WIDE R2, R5.reuse, 0x8, R12 ;  /* 0x0000000805027825 */ /* 0x042fe200078e020c */
[----:B------:R-:W-:Y:S02]  /*0de0*/  ISETP.GE.AND P3, PT, R5, RZ, PT ;  /* 0x000000ff0500720c */ /* 0x000fe40003f66270 */
[----:B------:R1:W3:Y:S07]  /*0df0*/  LDG.E.64 R4, desc[UR10][R14.64] ;  /* 0x0000000a0e047981 */ /* 0x0002ee000c1e1b00 */
[----:B------:R-:W-:Y:S01]  /*0e00*/  @!P0 IMAD.IADD R19, R19, 0x1, -R10 ;  /* 0x0000000113138824 */ /* 0x000fe200078e0a0a */
[----:B------:R-:W4:Y:S01]  /*0e10*/  LDG.E.64 R6, desc[UR10][R2.64] ;  /* 0x0000000a02067981 */ /* 0x000f22000c1e1b00 */
[----:B------:R-:W-:-:S03]  /*0e20*/  @!P1 IADD3 R21, PT, PT, R21, -R10, RZ ;  /* 0x8000000a15159210 */ /* 0x000fc60007ffe0ff */
[C---:B------:R-:W-:Y:S02]  /*0e30*/  ISETP.GT.U32.AND P0, PT, R10.reuse, R19, PT ;  /* 0x000000130a00720c */ /* 0x040fe40003f04070 */
[----:B------:R-:W-:Y:S02]  /*0e40*/  ISETP.GT.U32.AND P2, PT, R10, R21, PT ;  /* 0x000000150a00720c */ /* 0x000fe40003f44070 */
[C---:B------:R-:W-:Y:S01]  /*0e50*/  ISETP.GE.AND P1, PT, R11.reuse, RZ, PT ;  /* 0x000000ff0b00720c */ /* 0x040fe20003f26270 */
[----:B------:R-:W-:-:S08]  /*0e60*/  IMAD.WIDE R12, R11, 0x8, R12 ;  /* 0x000000080b0c7825 */ /* 0x000fd000078e020c */
[----:B------:R-:W-:Y:S02]  /*0e70*/  @!P0 IMAD.IADD R19, R19, 0x1, -R10 ;  /* 0x0000000113138824 */ /* 0x000fe400078e0a0a */
[----:B------:R-:W-:Y:S02]  /*0e80*/  @!P2 IADD3 R21, PT, PT, R21, -R10, RZ ;  /* 0x8000000a1515a210 */ /* 0x000fe40007ffe0ff */
[----:B------:R-:W5:Y:S01]  /*0e90*/  LDG.E.64 R10, desc[UR10][R12.64] ;  /* 0x0000000a0c0a7981 */ /* 0x000f62000c1e1b00 */
[----:B------:R-:W-:Y:S01]  /*0ea0*/  ISETP.NE.AND P0, PT, R0, RZ, PT ;  /* 0x000000ff0000720c */ /* 0x000fe20003f05270 */
[----:B------:R-:W-:Y:S01]  /*0eb0*/  @!P1 IMAD.MOV R19, RZ, RZ, -R19 ;  /* 0x000000ffff139224 */ /* 0x000fe200078e0a13 */
[----:B------:R-:W-:Y:S02]  /*0ec0*/  LOP3.LUT R0, RZ, R0, RZ, 0x33, !PT ;  /* 0x00000000ff007212 */ /* 0x000fe400078e33ff */
[----:B------:R-:W-:Y:S02]  /*0ed0*/  @!P3 IADD3 R21, PT, PT, -R21, RZ, RZ ;  /* 0x000000ff1515b210 */ /* 0x000fe40007ffe1ff */
[----:B-1----:R-:W-:-:S02]  /*0ee0*/  SEL R15, R0, R19, !P0 ;  /* 0x00000013000f7207 */ /* 0x002fc40004000000 */
[----:B------:R-:W-:-:S03]  /*0ef0*/  SEL R21, R0, R21, !P0 ;  /* 0x0000001500157207 */ /* 0x000fc60004000000 */
[----:B0-----:R-:W-:-:S04]  /*0f00*/  IMAD.WIDE R14, R15, 0x8, R16 ;  /* 0x000000080f0e7825 */ /* 0x001fc800078e0210 */
[----:B------:R-:W-:Y:S02]  /*0f10*/  IMAD.WIDE R16, R21, 0x8, R16 ;  /* 0x0000000815107825 */ /* 0x000fe400078e0210 */
[----:B------:R-:W5:Y:S04]  /*0f20*/  LDG.E.64 R20, desc[UR10][R14.64] ;  /* 0x0000000a0e147981 */ /* 0x000f68000c1e1b00 */
[----:B------:R-:W5:Y:S01]  /*0f30*/  LDG.E.64 R18, desc[UR10][R16.64] ;  /* 0x0000000a10127981 */ /* 0x000f62000c1e1b00 */
[----:B--2---:R-:W-:Y:S02]  /*0f40*/  DADD R24, -R8, 1 ;  /* 0x3ff0000008187429 */ /* 0x004fe40000000100 */
[----:B---3--:R-:W-:Y:S02]  /*0f50*/  DADD R22, -R4, 1 ;  /* 0x3ff0000004167429 */ /* 0x008fe40000000100 */
[----:B----4-:R-:W-:-:S04]  /*0f60*/  DMUL R8, R8, R6 ;  /* 0x0000000608087228 */ /* 0x010fc80000000000 */
[----:B------:R-:W-:-:S04]  /*0f70*/  DMUL R24, R6, R24 ;  /* 0x0000001806187228 */ /* 0x000fc80000000000 */
[----:B-----5:R-:W-:-:S04]  /*0f80*/  DFMA R8, R10, R22, R8 ;  /* 0x000000160a08722b */ /* 0x020fc80000000008 */
[----:B------:R-:W-:-:S04]  /*0f90*/  DFMA R24, R4, R10, R24 ;  /* 0x0000000a0418722b */ /* 0x000fc80000000018 */
[----:B------:R-:W-:-:S04]  /*0fa0*/  DADD R10, -R10, R8 ;  /* 0x000000000a0a7229 */ /* 0x000fc80000000108 */
[----:B------:R-:W-:-:S04]  /*0fb0*/  DADD R6, -R6, R24 ;  /* 0x0000000006067229 */ /* 0x000fc80000000118 */
[----:B------:R-:W-:-:S04]  /*0fc0*/  DADD R10, R20, R10 ;  /* 0x00000000140a7229 */ /* 0x000fc8000000000a */
[----:B------:R-:W-:-:S03]  /*0fd0*/  DADD R6, R18, R6 ;  /* 0x0000000012067229 */ /* 0x000fc60000000006 */
[----:B------:R-:W-:Y:S04]  /*0fe0*/  STG.E.64 desc[UR10][R14.64], R10 ;  /* 0x0000000a0e007986 */ /* 0x000fe8000c101b0a */
[----:B------:R-:W-:Y:S04]  /*0ff0*/  STG.E.64 desc[UR10][R16.64], R6 ;  /* 0x0000000610007986 */ /* 0x000fe8000c101b0a */
[----:B------:R-:W-:Y:S04]  /*1000*/  STG.E.64 desc[UR10][R12.64], R8 ;  /* 0x000000080c007986 */ /* 0x000fe8000c101b0a */
[----:B------:R-:W-:Y:S01]  /*1010*/  STG.E.64 desc[UR10][R2.64], R24 ;  /* 0x0000001802007986 */ /* 0x000fe2000c101b0a */
[----:B------:R-:W-:Y:S05]  /*1020*/  EXIT ;  /* 0x000000000000794d */ /* 0x000fea0003800000 */
.L_x_131:
        /* <DEDUP_REMOVED lines=13> */
.L_x_192:


//--------------------- .text._Z31dvc_ScaLBL_D3Q7_Membrane_UnpackiPiPdiS0_iS0_ --------------------------
	.section	.text._Z31dvc_ScaLBL_D3Q7_Membrane_UnpackiPiPdiS0_iS0_,"ax",@progbits
	.align	128
        .global         _Z31dvc_ScaLBL_D3Q7_Membrane_UnpackiPiPdiS0_iS0_
        .type           _Z31dvc_ScaLBL_D3Q7_Membrane_UnpackiPiPdiS0_iS0_,@function
        .size           _Z31dvc_ScaLBL_D3Q7_Membrane_UnpackiPiPdiS0_iS0_,(.L_x_193 - _Z31dvc_ScaLBL_D3Q7_Membrane_UnpackiPiPdiS0_iS0_)
        .other          _Z31dvc_ScaLBL_D3Q7_Membrane_UnpackiPiPdiS0_iS0_,@"STO_CUDA_ENTRY STV_DEFAULT"
_Z31dvc_ScaLBL_D3Q7_Membrane_UnpackiPiPdiS0_iS0_:
.text._Z31dvc_ScaLBL_D3Q7_Membrane_UnpackiPiPdiS0_iS0_:
[----:B------:R-:W-:Y:S08]  /*0000*/  LDC R1, c[0x0][0x37c] ;  /* 0x0000df00ff017b82 */ /* 0x000ff00000000800 */
[----:B------:R-:W0:Y:S02]  /*0010*/  LDC R3, c[0x0][0x398] ;  /* 0x0000e600ff037b82 */ /* 0x000e240000000800 */
[----:B0-----:R-:W-:-:S13]  /*0020*/  ISETP.GE.AND P0, PT, R3, -0x7ffff, PT ;  /* 0xfff800010300780c */ /* 0x001fda0003f06270 */
[----:B------:R-:W-:Y:S05]  /*0030*/  @!P0 EXIT ;  /* 0x000000000000894d */ /* 0x000fea0003800000 */
[----:B------:R-:W0:Y:S01]  /*0040*/  S2R R6, SR_CTAID.X ;  /* 0x0000000000067919 */ /* 0x000e220000002500 */
[----:B------:R-:W-:Y:S01]  /*0050*/  SHF.R.S32.HI R0, RZ, 0x1f, R3 ;  /* 0x0000001fff007819 */ /* 0x000fe20000011403 */
[----:B------:R-:W1:Y:S01]  /*0060*/  LDC R8, c[0x0][0x360] ;  /* 0x0000d800ff087b82 */ /* 0x000e620000000800 */
[----:B------:R-:W2:Y:S02]  /*0070*/  LDCU.64 UR4, c[0x0][0x358] ;  /* 0x00006b00ff0477ac */ /* 0x000ea40008000a00 */
[----:B------:R-:W-:-:S04]  /*0080*/  LEA.HI R0, R0, R3, RZ, 0x13 ;  /* 0x0000000300007211 */ /* 0x000fc800078f98ff */
[----:B------:R-:W-:Y:S01]  /*0090*/  SHF.R.S32.HI R3, RZ, 0x13, R0 ;  /* 0x00000013ff037819 */ /* 0x000fe20000011400 */
[----:B------:R-:W-:-:S03]  /*00a0*/  HFMA2 R0, -RZ, RZ, 0, 0 ;  /* 0x00000000ff007431 */ /* 0x000fc600000001ff */
[C---:B------:R-:W-:Y:S02]  /*00b0*/  ISETP.GE.U32.AND P0, PT, R3.reuse, 0x3, PT ;  /* 0x000000030300780c */ /* 0x040fe40003f06070 */
[----:B------:R-:W-:-:S04]  /*00c0*/  IADD3 R4, PT, PT, R3, 0x1, RZ ;  /* 0x0000000103047810 */ /* 0x000fc80007ffe0ff */
[----:B------:R-:W-:Y:S01]  /*00d0*/  LOP3.LUT R2, R4, 0x3, RZ, 0xc0, !PT ;  /* 0x0000000304027812 */ /* 0x000fe200078ec0ff */
[----:B0-----:R-:W-:-:S06]  /*00e0*/  IMAD R3, R3, R6, R6 ;  /* 0x0000000603037224 */ /* 0x001fcc00078e0206 */
[----:B--2---:R-:W-:Y:S05]  /*00f0*/  @!P0 BRA `(.L_x_132) ;  /* 0x0000000800148947 */ /* 0x004fea0003800000 */
[----:B------:R-:W0:Y:S01]  /*0100*/  S2R R20, SR_TID.X ;  /* 0x0000000000147919 */ /* 0x000e220000002100 */
[C---:B------:R-:W-:Y:S01]  /*0110*/  IADD3 R5, PT, PT, R3.reuse, 0x3, RZ ;  /* 0x0000000303057810 */ /* 0x040fe20007ffe0ff */
[----:B------:R-:W-:Y:S01]  /*0120*/  VIADD R0, R3, 0x2 ;  /* 0x0000000203007836 */ /* 0x000fe20000000000 */
[----:B------:R-:W2:Y:S01]  /*0130*/  LDCU UR6, c[0x0][0x3a8] ;  /* 0x00007500ff0677ac */ /* 0x000ea20008000800 */
[-C--:B-1----:R-:W-:Y:S02]  /*0140*/  IMAD R11, R6, R8.reuse, RZ ;  /* 0x00000008060b7224 */ /* 0x082fe400078e02ff */
[-C--:B------:R-:W-:Y:S01]  /*0150*/  IMAD R7, R0, R8.reuse, RZ ;  /* 0x0000000800077224 */ /* 0x080fe200078e02ff */
[----:B------:R-:W-:Y:S01]  /*0160*/  LOP3.LUT R0, R4, 0xfffffffc, RZ, 0xc0, !PT ;  /* 0xfffffffc04007812 */ /* 0x000fe200078ec0ff */
[-C--:B------:R-:W-:Y:S01]  /*0170*/  IMAD R9, R5, R8.reuse, RZ ;  /* 0x0000000805097224 */ /* 0x080fe200078e02ff */
[----:B------:R-:W1:Y:S01]  /*0180*/  LDCU UR7, c[0x0][0x398] ;  /* 0x00007300ff0777ac */ /* 0x000e620008000800 */
[----:B------:R-:W-:Y:S01]  /*0190*/  IMAD R5, R3, R8, R8 ;  /* 0x0000000803057224 */ /* 0x000fe200078e0208 */
[----:B------:R-:W-:Y:S01]  /*01a0*/  IADD3 R22, PT, PT, -R0, RZ, RZ ;  /* 0x000000ff00167210 */ /* 0x000fe20007ffe1ff */
[----:B------:R-:W-:Y:S01]  /*01b0*/  IMAD R11, R4, R11, RZ ;  /* 0x0000000b040b7224 */ /* 0x000fe200078e02ff */
[----:B0-----:R-:W-:Y:S01]  /*01c0*/  SHF.L.U32 R10, R20, 0x1, RZ ;  /* 0x00000001140a7819 */ /* 0x001fe200000006ff */
[----:B------:R-:W-:Y:S01]  /*01d0*/  IMAD.IADD R4, R5, 0x1, R20 ;  /* 0x0000000105047824 */ /* 0x000fe200078e0214 */
[----:B------:R-:W-:-:S02]  /*01e0*/  IADD3 R6, PT, PT, R7, R20, RZ ;  /* 0x0000001407067210 */ /* 0x000fc40007ffe0ff */
[----:B------:R-:W-:Y:S01]  /*01f0*/  IADD3 R8, PT, PT, R9, R20, RZ ;  /* 0x0000001409087210 */ /* 0x000fe20007ffe0ff */
[----:B------:R-:W-:Y:S01]  /*0200*/  IMAD R7, R7, 0x2, R10 ;  /* 0x0000000207077824 */ /* 0x000fe200078e020a */
[-C--:B------:R-:W-:Y:S01]  /*0210*/  LEA R5, R5, R10.reuse, 0x1 ;  /* 0x0000000a05057211 */ /* 0x080fe200078e08ff */
[----:B------:R-:W-:Y:S01]  /*0220*/  IMAD.IADD R20, R11, 0x1, R20 ;  /* 0x000000010b147824 */ /* 0x000fe200078e0214 */
[-C--:B------:R-:W-:Y:S02]  /*0230*/  LEA R9, R9, R10.reuse, 0x1 ;  /* 0x0000000a09097211 */ /* 0x080fe400078e08ff */
[----:B-12---:R-:W-:-:S07]  /*0240*/  LEA R21, R11, R10, 0x1 ;  /* 0x0000000a0b157211 */ /* 0x006fce00078e08ff */
.L_x_141:
[----:B------:R-:W-:Y:S01]  /*0250*/  ISETP.GE.AND P3, PT, R20, UR7, PT ;  /* 0x0000000714007c0c */ /* 0x000fe2000bf66270 */
[----:B------:R-:W-:Y:S01]  /*0260*/  BSSY.RECONVERGENT B0, `(.L_x_133) ;  /* 0x000001a000007945 */ /* 0x000fe20003800200 */
[----:B------:R-:W-:Y:S02]  /*0270*/  ISETP.GE.AND P0, PT, R4, UR7, PT ;  /* 0x0000000704007c0c */ /* 0x000fe4000bf06270 */
[----:B------:R-:W-:Y:S02]  /*0280*/  ISETP.GE.AND P1, PT, R6, UR7, PT ;  /* 0x0000000706007c0c */ /* 0x000fe4000bf26270 */
[----:B------:R-:W-:-:S07]  /*0290*/  ISETP.GE.AND P2, PT, R8, UR7, PT ;  /* 0x0000000708007c0c */ /* 0x000fce000bf46270 */
[----:B------:R-:W-:Y:S06]  /*02a0*/  @P3 BRA `(.L_x_134) ;  /* 0x0000000000543947 */ /* 0x000fec0003800000 */
[----:B------:R-:W0:Y:S02]  /*02b0*/  LDC.64 R10, c[0x0][0x388] ;  /* 0x0000e200ff0a7b82 */ /* 0x000e240000000a00 */
[----:B0-----:R-:W-:-:S06]  /*02c0*/  IMAD.WIDE R10, R20, 0x4, R10 ;  /* 0x00000004140a7825 */ /* 0x001fcc00078e020a */
[----:B------:R-:W2:Y:S02]  /*02d0*/  LDG.E R10, desc[UR4][R10.64] ;  /* 0x000000040a0a7981 */ /* 0x000ea4000c1e1900 */
[----:B--2---:R-:W-:-:S13]  /*02e0*/  ISETP.GE.AND P3, PT, R10, RZ, PT ;  /* 0x000000ff0a00720c */ /* 0x004fda0003f66270 */
[----:B------:R-:W-:Y:S05]  /*02f0*/  @!P3 BRA `(.L_x_134) ;  /* 0x000000000040b947 */ /* 0x000fea0003800000 */
[----:B------:R-:W0:Y:S08]  /*0300*/  LDC.64 R24, c[0x0][0x3b0] ;  /* 0x0000ec00ff187b82 */ /* 0x000e300000000a00 */
[----:B------:R-:W1:Y:S08]  /*0310*/  LDC.64 R26, c[0x0][0x390] ;  /* 0x0000e400ff1a7b82 */ /* 0x000e700000000a00 */
[----:B------:R-:W2:Y:S08]  /*0320*/  LDC R13, c[0x0][0x380] ;  /* 0x0000e000ff0d7b82 */ /* 0x000eb00000000800 */
[----:B------:R-:W3:Y:S01]  /*0330*/  LDC.64 R14, c[0x0][0x3a0] ;  /* 0x0000e800ff0e7b82 */ /* 0x000ee20000000a00 */
[----:B0-----:R-:W-:-:S05]  /*0340*/  IMAD.WIDE R24, R21, 0x8, R24 ;  /* 0x0000000815187825 */ /* 0x001fca00078e0218 */
[----:B------:R-:W4:Y:S01]  /*0350*/  LDG.E.64 R16, desc[UR4][R24.64+0x8] ;  /* 0x0000080418107981 */ /* 0x000f22000c1e1b00 */
[----:B-1----:R-:W-:-:S03]  /*0360*/  IMAD.WIDE R26, R20, 0x8, R26 ;  /* 0x00000008141a7825 */ /* 0x002fc600078e021a */
[----:B------:R-:W5:Y:S01]  /*0370*/  LDG.E.64 R18, desc[UR4][R24.64] ;  /* 0x0000000418127981 */ /* 0x000f62000c1e1b00 */
[----:B--2---:R-:W-:-:S03]  /*0380*/  IMAD R13, R13, UR6, R10 ;  /* 0x000000060d0d7c24 */ /* 0x004fc6000f8e020a */
[----:B------:R-:W4:Y:S01]  /*0390*/  LDG.E.64 R10, desc[UR4][R26.64] ;  /* 0x000000041a0a7981 */ /* 0x000f22000c1e1b00 */
[----:B---3--:R-:W-:-:S05]  /*03a0*/  IMAD.WIDE R14, R13, 0x8, R14 ;  /* 0x000000080d0e7825 */ /* 0x008fca00078e020e */
[----:B------:R-:W2:Y:S01]  /*03b0*/  LDG.E.64 R12, desc[UR4][R14.64] ;  /* 0x000000040e0c7981 */ /* 0x000ea2000c1e1b00 */
[----:B-----5:R-:W-:Y:S02]  /*03c0*/  DADD R18, -R18, 1 ;  /* 0x3ff0000012127429 */ /* 0x020fe40000000100 */
[----:B----4-:R-:W-:-:S08]  /*03d0*/  DMUL R10, R16, R10 ;  /* 0x0000000a100a7228 */ /* 0x010fd00000000000 */
[----:B--2---:R-:W-:-:S07]  /*03e0*/  DFMA R10, R12, R18, R10 ;  /* 0x000000120c0a722b */ /* 0x004fce000000000a */
[----:B------:R0:W-:Y:S04]  /*03f0*/  STG.E.64 desc[UR4][R14.64], R10 ;  /* 0x0000000a0e007986 */ /* 0x0001e8000c101b04 */
.L_x_134:
[----:B------:R-:W-:Y:S05]  /*0400*/  BSYNC.RECONVERGENT B0 ;  /* 0x0000000000007941 */ /* 0x000fea0003800200 */
.L_x_133:
[----:B------:R-:W-:Y:S04]  /*0410*/  BSSY.RECONVERGENT B0, `(.L_x_135) ;  /* 0x0000017000007945 */ /* 0x000fe80003800200 */
[----:B------:R-:W-:Y:S05]  /*0420*/  @P0 BRA `(.L_x_136) ;  /* 0x0000000000540947 */ /* 0x000fea0003800000 */
[----:B0-----:R-:W0:Y:S02]  /*0430*/  LDC.64 R10, c[0x0][0x388] ;  /* 0x0000e200ff0a7b82 */ /* 0x001e240000000a00 */
        /* <DEDUP_REMOVED lines=20> */
.L_x_136:
[----:B------:R-:W-:Y:S05]  /*0580*/  BSYNC.RECONVERGENT B0 ;  /* 0x0000000000007941 */ /* 0x000fea0003800200 */
.L_x_135:
[----:B------:R-:W-:Y:S04]  /*0590*/  BSSY.RECONVERGENT B0, `(.L_x_137) ;  /* 0x0000017000007945 */ /* 0x000fe80003800200 */
[----:B------:R-:W-:Y:S05]  /*05a0*/  @P1 BRA `(.L_x_138) ;  /* 0x0000000000541947 */ /* 0x000fea0003800000 */
[----:B01----:R-:W0:Y:S02]  /*05b0*/  LDC.64 R10, c[0x0][0x388] ;  /* 0x0000e200ff0a7b82 */ /* 0x003e240000000a00 */
        /* <DEDUP_REMOVED lines=20> */
.L_x_138:
[----:B------:R-:W-:Y:S05]  /*0700*/  BSYNC.RECONVERGENT B0 ;  /* 0x0000000000007941 */ /* 0x000fea0003800200 */
.L_x_137:
[----:B------:R-:W-:Y:S04]  /*0710*/  BSSY.RECONVERGENT B0, `(.L_x_139) ;  /* 0x0000017000007945 */ /* 0x000fe80003800200 */
[----:B------:R-:W-:Y:S05]  /*0720*/  @P2 BRA `(.L_x_140) ;  /* 0x0000000000542947 */ /* 0x000fea0003800000 */
[----:B012---:R-:W0:Y:S02]  /*0730*/  LDC.64 R10, c[0x0][0x388] ;  /* 0x0000e200ff0a7b82 */ /* 0x007e240000000a00 */
        /* <DEDUP_REMOVED lines=8> */
[----:B0-----:R-:W-:-:S06]  /*07c0*/  IMAD.WIDE R12, R8, 0x8, R12 ;  /* 0x00000008080c7825 */ /* 0x001fcc00078e020c */
[----:B------:R-:W4:Y:S01]  /*07d0*/  LDG.E.64 R12, desc[UR4][R12.64] ;  /* 0x000000040c0c7981 */ /* 0x000f22000c1e1b00 */
[----:B-1----:R-:W-:-:S05]  /*07e0*/  IMAD.WIDE R24, R9, 0x8, R24 ;  /* 0x0000000809187825 */ /* 0x002fca00078e0218 */
        /* <DEDUP_REMOVED lines=9> */
.L_x_140:
[----:B------:R-:W-:Y:S05]  /*0880*/  BSYNC.RECONVERGENT B0 ;  /* 0x0000000000007941 */ /* 0x000fea0003800200 */
.L_x_139:
[----:B0123--:R-:W0:Y:S01]  /*0890*/  LDC R10, c[0x0][0x360] ;  /* 0x0000d800ff0a7b82 */ /* 0x00fe220000000800 */
[----:B------:R-:W-:-:S05]  /*08a0*/  VIADD R22, R22, 0x4 ;  /* 0x0000000416167836 */ /* 0x000fca0000000000 */
[----:B------:R-:W-:Y:S02]  /*08b0*/  ISETP.NE.AND P0, PT, R22, RZ, PT ;  /* 0x000000ff1600720c */ /* 0x000fe40003f05270 */
[C---:B0-----:R-:W-:Y:S01]  /*08c0*/  LEA R4, R10.reuse, R4, 0x2 ;  /* 0x000000040a047211 */ /* 0x041fe200078e10ff */
[C---:B------:R-:W-:Y:S01]  /*08d0*/  IMAD R6, R10.reuse, 0x4, R6 ;  /* 0x000000040a067824 */ /* 0x040fe200078e0206 */
[C---:B------:R-:W-:Y:S01]  /*08e0*/  LEA R5, R10.reuse, R5, 0x3 ;  /* 0x000000050a057211 */ /* 0x040fe200078e18ff */
[C---:B------:R-:W-:Y:S01]  /*08f0*/  IMAD R20, R10.reuse, 0x4, R20 ;  /* 0x000000040a147824 */ /* 0x040fe200078e0214 */
[C---:B------:R-:W-:Y:S02]  /*0900*/  LEA R7, R10.reuse, R7, 0x3 ;  /* 0x000000070a077211 */ /* 0x040fe400078e18ff */
[C---:B------:R-:W-:Y:S02]  /*0910*/  LEA R8, R10.reuse, R8, 0x2 ;  /* 0x000000080a087211 */ /* 0x040fe400078e10ff */
[----:B------:R-:W-:-:S02]  /*0920*/  LEA R9, R10, R9, 0x3 ;  /* 0x000000090a097211 */ /* 0x000fc400078e18ff */
[----:B------:R-:W-:Y:S01]  /*0930*/  LEA R21, R10, R21, 0x3 ;  /* 0x000000150a157211 */ /* 0x000fe200078e18ff */
[----:B------:R-:W-:Y:S06]  /*0940*/  @P0 BRA `(.L_x_141) ;  /* 0xfffffff800400947 */ /* 0x000fec000383ffff */
.L_x_132:
[----:B------:R-:W-:-:S13]  /*0950*/  ISETP.NE.AND P0, PT, R2, RZ, PT ;  /* 0x000000ff0200720c */ /* 0x000fda0003f05270 */
[----:B------:R-:W-:Y:S05]  /*0960*/  @!P0 EXIT ;  /* 0x000000000000894d */ /* 0x000fea0003800000 */
[----:B------:R-:W0:Y:S01]  /*0970*/  S2R R17, SR_TID.X ;  /* 0x0000000000117919 */ /* 0x000e220000002100 */
[----:B------:R-:W0:Y:S01]  /*0980*/  LDC R14, c[0x0][0x360] ;  /* 0x0000d800ff0e7b82 */ /* 0x000e220000000800 */
[----:B------:R-:W-:Y:S01]  /*0990*/  IADD3 R3, PT, PT, R3, R0, RZ ;  /* 0x0000000003037210 */ /* 0x000fe20007ffe0ff */
[----:B------:R-:W2:Y:S01]  /*09a0*/  LDCU UR7, c[0x0][0x3a8] ;  /* 0x00007500ff0777ac */ /* 0x000ea20008000800 */
[----:B------:R-:W-:Y:S01]  /*09b0*/  IADD3 R0, PT, PT, -R2, RZ, RZ ;  /* 0x000000ff02007210 */ /* 0x000fe20007ffe1ff */
[----:B------:R-:W3:Y:S04]  /*09c0*/  LDCU UR6, c[0x0][0x398] ;  /* 0x00007300ff0677ac */ /* 0x000ee80008000800 */
[----:B------:R-:W4:Y:S08]  /*09d0*/  LDC R15, c[0x0][0x380] ;  /* 0x0000e000ff0f7b82 */ /* 0x000f300000000800 */
[----:B------:R-:W2:Y:S08]  /*09e0*/  LDC.64 R4, c[0x0][0x388] ;  /* 0x0000e200ff047b82 */ /* 0x000eb00000000a00 */
[----:B------:R-:W2:Y:S01]  /*09f0*/  LDC.64 R6, c[0x0][0x3b0] ;  /* 0x0000ec00ff067b82 */ /* 0x000ea20000000a00 */
[----:B0-----:R-:W-:-:S07]  /*0a00*/  IMAD R17, R3, R14, R17 ;  /* 0x0000000e03117224 */ /* 0x001fce00078e0211 */
[----:B-1----:R-:W0:Y:S01]  /*0a10*/  LDC.64 R8, c[0x0][0x3a0] ;  /* 0x0000e800ff087b82 */ /* 0x002e220000000a00 */
[----:B------:R-:W-:-:S07]  /*0a20*/  IMAD.SHL.U32 R19, R17, 0x2, RZ ;  /* 0x0000000211137824 */ /* 0x000fce00078e00ff */
[----:B---34-:R-:W1:Y:S02]  /*0a30*/  LDC.64 R10, c[0x0][0x390] ;  /* 0x0000e400ff0a7b82 */ /* 0x018e640000000a00 */
.L_x_144:
[----:B------:R-:W-:Y:S01]  /*0a40*/  ISETP.GE.AND P0, PT, R17, UR6, PT ;  /* 0x0000000611007c0c */ /* 0x000fe2000bf06270 */
[----:B------:R-:W-:Y:S01]  /*0a50*/  BSSY.RECONVERGENT B0, `(.L_x_142) ;  /* 0x0000014000007945 */ /* 0x000fe20003800200 */
[----:B------:R-:W-:-:S04]  /*0a60*/  IADD3 R0, PT, PT, R0, 0x1, RZ ;  /* 0x0000000100007810 */ /* 0x000fc80007ffe0ff */
[----:B------:R-:W-:-:S07]  /*0a70*/  ISETP.NE.AND P1, PT, R0, RZ, PT ;  /* 0x000000ff0000720c */ /* 0x000fce0003f25270 */
[----:B---3--:R-:W-:Y:S06]  /*0a80*/  @P0 BRA `(.L_x_143) ;  /* 0x0000000000400947 */ /* 0x008fec0003800000 */
[----:B--2---:R-:W-:-:S05]  /*0a90*/  IMAD.WIDE R2, R17, 0x4, R4 ;  /* 0x0000000411027825 */ /* 0x004fca00078e0204 */
[----:B------:R-:W2:Y:S02]  /*0aa0*/  LDG.E R12, desc[UR4][R2.64] ;  /* 0x00000004020c7981 */ /* 0x000ea4000c1e1900 */
[----:B--2---:R-:W-:-:S13]  /*0ab0*/  ISETP.GE.AND P0, PT, R12, RZ, PT ;  /* 0x000000ff0c00720c */ /* 0x004fda0003f06270 */
[----:B------:R-:W-:Y:S05]  /*0ac0*/  @!P0 BRA `(.L_x_143) ;  /* 0x0000000000308947 */ /* 0x000fea0003800000 */
[----:B-1----:R-:W-:-:S04]  /*0ad0*/  IMAD.WIDE R2, R17, 0x8, R10 ;  /* 0x0000000811027825 */ /* 0x002fc800078e020a */
[----:B------:R-:W-:Y:S02]  /*0ae0*/  IMAD.WIDE R26, R19, 0x8, R6 ;  /* 0x00000008131a7825 */ /* 0x000fe400078e0206 */
[----:B------:R-:W2:Y:S02]  /*0af0*/  LDG.E.64 R2, desc[UR4][R2.64] ;  /* 0x0000000402027981 */ /* 0x000ea4000c1e1b00 */
[----:B------:R-:W-:Y:S02]  /*0b00*/  IMAD R21, R15, UR7, R12 ;  /* 0x000000070f157c24 */ /* 0x000fe4000f8e020c */
[----:B------:R-:W2:Y:S04]  /*0b10*/  LDG.E.64 R12, desc[UR4][R26.64+0x8] ;  /* 0x000008041a0c7981 */ /* 0x000ea8000c1e1b00 */
[----:B------:R-:W3:Y:S01]  /*0b20*/  LDG.E.64 R24, desc[UR4][R26.64] ;  /* 0x000000041a187981 */ /* 0x000ee2000c1e1b00 */
[----:B0-----:R-:W-:-:S05]  /*0b30*/  IMAD.WIDE R20, R21, 0x8, R8 ;  /* 0x0000000815147825 */ /* 0x001fca00078e0208 */
[----:B------:R-:W4:Y:S01]  /*0b40*/  LDG.E.64 R22, desc[UR4][R20.64] ;  /* 0x0000000414167981 */ /* 0x000f22000c1e1b00 */
[----:B--2---:R-:W-:Y:S02]  /*0b50*/  DMUL R12, R12, R2 ;  /* 0x000000020c0c7228 */ /* 0x004fe40000000000 */
[----:B---3--:R-:W-:-:S08]  /*0b60*/  DADD R24, -R24, 1 ;  /* 0x3ff0000018187429 */ /* 0x008fd00000000100 */
[----:B----4-:R-:W-:-:S07]  /*0b70*/  DFMA R12, R22, R24, R12 ;  /* 0x00000018160c722b */ /* 0x010fce000000000c */
[----:B------:R3:W-:Y:S04]  /*0b80*/  STG.E.64 desc[UR4][R20.64], R12 ;  /* 0x0000000c14007986 */ /* 0x0007e8000c101b04 */
.L_x_143:
[----:B--2---:R-:W-:Y:S05]  /*0b90*/  BSYNC.RECONVERGENT B0 ;  /* 0x0000000000007941 */ /* 0x004fea0003800200 */
.L_x_142:
[C---:B------:R-:W-:Y:S02]  /*0ba0*/  LEA R19, R14.reuse, R19, 0x1 ;  /* 0x000000130e137211 */ /* 0x040fe400078e08ff */
[----:B------:R-:W-:Y:S01]  /*0bb0*/  IADD3 R17, PT, PT, R14, R17, RZ ;  /* 0x000000110e117210 */ /* 0x000fe20007ffe0ff */
[----:B------:R-:W-:Y:S06]  /*0bc0*/  @P1 BRA `(.L_x_144) ;  /* 0xfffffffc009c1947 */ /* 0x000fec000383ffff */
[----:B------:R-:W-:Y:S05]  /*0bd0*/  EXIT ;  /* 0x000000000000794d */ /* 0x000fea0003800000 */
.L_x_145:
        /* <DEDUP_REMOVED lines=10> */
.L_x_193:


//--------------------- .text._Z44dvc_ScaLBL_D3Q7_Membrane_AssignLinkCoef_haloiiiPiPdS0_dddddS_S_S0_iiiiiii --------------------------
	.section	.text._Z44dvc_ScaLBL_D3Q7_Membrane_AssignLinkCoef_haloiiiPiPdS0_dddddS_S_S0_iiiiiii,"ax",@progbits
	.align	128
        .global         _Z44dvc_ScaLBL_D3Q7_Membrane_AssignLinkCoef_haloiiiPiPdS0_dddddS_S_S0_iiiiiii
        .type           _Z44dvc_ScaLBL_D3Q7_Membrane_AssignLinkCoef_haloiiiPiPdS0_dddddS_S_S0_iiiiiii,@function
        .size           _Z44dvc_ScaLBL_D3Q7_Membrane_AssignLinkCoef_haloiiiPiPdS0_dddddS_S_S0_iiiiiii,(.L_x_194 - _Z44dvc_ScaLBL_D3Q7_Membrane_AssignLinkCoef_haloiiiPiPdS0_dddddS_S_S0_iiiiiii)
        .other          _Z44dvc_ScaLBL_D3Q7_Membrane_AssignLinkCoef_haloiiiPiPdS0_dddddS_S_S0_iiiiiii,@"STO_CUDA_ENTRY STV_DEFAULT"
_Z44dvc_ScaLBL_D3Q7_Membrane_AssignLinkCoef_haloiiiPiPdS0_dddddS_S_S0_iiiiiii:
.text._Z44dvc_ScaLBL_D3Q7_Membrane_AssignLinkCoef_haloiiiPiPdS0_dddddS_S_S0_iiiiiii:
[----:B------:R-:W-:Y:S08]  /*0000*/  LDC R1, c[0x0][0x37c] ;  /* 0x0000df00ff017b82 */ /* 0x000ff00000000800 */
[----:B------:R-:W0:Y:S01]  /*0010*/  LDC R0, c[0x0][0x3ec] ;  /* 0x0000fb00ff007b82 */ /* 0x000e220000000800 */
[----:B------:R-:W0:Y:S02]  /*0020*/  LDCU UR4, c[0x0][0x3f0] ;  /* 0x00007e00ff0477ac */ /* 0x000e240008000800 */
[----:B0-----:R-:W-:-:S04]  /*0030*/  IADD3 R0, PT, PT, -R0, UR4, RZ ;  /* 0x0000000400007c10 */ /* 0x001fc8000fffe1ff */
[----:B------:R-:W-:-:S13]  /*0040*/  ISETP.GE.AND P0, PT, R0, -0x7ffff, PT ;  /* 0xfff800010000780c */ /* 0x000fda0003f06270 */
[----:B------:R-:W-:Y:S05]  /*0050*/  @!P0 EXIT ;  /* 0x000000000000894d */ /* 0x000fea0003800000 */
[----:B------:R-:W0:Y:S01]  /*0060*/  S2R R9, SR_CTAID.X ;  /* 0x0000000000097919 */ /* 0x000e220000002500 */
[----:B------:R-:W1:Y:S01]  /*0070*/  LDC.64 R6, c[0x0][0x3f8] ;  /* 0x0000fe00ff067b82 */ /* 0x000e620000000a00 */
[----:B------:R-:W-:Y:S01]  /*0080*/  VIADD R8, R0, 0x7ffff ;  /* 0x0007ffff00087836 */ /* 0x000fe20000000000 */
[----:B------:R-:W-:Y:S01]  /*0090*/  SHF.R.S32.HI R3, RZ, 0x1f, R0 ;  /* 0x0000001fff037819 */ /* 0x000fe20000011400 */
[----:B------:R-:W2:Y:S01]  /*00a0*/  S2R R4, SR_TID.X ;  /* 0x0000000000047919 */ /* 0x000ea20000002100 */
[----:B------:R-:W3:Y:S02]  /*00b0*/  LDCU.64 UR6, c[0x0][0x358] ;  /* 0x00006b00ff0677ac */ /* 0x000ee40008000a00 */
[----:B------:R-:W-:Y:S02]  /*00c0*/  ISETP.GE.U32.AND P0, PT, R8, 0xfffff, PT ;  /* 0x000fffff0800780c */ /* 0x000fe40003f06070 */
[----:B------:R-:W4:Y:S01]  /*00d0*/  LDC R5, c[0x0][0x360] ;  /* 0x0000d800ff057b82 */ /* 0x000f220000000800 */
[----:B------:R-:W-:-:S04]  /*00e0*/  LEA.HI R2, R3, R0, RZ, 0x13 ;  /* 0x0000000003027211 */ /* 0x000fc800078f98ff */
[----:B------:R-:W-:Y:S01]  /*00f0*/  SHF.R.S32.HI R2, RZ, 0x13, R2 ;  /* 0x00000013ff027819 */ /* 0x000fe20000011402 */
[----:B-1----:R-:W-:Y:S02]  /*0100*/  IMAD R3, R7, R6, RZ ;  /* 0x0000000607037224 */ /* 0x002fe400078e02ff */
[----:B------:R-:W-:Y:S02]  /*0110*/  HFMA2 R6, -RZ, RZ, 0, 0 ;  /* 0x00000000ff067431 */ /* 0x000fe400000001ff */
[----:B0-----:R-:W-:Y:S01]  /*0120*/  IMAD R0, R2, R9, R9 ;  /* 0x0000000902007224 */ /* 0x001fe200078e0209 */
[----:B--23--:R-:W-:Y:S06]  /*0130*/  @!P0 BRA `(.L_x_146) ;  /* 0x0000000c00088947 */ /* 0x00cfec0003800000 */
[----:B------:R-:W0:Y:S01]  /*0140*/  LDC.64 R22, c[0x0][0x3a0] ;  /* 0x0000e800ff167b82 */ /* 0x000e220000000a00 */
[-C--:B----4-:R-:W-:Y:S01]  /*0150*/  IMAD R9, R9, R5.reuse, RZ ;  /* 0x0000000509097224 */ /* 0x090fe200078e02ff */
[----:B------:R-:W-:Y:S01]  /*0160*/  SHF.L.U32 R12, R4, 0x1, RZ ;  /* 0x00000001040c7819 */ /* 0x000fe200000006ff */
[----:B------:R-:W-:Y:S01]  /*0170*/  VIADD R6, R2, 0x1 ;  /* 0x0000000102067836 */ /* 0x000fe20000000000 */
[----:B------:R-:W1:Y:S01]  /*0180*/  LDCU UR4, c[0x0][0x3f0] ;  /* 0x00007e00ff0477ac */ /* 0x000e620008000800 */
[----:B------:R-:W-:Y:S02]  /*0190*/  IMAD R7, R0, R5, R5 ;  /* 0x0000000500077224 */ /* 0x000fe400078e0205 */
[C---:B------:R-:W-:Y:S01]  /*01a0*/  IMAD R9, R6.reuse, R9, RZ ;  /* 0x0000000906097224 */ /* 0x040fe200078e02ff */
[----:B------:R-:W2:Y:S01]  /*01b0*/  LDC.64 R16, c[0x0][0x3e0] ;  /* 0x0000f800ff107b82 */ /* 0x000ea20000000a00 */
[----:B------:R-:W-:Y:S01]  /*01c0*/  LOP3.LUT R6, R6, 0xfffffffe, RZ, 0xc0, !PT ;  /* 0xfffffffe06067812 */ /* 0x000fe200078ec0ff */
[C---:B------:R-:W-:Y:S01]  /*01d0*/  IMAD.IADD R8, R7.reuse, 0x1, R4 ;  /* 0x0000000107087824 */ /* 0x040fe200078e0204 */
[----:B------:R-:W-:Y:S01]  /*01e0*/  LEA R10, R7, R12, 0x1 ;  /* 0x0000000c070a7211 */ /* 0x000fe200078e08ff */
[C---:B------:R-:W-:Y:S01]  /*01f0*/  IMAD R12, R9.reuse, 0x2, R12 ;  /* 0x00000002090c7824 */ /* 0x040fe200078e020c */
[----:B------:R-:W-:Y:S01]  /*0200*/  IADD3 R14, PT, PT, R9, R4, RZ ;  /* 0x00000004090e7210 */ /* 0x000fe20007ffe0ff */
[----:B------:R-:W-:Y:S01]  /*0210*/  IMAD.MOV R7, RZ, RZ, -R6 ;  /* 0x000000ffff077224 */ /* 0x000fe200078e0a06 */
[----:B------:R-:W3:Y:S01]  /*0220*/  LDCU.64 UR8, c[0x0][0x3a8] ;  /* 0x00007500ff0877ac */ /* 0x000ee20008000a00 */
[----:B------:R-:W4:Y:S01]  /*0230*/  LDC.64 R26, c[0x0][0x3d0] ;  /* 0x0000f400ff1a7b82 */ /* 0x000f220000000a00 */
[----:B------:R-:W0:Y:S01]  /*0240*/  LDCU UR5, c[0x0][0x388] ;  /* 0x00007100ff0577ac */ /* 0x000e220008000800 */
[----:B------:R-:W0:Y:S06]  /*0250*/  LDCU.64 UR10, c[0x0][0x3f8] ;  /* 0x00007f00ff0a77ac */ /* 0x000e2c0008000a00 */
[----:B-1----:R-:W0:Y:S02]  /*0260*/  LDC.64 R24, c[0x0][0x3d8] ;  /* 0x0000f600ff187b82 */ /* 0x002e240000000a00 */
.L_x_157:
[----:B------:R-:W-:Y:S01]  /*0270*/  ISETP.GE.AND P0, PT, R14, UR4, PT ;  /* 0x000000040e007c0c */ /* 0x000fe2000bf06270 */
[----:B------:R-:W-:-:S12]  /*0280*/  BSSY.RECONVERGENT B0, `(.L_x_147) ;  /* 0x0000052000007945 */ /* 0x000fd80003800200 */
[----:B01----:R-:W-:Y:S05]  /*0290*/  @P0 BRA `(.L_x_148) ;  /* 0x0000000400400947 */ /* 0x003fea0003800000 */
[----:B----4-:R-:W-:-:S04]  /*02a0*/  IMAD.WIDE R20, R14, 0x4, R26 ;  /* 0x000000040e147825 */ /* 0x010fc800078e021a */
[----:B0-----:R-:W-:Y:S01]  /*02b0*/  IMAD.WIDE R18, R14, 0x4, R24 ;  /* 0x000000040e127825 */ /* 0x001fe200078e0218 */
[----:B------:R0:W4:Y:S05]  /*02c0*/  LDG.E R9, desc[UR6][R20.64] ;  /* 0x0000000614097981 */ /* 0x00012a000c1e1900 */
[----:B------:R-:W5:Y:S01]  /*02d0*/  LDG.E R18, desc[UR6][R18.64] ;  /* 0x0000000612127981 */ /* 0x000f62000c1e1900 */
[----:B------:R-:W-:Y:S01]  /*02e0*/  BSSY.RECONVERGENT B1, `(.L_x_149) ;  /* 0x0000048000017945 */ /* 0x000fe20003800200 */
[----:B------:R-:W-:Y:S01]  /*02f0*/  MOV R28, 0x0 ;  /* 0x00000000001c7802 */ /* 0x000fe20000000f00 */
[----:B------:R-:W-:Y:S02]  /*0300*/  IMAD.MOV.U32 R29, RZ, RZ, 0x3ff00000 ;  /* 0x3ff00000ff1d7424 */ /* 0x000fe400078e00ff */
[----:B0-----:R-:W-:-:S02]  /*0310*/  HFMA2 R20, -RZ, RZ, 0, 0 ;  /* 0x00000000ff147431 */ /* 0x001fc400000001ff */
[----:B------:R-:W-:Y:S01]  /*0320*/  IMAD.MOV.U32 R21, RZ, RZ, 0x3ff00000 ;  /* 0x3ff00000ff157424 */ /* 0x000fe200078e00ff */
[----:B----4-:R-:W-:-:S04]  /*0330*/  ISETP.GE.AND P0, PT, R9, RZ, PT ;  /* 0x000000ff0900720c */ /* 0x010fc80003f06270 */
[----:B-----5:R-:W-:-:S13]  /*0340*/  ISETP.LT.OR P0, PT, R18, 0x1, !P0 ;  /* 0x000000011200780c */ /* 0x020fda0004701670 */
[----:B------:R-:W-:Y:S05]  /*0350*/  @P0 BRA `(.L_x_150) ;  /* 0x0000000400000947 */ /* 0x000fea0003800000 */
[----:B------:R-:W-:-:S04]  /*0360*/  IABS R11, R3 ;  /* 0x00000003000b7213 */ /* 0x000fc80000000000 */
[----:B------:R-:W0:Y:S08]  /*0370*/  I2F.RP R15, R11 ;  /* 0x0000000b000f7306 */ /* 0x000e300000209400 */
[----:B0-----:R-:W0:Y:S02]  /*0380*/  MUFU.RCP R15, R15 ;  /* 0x0000000f000f7308 */ /* 0x001e240000001000 */
[----:B0-----:R-:W-:-:S06]  /*0390*/  IADD3 R20, PT, PT, R15, 0xffffffe, RZ ;  /* 0x0ffffffe0f147810 */ /* 0x001fcc0007ffe0ff */
[----:B------:R-:W0:Y:S02]  /*03a0*/  F2I.FTZ.U32.TRUNC.NTZ R19, R20 ;  /* 0x0000001400137305 */ /* 0x000e24000021f000 */
[----:B0-----:R-:W-:-:S04]  /*03b0*/  IMAD.MOV R18, RZ, RZ, -R19 ;  /* 0x000000ffff127224 */ /* 0x001fc800078e0a13 */
[----:B------:R-:W-:Y:S01]  /*03c0*/  IMAD R13, R18, R11, RZ ;  /* 0x0000000b120d7224 */ /* 0x000fe200078e02ff */
[----:B------:R-:W-:-:S05]  /*03d0*/  MOV R18, RZ ;  /* 0x000000ff00127202 */ /* 0x000fca0000000f00 */
[----:B------:R-:W-:Y:S02]  /*03e0*/  IMAD.HI.U32 R13, R19, R13, R18 ;  /* 0x0000000d130d7227 */ /* 0x000fe400078e0012 */
[----:B------:R-:W0:Y:S02]  /*03f0*/  LDC.64 R18, c[0x0][0x390] ;  /* 0x0000e400ff127b82 */ /* 0x000e240000000a00 */
[----:B0-----:R-:W-:-:S05]  /*0400*/  IMAD.WIDE.U32 R18, R9, 0x4, R18 ;  /* 0x0000000409127825 */ /* 0x001fca00078e0012 */
[----:B------:R0:W4:Y:S01]  /*0410*/  LDG.E R29, desc[UR6][R18.64] ;  /* 0x00000006121d7981 */ /* 0x000122000c1e1900 */
[----:B------:R-:W-:-:S05]  /*0420*/  IABS R9, R3 ;  /* 0x0000000300097213 */ /* 0x000fca0000000000 */
[----:B------:R-:W-:Y:S01]  /*0430*/  IMAD.MOV R9, RZ, RZ, -R9 ;  /* 0x000000ffff097224 */ /* 0x000fe200078e0a09 */
[----:B0-----:R-:W0:Y:S01]  /*0440*/  LDC.64 R18, c[0x0][0x380] ;  /* 0x0000e000ff127b82 */ /* 0x001e220000000a00 */
[----:B----4-:R-:W-:-:S05]  /*0450*/  IABS R20, R29 ;  /* 0x0000001d00147213 */ /* 0x010fca0000000000 */
[----:B------:R-:W-:-:S04]  /*0460*/  IMAD.HI.U32 R13, R13, R20, RZ ;  /* 0x000000140d0d7227 */ /* 0x000fc800078e00ff */
[----:B------:R-:W-:Y:S01]  /*0470*/  IMAD R20, R13, R9, R20 ;  /* 0x000000090d147224 */ /* 0x000fe200078e0214 */
[----:B------:R-:W-:-:S04]  /*0480*/  LOP3.LUT R9, R29, R3, RZ, 0x3c, !PT ;  /* 0x000000031d097212 */ /* 0x000fc800078e3cff */
[----:B------:R-:W-:Y:S02]  /*0490*/  ISETP.GT.U32.AND P1, PT, R11, R20, PT ;  /* 0x000000140b00720c */ /* 0x000fe40003f24070 */
[----:B------:R-:W-:-:S11]  /*04a0*/  ISETP.GE.AND P2, PT, R9, RZ, PT ;  /* 0x000000ff0900720c */ /* 0x000fd60003f46270 */
[-C--:B------:R-:W-:Y:S01]  /*04b0*/  @!P1 IADD3 R20, PT, PT, R20, -R11.reuse, RZ ;  /* 0x8000000b14149210 */ /* 0x080fe20007ffe0ff */
[----:B------:R-:W-:Y:S01]  /*04c0*/  @!P1 VIADD R13, R13, 0x1 ;  /* 0x000000010d0d9836 */ /* 0x000fe20000000000 */
[----:B------:R-:W-:Y:S02]  /*04d0*/  ISETP.NE.AND P1, PT, R3, RZ, PT ;  /* 0x000000ff0300720c */ /* 0x000fe40003f25270 */
[----:B------:R-:W-:Y:S02]  /*04e0*/  ISETP.GE.U32.AND P0, PT, R20, R11, PT ;  /* 0x0000000b1400720c */ /* 0x000fe40003f06070 */
[----:B------:R-:W1:Y:S11]  /*04f0*/  LDC.64 R20, c[0x0][0x398] ;  /* 0x0000e600ff147b82 */ /* 0x000e760000000a00 */
[----:B------:R-:W-:-:S05]  /*0500*/  @P0 IADD3 R13, PT, PT, R13, 0x1, RZ ;  /* 0x000000010d0d0810 */ /* 0x000fca0007ffe0ff */
[----:B------:R-:W-:Y:S01]  /*0510*/  @!P2 IMAD.MOV R13, RZ, RZ, -R13 ;  /* 0x000000ffff0da224 */ /* 0x000fe200078e0a0d */
[----:B------:R-:W-:-:S05]  /*0520*/  @!P1 LOP3.LUT R13, RZ, R3, RZ, 0x33, !PT ;  /* 0x00000003ff0d9212 */ /* 0x000fca00078e33ff */
[----:B0-----:R-:W-:Y:S01]  /*0530*/  IMAD R28, R3, R13, R18 ;  /* 0x0000000d031c7224 */ /* 0x001fe200078e0212 */
[----:B------:R-:W-:-:S03]  /*0540*/  IADD3 R18, PT, PT, R13, -UR5, RZ ;  /* 0x800000050d127c10 */ /* 0x000fc6000fffe0ff */
[----:B------:R-:W-:Y:S02]  /*0550*/  IMAD.IADD R9, R29, 0x1, -R28 ;  /* 0x000000011d097824 */ /* 0x000fe400078e0a1c */
[----:B------:R-:W-:-:S04]  /*0560*/  IMAD R18, R18, UR11, -R19 ;  /* 0x0000000b12127c24 */ /* 0x000fc8000f8e0a13 */
[----:B------:R-:W-:Y:S02]  /*0570*/  IMAD R9, R18, UR10, R9 ;  /* 0x0000000a12097c24 */ /* 0x000fe4000f8e0209 */
[----:B-1----:R-:W-:-:S04]  /*0580*/  IMAD.WIDE R18, R29, 0x8, R20 ;  /* 0x000000081d127825 */ /* 0x002fc800078e0214 */
[--C-:B------:R-:W-:Y:S02]  /*0590*/  IMAD.WIDE R28, R29, 0x8, R22.reuse ;  /* 0x000000081d1c7825 */ /* 0x100fe400078e0216 */
[----:B------:R-:W4:Y:S02]  /*05a0*/  LDG.E.64 R18, desc[UR6][R18.64] ;  /* 0x0000000612127981 */ /* 0x000f24000c1e1b00 */
[----:B------:R-:W-:Y:S02]  /*05b0*/  IMAD.WIDE R20, R9, 0x8, R22 ;  /* 0x0000000809147825 */ /* 0x000fe400078e0216 */
[----:B------:R-:W5:Y:S04]  /*05c0*/  LDG.E.64 R28, desc[UR6][R28.64] ;  /* 0x000000061c1c7981 */ /* 0x000f68000c1e1b00 */
[----:B------:R-:W5:Y:S01]  /*05d0*/  LDG.E.64 R20, desc[UR6][R20.64] ;  /* 0x0000000614147981 */ /* 0x000f62000c1e1b00 */
[----:B----4-:R-:W-:-:S02]  /*05e0*/  DSETP.GT.AND P0, PT, R18, RZ, PT ;  /* 0x000000ff1200722a */ /* 0x010fc40003f04000 */
[----:B-----5:R-:W-:-:S12]  /*05f0*/  DADD R28, R28, -R20 ;  /* 0x000000001c1c7229 */ /* 0x020fd80000000814 */
[----:B------:R-:W-:Y:S05]  /*0600*/  @!P0 BRA `(.L_x_151) ;  /* 0x0000000000288947 */ /* 0x000fea0003800000 */
[----:B------:R-:W0:Y:S01]  /*0610*/  LDC.64 R18, c[0x0][0x3b0] ;  /* 0x0000ec00ff127b82 */ /* 0x000e220000000a00 */
[----:B---3--:R-:W-:-:S07]  /*0620*/  DSETP.GEU.AND P0, PT, R28, -UR8, PT ;  /* 0x800000081c007e2a */ /* 0x008fce000bf0e000 */
[----:B------:R-:W1:Y:S08]  /*0630*/  LDC.64 R20, c[0x0][0x3b8] ;  /* 0x0000ee00ff147b82 */ /* 0x000e700000000a00 */
[----:B0-----:R-:W0:Y:S08]  /*0640*/  @P0 LDC R18, c[0x0][0x3c0] ;  /* 0x0000f000ff120b82 */ /* 0x001e300000000800 */
[----:B------:R-:W3:Y:S08]  /*0650*/  @P0 LDC R19, c[0x0][0x3c4] ;  /* 0x0000f100ff130b82 */ /* 0x000ef00000000800 */
[----:B-1----:R-:W1:Y:S08]  /*0660*/  @P0 LDC R20, c[0x0][0x3c8] ;  /* 0x0000f200ff140b82 */ /* 0x002e700000000800 */
[----:B------:R-:W4:Y:S01]  /*0670*/  @P0 LDC R21, c[0x0][0x3cc] ;  /* 0x0000f300ff150b82 */ /* 0x000f220000000800 */
[----:B0-----:R-:W-:Y:S01]  /*0680*/  MOV R28, R18 ;  /* 0x00000012001c7202 */ /* 0x001fe20000000f00 */
[----:B---3--:R-:W-:Y:S01]  /*0690*/  IMAD.MOV.U32 R29, RZ, RZ, R19 ;  /* 0x000000ffff1d7224 */ /* 0x008fe200078e0013 */
[----:B------:R-:W-:Y:S06]  /*06a0*/  BRA `(.L_x_150) ;  /* 0x00000000002c7947 */ /* 0x000fec0003800000 */
.L_x_151:
[----:B------:R-:W0:Y:S01]  /*06b0*/  LDC.64 R20, c[0x0][0x3c8] ;  /* 0x0000f200ff147b82 */ /* 0x000e220000000a00 */
[----:B---3--:R-:W-:-:S07]  /*06c0*/  DSETP.GT.AND P0, PT, R28, UR8, PT ;  /* 0x000000081c007e2a */ /* 0x008fce000bf04000 */
[----:B------:R-:W1:Y:S08]  /*06d0*/  LDC.64 R18, c[0x0][0x3c0] ;  /* 0x0000f000ff127b82 */ /* 0x000e700000000a00 */
[----:B0-----:R-:W0:Y:S08]  /*06e0*/  @!P0 LDC R20, c[0x0][0x3b8] ;  /* 0x0000ee00ff148b82 */ /* 0x001e300000000800 */
[----:B------:R-:W3:Y:S08]  /*06f0*/  @!P0 LDC R21, c[0x0][0x3bc] ;  /* 0x0000ef00ff158b82 */ /* 0x000ef00000000800 */
[----:B-1----:R-:W1:Y:S08]  /*0700*/  @!P0 LDC R18, c[0x0][0x3b0] ;  /* 0x0000ec00ff128b82 */ /* 0x002e700000000800 */
[----:B------:R-:W4:Y:S01]  /*0710*/  @!P0 LDC R19, c[0x0][0x3b4] ;  /* 0x0000ed00ff138b82 */ /* 0x000f220000000800 */
[----:B0-----:R-:W-:Y:S01]  /*0720*/  MOV R28, R20 ;  /* 0x00000014001c7202 */ /* 0x001fe20000000f00 */
[----:B---3--:R-:W-:Y:S01]  /*0730*/  IMAD.MOV.U32 R29, RZ, RZ, R21 ;  /* 0x000000ffff1d7224 */ /* 0x008fe200078e0015 */
[----:B-1----:R-:W-:Y:S01]  /*0740*/  MOV R20, R18 ;  /* 0x0000001200147202 */ /* 0x002fe20000000f00 */
[----:B----4-:R-:W-:-:S07]  /*0750*/  IMAD.MOV.U32 R21, RZ, RZ, R19 ;  /* 0x000000ffff157224 */ /* 0x010fce00078e0013 */
.L_x_150:
[----:B---3--:R-:W-:Y:S05]  /*0760*/  BSYNC.RECONVERGENT B1 ;  /* 0x0000000000017941 */ /* 0x008fea0003800200 */
.L_x_149:
[----:B--2---:R-:W-:-:S05]  /*0770*/  IMAD.WIDE R18, R12, 0x8, R16 ;  /* 0x000000080c127825 */ /* 0x004fca00078e0210 */
[----:B-1--4-:R1:W-:Y:S04]  /*0780*/  STG.E.64 desc[UR6][R18.64], R20 ;  /* 0x0000001412007986 */ /* 0x0123e8000c101b06 */
[----:B------:R1:W-:Y:S02]  /*0790*/  STG.E.64 desc[UR6][R18.64+0x8], R28 ;  /* 0x0000081c12007986 */ /* 0x0003e4000c101b06 */
.L_x_148:
[----:B0--3--:R-:W-:Y:S05]  /*07a0*/  BSYNC.RECONVERGENT B0 ;  /* 0x0000000000007941 */ /* 0x009fea0003800200 */
.L_x_147:
[----:B------:R-:W-:Y:S01]  /*07b0*/  ISETP.GE.AND P0, PT, R8, UR4, PT ;  /* 0x0000000408007c0c */ /* 0x000fe2000bf06270 */
[----:B------:R-:W-:-:S12]  /*07c0*/  BSSY.RECONVERGENT B0, `(.L_x_152) ;  /* 0x0000052000007945 */ /* 0x000fd80003800200 */
[----:B------:R-:W-:Y:S05]  /*07d0*/  @P0 BRA `(.L_x_153) ;  /* 0x0000000400400947 */ /* 0x000fea0003800000 */
[----:B-1--4-:R-:W-:-:S04]  /*07e0*/  IMAD.WIDE R20, R8, 0x4, R26 ;  /* 0x0000000408147825 */ /* 0x012fc800078e021a */
[----:B------:R-:W-:Y:S01]  /*07f0*/  IMAD.WIDE R18, R8, 0x4, R24 ;  /* 0x0000000408127825 */ /* 0x000fe200078e0218 */
[----:B------:R0:W3:Y:S05]  /*0800*/  LDG.E R9, desc[UR6][R20.64] ;  /* 0x0000000614097981 */ /* 0x0000ea000c1e1900 */
[----:B------:R-:W4:Y:S01]  /*0810*/  LDG.E R18, desc[UR6][R18.64] ;  /* 0x0000000612127981 */ /* 0x000f22000c1e1900 */
[----:B------:R-:W-:Y:S01]  /*0820*/  BSSY.RECONVERGENT B1, `(.L_x_154) ;  /* 0x0000048000017945 */ /* 0x000fe20003800200 */
[----:B------:R-:W-:Y:S01]  /*0830*/  MOV R28, 0x0 ;  /* 0x00000000001c7802 */ /* 0x000fe20000000f00 */
[----:B------:R-:W-:Y:S02]  /*0840*/  IMAD.MOV.U32 R29, RZ, RZ, 0x3ff00000 ;  /* 0x3ff00000ff1d7424 */ /* 0x000fe400078e00ff */
[----:B0-----:R-:W-:-:S02]  /*0850*/  HFMA2 R20, -RZ, RZ, 0, 0 ;  /* 0x00000000ff147431 */ /* 0x001fc400000001ff */
[----:B------:R-:W-:Y:S01]  /*0860*/  IMAD.MOV.U32 R21, RZ, RZ, 0x3ff00000 ;  /* 0x3ff00000ff157424 */ /* 0x000fe200078e00ff */
[----:B---3--:R-:W-:-:S04]  /*0870*/  ISETP.GE.AND P0, PT, R9, RZ, PT ;  /* 0x000000ff0900720c */ /* 0x008fc80003f06270 */
[----:B----4-:R-:W-:-:S13]  /*0880*/  ISETP.LT.OR P0, PT, R18, 0x1, !P0 ;  /* 0x000000011200780c */ /* 0x010fda0004701670 */
        /* <DEDUP_REMOVED lines=12> */
[----:B------:R0:W3:Y:S01]  /*0950*/  LDG.E R29, desc[UR6][R18.64] ;  /* 0x00000006121d7981 */ /* 0x0000e2000c1e1900 */
[----:B------:R-:W-:-:S05]  /*0960*/  IABS R9, R3 ;  /* 0x0000000300097213 */ /* 0x000fca0000000000 */
[----:B------:R-:W-:Y:S01]  /*0970*/  IMAD.MOV R9, RZ, RZ, -R9 ;  /* 0x000000ffff097224 */ /* 0x000fe200078e0a09 */
[----:B0-----:R-:W0:Y:S01]  /*0980*/  LDC.64 R18, c[0x0][0x380] ;  /* 0x0000e000ff127b82 */ /* 0x001e220000000a00 */
[----:B---3--:R-:W-:-:S05]  /*0990*/  IABS R20, R29 ;  /* 0x0000001d00147213 */ /* 0x008fca0000000000 */
        /* <DEDUP_REMOVED lines=20> */
[----:B------:R-:W3:Y:S02]  /*0ae0*/  LDG.E.64 R18, desc[UR6][R18.64] ;  /* 0x0000000612127981 */ /* 0x000ee4000c1e1b00 */
[----:B------:R-:W-:Y:S02]  /*0af0*/  IMAD.WIDE R20, R9, 0x8, R22 ;  /* 0x0000000809147825 */ /* 0x000fe400078e0216 */
[----:B------:R-:W4:Y:S04]  /*0b00*/  LDG.E.64 R28, desc[UR6][R28.64] ;  /* 0x000000061c1c7981 */ /* 0x000f28000c1e1b00 */
[----:B------:R-:W4:Y:S01]  /*0b10*/  LDG.E.64 R20, desc[UR6][R20.64] ;  /* 0x0000000614147981 */ /* 0x000f22000c1e1b00 */
[----:B---3--:R-:W-:-:S02]  /*0b20*/  DSETP.GT.AND P0, PT, R18, RZ, PT ;  /* 0x000000ff1200722a */ /* 0x008fc40003f04000 */
[----:B----4-:R-:W-:-:S12]  /*0b30*/  DADD R28, R28, -R20 ;  /* 0x000000001c1c7229 */ /* 0x010fd80000000814 */
[----:B------:R-:W-:Y:S05]  /*0b40*/  @P0 BRA `(.L_x_156) ;  /* 0x0000000000300947 */ /* 0x000fea0003800000 */
[----:B------:R-:W0:Y:S01]  /*0b50*/  LDC.64 R20, c[0x0][0x3c8] ;  /* 0x0000f200ff147b82 */ /* 0x000e220000000a00 */
[----:B------:R-:W-:-:S07]  /*0b60*/  DSETP.GT.AND P0, PT, R28, UR8, PT ;  /* 0x000000081c007e2a */ /* 0x000fce000bf04000 */
        /* <DEDUP_REMOVED lines=8> */
[----:B----4-:R-:W-:Y:S01]  /*0bf0*/  IMAD.MOV.U32 R21, RZ, RZ, R19 ;  /* 0x000000ffff157224 */ /* 0x010fe200078e0013 */
[----:B------:R-:W-:Y:S06]  /*0c00*/  BRA `(.L_x_155) ;  /* 0x0000000000247947 */ /* 0x000fec0003800000 */
.L_x_156:
[----:B------:R-:W0:Y:S01]  /*0c10*/  LDC.64 R18, c[0x0][0x3b0] ;  /* 0x0000ec00ff127b82 */ /* 0x000e220000000a00 */
[----:B------:R-:W-:-:S07]  /*0c20*/  DSETP.GEU.AND P0, PT, R28, -UR8, PT ;  /* 0x800000081c007e2a */ /* 0x000fce000bf0e000 */
[----:B------:R-:W1:Y:S08]  /*0c30*/  LDC.64 R20, c[0x0][0x3b8] ;  /* 0x0000ee00ff147b82 */ /* 0x000e700000000a00 */
[----:B0-----:R-:W0:Y:S08]  /*0c40*/  @P0 LDC R18, c[0x0][0x3c0] ;  /* 0x0000f000ff120b82 */ /* 0x001e300000000800 */
[----:B------:R-:W3:Y:S08]  /*0c50*/  @P0 LDC R19, c[0x0][0x3c4] ;  /* 0x0000f100ff130b82 */ /* 0x000ef00000000800 */
[----:B-1----:R-:W1:Y:S08]  /*0c60*/  @P0 LDC R20, c[0x0][0x3c8] ;  /* 0x0000f200ff140b82 */ /* 0x002e700000000800 */
[----:B------:R-:W4:Y:S01]  /*0c70*/  @P0 LDC R21, c[0x0][0x3cc] ;  /* 0x0000f300ff150b82 */ /* 0x000f220000000800 */
[----:B0-----:R-:W-:Y:S01]  /*0c80*/  MOV R28, R18 ;  /* 0x00000012001c7202 */ /* 0x001fe20000000f00 */
[----:B---3--:R-:W-:-:S07]  /*0c90*/  IMAD.MOV.U32 R29, RZ, RZ, R19 ;  /* 0x000000ffff1d7224 */ /* 0x008fce00078e0013 */
.L_x_155:
[----:B------:R-:W-:Y:S05]  /*0ca0*/  BSYNC.RECONVERGENT B1 ;  /* 0x0000000000017941 */ /* 0x000fea0003800200 */
.L_x_154:
[----:B--2---:R-:W-:-:S05]  /*0cb0*/  IMAD.WIDE R18, R10, 0x8, R16 ;  /* 0x000000080a127825 */ /* 0x004fca00078e0210 */
[----:B-1--4-:R0:W-:Y:S04]  /*0cc0*/  STG.E.64 desc[UR6][R18.64], R20 ;  /* 0x0000001412007986 */ /* 0x0121e8000c101b06 */
[----:B------:R0:W-:Y:S02]  /*0cd0*/  STG.E.64 desc[UR6][R18.64+0x8], R28 ;  /* 0x0000081c12007986 */ /* 0x0001e4000c101b06 */
.L_x_153:
[----:B------:R-:W-:Y:S05]  /*0ce0*/  BSYNC.RECONVERGENT B0 ;  /* 0x0000000000007941 */ /* 0x000fea0003800200 */
.L_x_152:
[----:B------:R-:W-:Y:S01]  /*0cf0*/  IADD3 R7, PT, PT, R7, 0x2, RZ ;  /* 0x0000000207077810 */ /* 0x000fe20007ffe0ff */
[C---:B------:R-:W-:Y:S01]  /*0d00*/  IMAD R8, R5.reuse, 0x2, R8 ;  /* 0x0000000205087824 */ /* 0x040fe200078e0208 */
[C---:B------:R-:W-:Y:S01]  /*0d10*/  LEA R10, R5.reuse, R10, 0x2 ;  /* 0x0000000a050a7211 */ /* 0x040fe200078e10ff */
[----:B------:R-:W-:Y:S01]  /*0d20*/  IMAD R14, R5, 0x2, R14 ;  /* 0x00000002050e7824 */ /* 0x000fe200078e020e */
[----:B------:R-:W-:Y:S02]  /*0d30*/  ISETP.NE.AND P0, PT, R7, RZ, PT ;  /* 0x000000ff0700720c */ /* 0x000fe40003f05270 */
[----:B------:R-:W-:-:S11]  /*0d40*/  LEA R12, R5, R12, 0x2 ;  /* 0x0000000c050c7211 */ /* 0x000fd600078e10ff */
[----:B------:R-:W-:Y:S05]  /*0d50*/  @P0 BRA `(.L_x_157) ;  /* 0xfffffff400440947 */ /* 0x000fea000383ffff */
.L_x_146:
[----:B------:R-:W-:-:S04]  /*0d60*/  LOP3.LUT R2, R2, 0x1, RZ, 0xc0, !PT ;  /* 0x0000000102027812 */ /* 0x000fc800078ec0ff */
[----:B------:R-:W-:-:S13]  /*0d70*/  ISETP.NE.U32.AND P0, PT, R2, 0x1, PT ;  /* 0x000000010200780c */ /* 0x000fda0003f05070 */
[----:B------:R-:W-:Y:S05]  /*0d80*/  @!P0 EXIT ;  /* 0x000000000000894d */ /* 0x000fea0003800000 */
[----:B------:R-:W-:-:S04]  /*0d90*/  IMAD.IADD R6, R0, 0x1, R6 ;  /* 0x0000000100067824 */ /* 0x000fc800078e0206 */
[----:B----4-:R-:W-:-:S05]  /*0da0*/  IMAD R13, R6, R5, R4 ;  /* 0x00000005060d7224 */ /* 0x010fca00078e0204 */
[----:B------:R-:W-:-:S13]  /*0db0*/  ISETP.GE.AND P0, PT, R13, UR4, PT ;  /* 0x000000040d007c0c */ /* 0x000fda000bf06270 */
[----:B------:R-:W-:Y:S05]  /*0dc0*/  @P0 EXIT ;  /* 0x000000000000094d */ /* 0x000fea0003800000 */
[----:B------:R-:W3:Y:S08]  /*0dd0*/  LDC.64 R6, c[0x0][0x3d0] ;  /* 0x0000f400ff067b82 */ /* 0x000ef00000000a00 */
[----:B------:R-:W4:Y:S08]  /*0de0*/  LDC.64 R8, c[0x0][0x3d8] ;  /* 0x0000f600ff087b82 */ /* 0x000f300000000a00 */
[----:B------:R-:W5:Y:S01]  /*0df0*/  LDC.64 R4, c[0x0][0x3e0] ;  /* 0x0000f800ff047b82 */ /* 0x000f620000000a00 */
[----:B---3--:R-:W-:-:S05]  /*0e00*/  IMAD.WIDE R6, R13, 0x4, R6 ;  /* 0x000000040d067825 */ /* 0x008fca00078e0206 */
[----:B------:R-:W3:Y:S01]  /*0e10*/  LDG.E R15, desc[UR6][R6.64] ;  /* 0x00000006060f7981 */ /* 0x000ee2000c1e1900 */
[----:B----4-:R-:W-:-:S06]  /*0e20*/  IMAD.WIDE R8, R13, 0x4, R8 ;  /* 0x000000040d087825 */ /* 0x010fcc00078e0208 */
[----:B------:R-:W4:Y:S01]  /*0e30*/  LDG.E R8, desc[UR6][R8.64] ;  /* 0x0000000608087981 */ /* 0x000f22000c1e1900 */
[----:B------:R-:W-:Y:S01]  /*0e40*/  SHF.L.U32 R13, R13, 0x1, RZ ;  /* 0x000000010d0d7819 */ /* 0x000fe200000006ff */
[----:B------:R-:W-:Y:S01]  /*0e50*/  BSSY.RECONVERGENT B0, `(.L_x_158) ;  /* 0x0000052000007945 */ /* 0x000fe20003800200 */
[----:B------:R-:W-:-:S03]  /*0e60*/  IMAD.MOV.U32 R10, RZ, RZ, 0x0 ;  /* 0x00000000ff0a7424 */ /* 0x000fc600078e00ff */
[----:B-----5:R-:W-:-:S04]  /*0e70*/  IMAD.WIDE R4, R13, 0x8, R4 ;  /* 0x000000080d047825 */ /* 0x020fc800078e0204 */
[----:B------:R-:W-:Y:S01]  /*0e80*/  HFMA2 R13, -RZ, RZ, 1.984375, 0 ;  /* 0x3ff00000ff0d7431 */ /* 0x000fe200000001ff */
[----:B------:R-:W-:Y:S01]  /*0e90*/  MOV R11, 0x3ff00000 ;  /* 0x3ff00000000b7802 */ /* 0x000fe20000000f00 */
[----:B------:R-:W-:Y:S01]  /*0ea0*/  IMAD.MOV.U32 R12, RZ, RZ, 0x0 ;  /* 0x00000000ff0c7424 */ /* 0x000fe200078e00ff */
[----:B---3--:R-:W-:-:S04]  /*0eb0*/  ISETP.GE.AND P0, PT, R15, RZ, PT ;  /* 0x000000ff0f00720c */ /* 0x008fc80003f06270 */
[----:B----4-:R-:W-:-:S13]  /*0ec0*/  ISETP.LT.OR P0, PT, R8, 0x1, !P0 ;  /* 0x000000010800780c */ /* 0x010fda0004701670 */
[----:B------:R-:W-:Y:S05]  /*0ed0*/  @P0 BRA `(.L_x_159) ;  /* 0x0000000400240947 */ /* 0x000fea0003800000 */
[----:B------:R-:W3:Y:S01]  /*0ee0*/  LDC.64 R6, c[0x0][0x390] ;  /* 0x0000e400ff067b82 */ /* 0x000ee20000000a00 */
[-C--:B------:R-:W-:Y:S01]  /*0ef0*/  IABS R11, R3.reuse ;  /* 0x00000003000b7213 */ /* 0x080fe20000000000 */
[----:B------:R-:W4:Y:S01]  /*0f00*/  LDCU UR4, c[0x0][0x388] ;  /* 0x00007100ff0477ac */ /* 0x000f220008000800 */
[----:B------:R-:W-:Y:S01]  /*0f10*/  IABS R12, R3 ;  /* 0x00000003000c7213 */ /* 0x000fe20000000000 */
[----:B------:R-:W5:Y:S04]  /*0f20*/  LDCU.64 UR8, c[0x0][0x3f8] ;  /* 0x00007f00ff0877ac */ /* 0x000f680008000a00 */
[----:B--2---:R-:W2:Y:S01]  /*0f30*/  LDC.64 R16, c[0x0][0x3c8] ;  /* 0x0000f200ff107b82 */ /* 0x004ea20000000a00 */
[----:B---3--:R-:W-:Y:S01]  /*0f40*/  IMAD.WIDE.U32 R6, R15, 0x4, R6 ;  /* 0x000000040f067825 */ /* 0x008fe200078e0006 */
[----:B------:R-:W3:Y:S06]  /*0f50*/  I2F.RP R2, R11 ;  /* 0x0000000b00027306 */ /* 0x000eec0000209400 */
[----:B------:R-:W0:Y:S01]  /*0f60*/  LDC.64 R14, c[0x0][0x3c0] ;  /* 0x0000f000ff0e7b82 */ /* 0x000e220000000a00 */
[----:B------:R1:W4:Y:S01]  /*0f70*/  LDG.E R0, desc[UR6][R6.64] ;  /* 0x0000000606007981 */ /* 0x000322000c1e1900 */
[----:B------:R-:W-:Y:S01]  /*0f80*/  IMAD.MOV R12, RZ, RZ, -R12 ;  /* 0x000000ffff0c7224 */ /* 0x000fe200078e0a0c */
[----:B---3--:R-:W3:Y:S02]  /*0f90*/  MUFU.RCP R2, R2 ;  /* 0x0000000200027308 */ /* 0x008ee40000001000 */
[----:B---3--:R-:W-:-:S06]  /*0fa0*/  VIADD R8, R2, 0xffffffe ;  /* 0x0ffffffe02087836 */ /* 0x008fcc0000000000 */
[----:B------:R3:W5:Y:S02]  /*0fb0*/  F2I.FTZ.U32.TRUNC.NTZ R9, R8 ;  /* 0x0000000800097305 */ /* 0x000764000021f000 */
[----:B---3--:R-:W-:Y:S02]  /*0fc0*/  MOV R8, RZ ;  /* 0x000000ff00087202 */ /* 0x008fe40000000f00 */
[----:B-----5:R-:W-:-:S05]  /*0fd0*/  IADD3 R10, PT, PT, RZ, -R9, RZ ;  /* 0x80000009ff0a7210 */ /* 0x020fca0007ffe0ff */
[----:B------:R-:W-:-:S04]  /*0fe0*/  IMAD R13, R10, R11, RZ ;  /* 0x0000000b0a0d7224 */ /* 0x000fc800078e02ff */
[----:B-1----:R-:W-:-:S04]  /*0ff0*/  IMAD.HI.U32 R6, R9, R13, R8 ;  /* 0x0000000d09067227 */ /* 0x002fc800078e0008 */
[----:B------:R-:W-:Y:S02]  /*1000*/  IMAD.MOV.U32 R9, RZ, RZ, R12 ;  /* 0x000000ffff097224 */ /* 0x000fe400078e000c */
[----:B------:R-:W1:Y:S01]  /*1010*/  LDC.64 R12, c[0x0][0x380] ;  /* 0x0000e000ff0c7b82 */ /* 0x000e620000000a00 */
[----:B----4-:R-:W-:-:S05]  /*1020*/  IABS R7, R0 ;  /* 0x0000000000077213 */ /* 0x010fca0000000000 */
[----:B------:R-:W-:-:S04]  /*1030*/  IMAD.HI.U32 R2, R6, R7, RZ ;  /* 0x0000000706027227 */ /* 0x000fc800078e00ff */
[----:B------:R-:W-:Y:S02]  /*1040*/  IMAD R6, R2, R9, R7 ;  /* 0x0000000902067224 */ /* 0x000fe400078e0207 */
[----:B------:R-:W3:Y:S03]  /*1050*/  LDC.64 R8, c[0x0][0x398] ;  /* 0x0000e600ff087b82 */ /* 0x000ee60000000a00 */
[----:B------:R-:W-:-:S13]  /*1060*/  ISETP.GT.U32.AND P1, PT, R11, R6, PT ;  /* 0x000000060b00720c */ /* 0x000fda0003f24070 */
[-C--:B------:R-:W-:Y:S01]  /*1070*/  @!P1 IADD3 R6, PT, PT, R6, -R11.reuse, RZ ;  /* 0x8000000b06069210 */ /* 0x080fe20007ffe0ff */
[----:B------:R-:W-:Y:S01]  /*1080*/  @!P1 VIADD R2, R2, 0x1 ;  /* 0x0000000102029836 */ /* 0x000fe20000000000 */
[----:B------:R-:W-:Y:S02]  /*1090*/  ISETP.NE.AND P1, PT, R3, RZ, PT ;  /* 0x000000ff0300720c */ /* 0x000fe40003f25270 */
[----:B------:R-:W-:Y:S02]  /*10a0*/  ISETP.GE.U32.AND P0, PT, R6, R11, PT ;  /* 0x0000000b0600720c */ /* 0x000fe40003f06070 */
[----:B------:R-:W-:-:S04]  /*10b0*/  LOP3.LUT R6, R0, R3, RZ, 0x3c, !PT ;  /* 0x0000000300067212 */ /* 0x000fc800078e3cff */
[----:B------:R-:W-:Y:S02]  /*10c0*/  ISETP.GE.AND P2, PT, R6, RZ, PT ;  /* 0x000000ff0600720c */ /* 0x000fe40003f46270 */
[----:B------:R-:W4:Y:S05]  /*10d0*/  LDC.64 R6, c[0x0][0x3a0] ;  /* 0x0000e800ff067b82 */ /* 0x000f2a0000000a00 */
[----:B------:R-:W-:-:S06]  /*10e0*/  @P0 IADD3 R2, PT, PT, R2, 0x1, RZ ;  /* 0x0000000102020810 */ /* 0x000fcc0007ffe0ff */
[----:B------:R-:W-:Y:S01]  /*10f0*/  @!P2 IMAD.MOV R2, RZ, RZ, -R2 ;  /* 0x000000ffff02a224 */ /* 0x000fe200078e0a02 */
[----:B------:R-:W-:-:S05]  /*1100*/  @!P1 LOP3.LUT R2, RZ, R3, RZ, 0x33, !PT ;  /* 0x00000003ff029212 */ /* 0x000fca00078e33ff */
[----:B-1----:R-:W-:Y:S01]  /*1110*/  IMAD R3, R3, R2, R12 ;  /* 0x0000000203037224 */ /* 0x002fe200078e020c */
[----:B------:R-:W-:Y:S01]  /*1120*/  IADD3 R2, PT, PT, R2, -UR4, RZ ;  /* 0x8000000402027c10 */ /* 0x000fe2000fffe0ff */
[----:B------:R-:W1:Y:S02]  /*1130*/  LDCU.64 UR4, c[0x0][0x3a8] ;  /* 0x00007500ff0477ac */ /* 0x000e640008000a00 */
[----:B------:R-:W-:Y:S02]  /*1140*/  IMAD.IADD R11, R0, 0x1, -R3 ;  /* 0x00000001000b7824 */ /* 0x000fe400078e0a03 */
[----:B------:R-:W-:Y:S02]  /*1150*/  IMAD R10, R2, UR9, -R13 ;  /* 0x00000009020a7c24 */ /* 0x000fe4000f8e0a0d */
[----:B---3--:R-:W-:Y:S01]  /*1160*/  IMAD.WIDE R2, R0, 0x8, R8 ;  /* 0x0000000800027825 */ /* 0x008fe200078e0208 */
[----:B------:R-:W3:Y:S03]  /*1170*/  LDC.64 R12, c[0x0][0x3b0] ;  /* 0x0000ec00ff0c7b82 */ /* 0x000ee60000000a00 */
[----:B------:R-:W-:-:S02]  /*1180*/  IMAD R11, R10, UR8, R11 ;  /* 0x000000080a0b7c24 */ /* 0x000fc4000f8e020b */
[--C-:B----4-:R-:W-:Y:S01]  /*1190*/  IMAD.WIDE R8, R0, 0x8, R6.reuse ;  /* 0x0000000800087825 */ /* 0x110fe200078e0206 */
[----:B------:R-:W4:Y:S03]  /*11a0*/  LDG.E.64 R2, desc[UR6][R2.64] ;  /* 0x0000000602027981 */ /* 0x000f26000c1e1b00 */
[----:B------:R-:W-:Y:S02]  /*11b0*/  IMAD.WIDE R6, R11, 0x8, R6 ;  /* 0x000000080b067825 */ /* 0x000fe400078e0206 */
[----:B------:R-:W5:Y:S04]  /*11c0*/  LDG.E.64 R8, desc[UR6][R8.64] ;  /* 0x0000000608087981 */ /* 0x000f68000c1e1b00 */
[----:B------:R-:W5:Y:S01]  /*11d0*/  LDG.E.64 R6, desc[UR6][R6.64] ;  /* 0x0000000606067981 */ /* 0x000f62000c1e1b00 */
[----:B------:R-:W-:Y:S01]  /*11e0*/  PLOP3.LUT P0, PT, PT, PT, PT, 0x80, 0x8 ;  /* 0x000000000008781c */ /* 0x000fe20003f0f070 */
[----:B----4-:R-:W-:Y:S01]  /*11f0*/  DSETP.GT.AND P1, PT, R2, RZ, PT ;  /* 0x000000ff0200722a */ /* 0x010fe20003f24000 */
[----:B------:R-:W4:Y:S01]  /*1200*/  LDC.64 R2, c[0x0][0x3b8] ;  /* 0x0000ee00ff027b82 */ /* 0x000f220000000a00 */
[----:B-----5:R-:W-:-:S12]  /*1210*/  DADD R10, R8, -R6 ;  /* 0x00000000080a7229 */ /* 0x020fd80000000806 */
[C---:B-1----:R-:W-:Y:S02]  /*1220*/  @!P1 DSETP.GT.AND P3, PT, R10.reuse, UR4, PT ;  /* 0x000000040a009e2a */ /* 0x042fe4000bf64000 */
[----:B------:R-:W-:-:S04]  /*1230*/  @P1 DSETP.GEU.AND P2, PT, R10, -UR4, PT ;  /* 0x800000040a001e2a */ /* 0x000fc8000bf4e000 */
[----:B------:R-:W-:Y:S02]  /*1240*/  @!P1 PLOP3.LUT P0, PT, P3, PT, PT, 0x80, 0x8 ;  /* 0x000000000008981c */ /* 0x000fe40001f0f070 */
[----:B------:R-:W-:Y:S02]  /*1250*/  PLOP3.LUT P3, PT, PT, PT, PT, 0x8, 0x80 ;  /* 0x000000000080781c */ /* 0x000fe40003f6e170 */
[----:B------:R-:W-:-:S09]  /*1260*/  @P1 PLOP3.LUT P3, PT, P2, PT, PT, 0x80, 0x8 ;  /* 0x000000000008181c */ /* 0x000fd2000176f070 */
[----:B--2---:R-:W1:Y:S08]  /*1270*/  @!P0 LDC R16, c[0x0][0x3b8] ;  /* 0x0000ee00ff108b82 */ /* 0x004e700000000800 */
[----:B------:R-:W2:Y:S08]  /*1280*/  @!P0 LDC R17, c[0x0][0x3bc] ;  /* 0x0000ef00ff118b82 */ /* 0x000eb00000000800 */
[----:B---3--:R-:W3:Y:S08]  /*1290*/  @P3 LDC R12, c[0x0][0x3c0] ;  /* 0x0000f000ff0c3b82 */ /* 0x008ef00000000800 */
[----:B------:R-:W5:Y:S01]  /*12a0*/  @P3 LDC R13, c[0x0][0x3c4] ;  /* 0x0000f100ff0d3b82 */ /* 0x000f620000000800 */
[----:B-1----:R-:W-:-:S07]  /*12b0*/  @!P1 MOV R10, R16 ;  /* 0x00000010000a9202 */ /* 0x002fce0000000f00 */
[----:B0-----:R-:W0:Y:S01]  /*12c0*/  @!P0 LDC R14, c[0x0][0x3b0] ;  /* 0x0000ec00ff0e8b82 */ /* 0x001e220000000800 */
[----:B--2---:R-:W-:-:S07]  /*12d0*/  @!P1 IMAD.MOV.U32 R11, RZ, RZ, R17 ;  /* 0x000000ffff0b9224 */ /* 0x004fce00078e0011 */
[----:B------:R-:W1:Y:S01]  /*12e0*/  @!P0 LDC R15, c[0x0][0x3b4] ;  /* 0x0000ed00ff0f8b82 */ /* 0x000e620000000800 */
[----:B---3--:R-:W-:-:S07]  /*12f0*/  @P1 MOV R10, R12 ;  /* 0x0000000c000a1202 */ /* 0x008fce0000000f00 */
[----:B----4-:R-:W2:Y:S01]  /*1300*/  @P3 LDC R2, c[0x0][0x3c8] ;  /* 0x0000f200ff023b82 */ /* 0x010ea20000000800 */
[----:B-----5:R-:W-:-:S07]  /*1310*/  @P1 IMAD.MOV.U32 R11, RZ, RZ, R13 ;  /* 0x000000ffff0b1224 */ /* 0x020fce00078e000d */
[----:B------:R-:W3:Y:S01]  /*1320*/  @P3 LDC R3, c[0x0][0x3cc] ;  /* 0x0000f300ff033b82 */ /* 0x000ee20000000800 */
[----:B0-----:R-:W-:Y:S01]  /*1330*/  @!P1 MOV R12, R14 ;  /* 0x0000000e000c9202 */ /* 0x001fe20000000f00 */
[----:B-1----:R-:W-:Y:S01]  /*1340*/  @!P1 IMAD.MOV.U32 R13, RZ, RZ, R15 ;  /* 0x000000ffff0d9224 */ /* 0x002fe200078e000f */
[----:B--2---:R-:W-:Y:S01]  /*1350*/  @P1 MOV R12, R2 ;  /* 0x00000002000c1202 */ /* 0x004fe20000000f00 */
[----:B---3--:R-:W-:-:S07]  /*1360*/  @P1 IMAD.MOV.U32 R13, RZ, RZ, R3 ;  /* 0x000000ffff0d1224 */ /* 0x008fce00078e0003 */
.L_x_159:
[----:B------:R-:W-:Y:S05]  /*1370*/  BSYNC.RECONVERGENT B0 ;  /* 0x0000000000007941 */ /* 0x000fea0003800200 */
.L_x_158:
[----:B------:R-:W-:Y:S04]  /*1380*/  STG.E.64 desc[UR6][R4.64], R12 ;  /* 0x0000000c04007986 */ /* 0x000fe8000c101b06 */
[----:B------:R-:W-:Y:S01]  /*1390*/  STG.E.64 desc[UR6][R4.64+0x8], R10 ;  /* 0x0000080a04007986 */ /* 0x000fe2000c101b06 */
[----:B------:R-:W-:Y:S05]  /*13a0*/  EXIT ;  /* 0x000000000000794d */ /* 0x000fea0003800000 */
.L_x_160:
        /* <DEDUP_REMOVED lines=13> */
.L_x_194:


//--------------------- .text._Z39dvc_ScaLBL_D3Q7_Membrane_AssignLinkCoefPiS_PdS0_S0_dddddiiiii --------------------------
	.section	.text._Z39dvc_ScaLBL_D3Q7_Membrane_AssignLinkCoefPiS_PdS0_S0_dddddiiiii,"ax",@progbits
	.align	128
        .global         _Z39dvc_ScaLBL_D3Q7_Membrane_AssignLinkCoefPiS_PdS0_S0_dddddiiiii
        .type           _Z39dvc_ScaLBL_D3Q7_Membrane_AssignLinkCoefPiS_PdS0_S0_dddddiiiii,@function
        .size           _Z39dvc_ScaLBL_D3Q7_Membrane_AssignLinkCoefPiS_PdS0_S0_dddddiiiii,(.L_x_195 - _Z39dvc_ScaLBL_D3Q7_Membrane_AssignLinkCoefPiS_PdS0_S0_dddddiiiii)
        .other          _Z39dvc_ScaLBL_D3Q7_Membrane_AssignLinkCoefPiS_PdS0_S0_dddddiiiii,@"STO_CUDA_ENTRY STV_DEFAULT"
_Z39dvc_ScaLBL_D3Q7_Membrane_AssignLinkCoefPiS_PdS0_S0_dddddiiiii:
.text._Z39dvc_ScaLBL_D3Q7_Membrane_AssignLinkCoefPiS_PdS0_S0_dddddiiiii:
[----:B------:R-:W-:Y:S01]  /*0000*/  LDC R1, c[0x0][0x37c] ;  /* 0x0000df00ff017b82 */ /* 0x000fe20000000800 */
[----:B------:R-:W0:Y:S02]  /*0010*/  LDCU UR4, c[0x0][0x3d0] ;  /* 0x00007a00ff0477ac */ /* 0x000e240008000800 */
[----:B0-----:R-:W-:-:S05]  /*0020*/  IMAD.U32 R3, RZ, RZ, UR4 ;  /* 0x00000004ff037e24 */ /* 0x001fca000f8e00ff */
[----:B------:R-:W-:-:S13]  /*0030*/  ISETP.GE.AND P0, PT, R3, -0x7ffff, PT ;  /* 0xfff800010300780c */ /* 0x000fda0003f06270 */
[----:B------:R-:W-:Y:S05]  /*0040*/  @!P0 EXIT ;  /* 0x000000000000894d */ /* 0x000fea0003800000 */
[----:B------:R-:W-:Y:S01]  /*0050*/  SHF.R.S32.HI R2, RZ, 0x1f, R3 ;  /* 0x0000001fff027819 */ /* 0x000fe20000011403 */
[----:B------:R-:W0:Y:S01]  /*0060*/  LDC R0, c[0x0][0x360] ;  /* 0x0000d800ff007b82 */ /* 0x000e220000000800 */
[----:B------:R-:W1:Y:S01]  /*0070*/  LDCU.64 UR4, c[0x0][0x358] ;  /* 0x00006b00ff0477ac */ /* 0x000e620008000a00 */
[----:B------:R-:W-:Y:S01]  /*0080*/  IMAD.MOV.U32 R4, RZ, RZ, RZ ;  /* 0x000000ffff047224 */ /* 0x000fe200078e00ff */
[----:B------:R-:W-:-:S04]  /*0090*/  LEA.HI R2, R2, R3, RZ, 0x13 ;  /* 0x0000000302027211 */ /* 0x000fc800078f98ff */
[----:B------:R-:W-:-:S04]  /*00a0*/  SHF.R.S32.HI R8, RZ, 0x13, R2 ;  /* 0x00000013ff087819 */ /* 0x000fc80000011402 */
[C---:B------:R-:W-:Y:S02]  /*00b0*/  ISETP.GE.U32.AND P0, PT, R8.reuse, 0x3, PT ;  /* 0x000000030800780c */ /* 0x040fe40003f06070 */
[----:B------:R-:W-:-:S11]  /*00c0*/  IADD3 R2, PT, PT, R8, 0x1, RZ ;  /* 0x0000000108027810 */ /* 0x000fd60007ffe0ff */
[----:B-1----:R-:W-:Y:S05]  /*00d0*/  @!P0 BRA `(.L_x_161) ;  /* 0x0000001000948947 */ /* 0x002fea0003800000 */
[----:B------:R-:W1:Y:S01]  /*00e0*/  S2R R5, SR_CTAID.X ;  /* 0x0000000000057919 */ /* 0x000e620000002500 */
[----:B------:R-:W2:Y:S01]  /*00f0*/  LDC R3, c[0x0][0x3d0] ;  /* 0x0000f400ff037b82 */ /* 0x000ea20000000800 */
[C---:B------:R-:W-:Y:S01]  /*0100*/  LOP3.LUT R4, R2.reuse, 0xfffffffc, RZ, 0xc0, !PT ;  /* 0xfffffffc02047812 */ /* 0x040fe200078ec0ff */
[----:B------:R-:W3:Y:S01]  /*0110*/  S2R R10, SR_TID.X ;  /* 0x00000000000a7919 */ /* 0x000ee20000002100 */
[----:B-1----:R-:W-:-:S04]  /*0120*/  IMAD R5, R2, R5, RZ ;  /* 0x0000000502057224 */ /* 0x002fc800078e02ff */
[C---:B------:R-:W-:Y:S01]  /*0130*/  VIADD R9, R5.reuse, 0x2 ;  /* 0x0000000205097836 */ /* 0x040fe20000000000 */
[C---:B------:R-:W-:Y:S01]  /*0140*/  IADD3 R11, PT, PT, R5.reuse, 0x3, RZ ;  /* 0x00000003050b7810 */ /* 0x040fe20007ffe0ff */
[----:B---3--:R-:W-:Y:S02]  /*0150*/  IMAD.SHL.U32 R6, R10, 0x2, RZ ;  /* 0x000000020a067824 */ /* 0x008fe400078e00ff */
[----:B0-----:R-:W-:Y:S02]  /*0160*/  IMAD R13, R0, R5, RZ ;  /* 0x00000005000d7224 */ /* 0x001fe400078e02ff */
[-C--:B------:R-:W-:Y:S02]  /*0170*/  IMAD R7, R5, R0.reuse, R0 ;  /* 0x0000000005077224 */ /* 0x080fe400078e0200 */
[----:B------:R-:W-:Y:S01]  /*0180*/  IMAD R15, R9, R0, RZ ;  /* 0x00000000090f7224 */ /* 0x000fe200078e02ff */
[----:B------:R-:W-:Y:S01]  /*0190*/  LEA R9, R13, R6, 0x1 ;  /* 0x000000060d097211 */ /* 0x000fe200078e08ff */
[----:B------:R-:W-:-:S02]  /*01a0*/  IMAD R19, R11, R0, RZ ;  /* 0x000000000b137224 */ /* 0x000fc400078e02ff */
[--C-:B------:R-:W-:Y:S02]  /*01b0*/  IMAD.IADD R11, R13, 0x1, R10.reuse ;  /* 0x000000010d0b7824 */ /* 0x100fe400078e020a */
[--C-:B------:R-:W-:Y:S02]  /*01c0*/  IMAD.IADD R5, R7, 0x1, R10.reuse ;  /* 0x0000000107057824 */ /* 0x100fe400078e020a */
[C-C-:B------:R-:W-:Y:S01]  /*01d0*/  IMAD.IADD R13, R15.reuse, 0x1, R10.reuse ;  /* 0x000000010f0d7824 */ /* 0x140fe200078e020a */
[----:B------:R-:W-:Y:S01]  /*01e0*/  LEA R15, R15, R6, 0x1 ;  /* 0x000000060f0f7211 */ /* 0x000fe200078e08ff */
[----:B------:R-:W-:Y:S02]  /*01f0*/  IMAD.IADD R17, R19, 0x1, R10 ;  /* 0x0000000113117824 */ /* 0x000fe400078e020a */
[--C-:B------:R-:W-:Y:S02]  /*0200*/  IMAD R7, R7, 0x2, R6.reuse ;  /* 0x0000000207077824 */ /* 0x100fe400078e0206 */
[----:B------:R-:W-:Y:S01]  /*0210*/  IMAD R19, R19, 0x2, R6 ;  /* 0x0000000213137824 */ /* 0x000fe200078e0206 */
[----:B--2---:R-:W-:-:S07]  /*0220*/  IADD3 R6, PT, PT, -R4, RZ, RZ ;  /* 0x000000ff04067210 */ /* 0x004fce0007ffe1ff */
.L_x_170:
[----:B0-----:R-:W0:Y:S01]  /*0230*/  LDC R10, c[0x0][0x3e0] ;  /* 0x0000f800ff0a7b82 */ /* 0x001e220000000800 */
[-C--:B------:R-:W-:Y:S01]  /*0240*/  ISETP.GE.AND P3, PT, R11, R3.reuse, PT ;  /* 0x000000030b00720c */ /* 0x080fe20003f66270 */
[----:B------:R-:W-:Y:S01]  /*0250*/  BSSY.RECONVERGENT B0, `(.L_x_162) ;  /* 0x0000042000007945 */ /* 0x000fe20003800200 */
[-C--:B------:R-:W-:Y:S02]  /*0260*/  ISETP.GE.AND P2, PT, R5, R3.reuse, PT ;  /* 0x000000030500720c */ /* 0x080fe40003f46270 */
[-C--:B------:R-:W-:Y:S02]  /*0270*/  ISETP.GE.AND P0, PT, R13, R3.reuse, PT ;  /* 0x000000030d00720c */ /* 0x080fe40003f06270 */
[----:B------:R-:W-:-:S07]  /*0280*/  ISETP.GE.AND P1, PT, R17, R3, PT ;  /* 0x000000031100720c */ /* 0x000fce0003f26270 */
[----:B-1-34-:R-:W-:Y:S06]  /*0290*/  @P3 BRA `(.L_x_163) ;  /* 0x0000000000f43947 */ /* 0x01afec0003800000 */
[----:B------:R-:W1:Y:S01]  /*02a0*/  LDC.64 R20, c[0x0][0x380] ;  /* 0x0000e000ff147b82 */ /* 0x000e620000000a00 */
[----:B0-----:R-:W-:-:S07]  /*02b0*/  IABS R14, R10 ;  /* 0x0000000a000e7213 */ /* 0x001fce0000000000 */
[----:B------:R-:W0:Y:S01]  /*02c0*/  LDC.64 R28, c[0x0][0x398] ;  /* 0x0000e600ff1c7b82 */ /* 0x000e220000000a00 */
[----:B-1----:R-:W-:-:S05]  /*02d0*/  IMAD.WIDE R22, R9, 0x4, R20 ;  /* 0x0000000409167825 */ /* 0x002fca00078e0214 */
[----:B------:R-:W2:Y:S04]  /*02e0*/  LDG.E R12, desc[UR4][R22.64+0x4] ;  /* 0x00000404160c7981 */ /* 0x000ea8000c1e1900 */
[----:B------:R2:W3:Y:S01]  /*02f0*/  LDG.E R18, desc[UR4][R22.64] ;  /* 0x0000000416127981 */ /* 0x0004e2000c1e1900 */
[----:B------:R-:W1:Y:S08]  /*0300*/  I2F.RP R16, R14 ;  /* 0x0000000e00107306 */ /* 0x000e700000209400 */
[----:B-1----:R-:W1:Y:S02]  /*0310*/  MUFU.RCP R16, R16 ;  /* 0x0000001000107308 */ /* 0x002e640000001000 */
[----:B-1----:R-:W-:-:S06]  /*0320*/  VIADD R20, R16, 0xffffffe ;  /* 0x0ffffffe10147836 */ /* 0x002fcc0000000000 */
[----:B------:R1:W4:Y:S02]  /*0330*/  F2I.FTZ.U32.TRUNC.NTZ R21, R20 ;  /* 0x0000001400157305 */ /* 0x000324000021f000 */
[----:B-1----:R-:W-:Y:S02]  /*0340*/  HFMA2 R20, -RZ, RZ, 0, 0 ;  /* 0x00000000ff147431 */ /* 0x002fe400000001ff */
[----:B----4-:R-:W-:-:S04]  /*0350*/  IMAD.MOV R25, RZ, RZ, -R21 ;  /* 0x000000ffff197224 */ /* 0x010fc800078e0a15 */
[----:B------:R-:W-:-:S04]  /*0360*/  IMAD R25, R25, R14, RZ ;  /* 0x0000000e19197224 */ /* 0x000fc800078e02ff */
[----:B------:R-:W-:Y:S01]  /*0370*/  IMAD.HI.U32 R21, R21, R25, R20 ;  /* 0x0000001915157227 */ /* 0x000fe200078e0014 */
[----:B--2---:R-:W-:Y:S02]  /*0380*/  IABS R22, R12 ;  /* 0x0000000c00167213 */ /* 0x004fe40000000000 */
[----:B---3--:R-:W-:-:S03]  /*0390*/  IABS R23, R18 ;  /* 0x0000001200177213 */ /* 0x008fc60000000000 */
[----:B------:R-:W-:Y:S02]  /*03a0*/  IMAD.MOV.U32 R25, RZ, RZ, R22 ;  /* 0x000000ffff197224 */ /* 0x000fe400078e0016 */
[----:B------:R-:W-:-:S04]  /*03b0*/  IMAD.HI.U32 R16, R21, R23, RZ ;  /* 0x0000001715107227 */ /* 0x000fc800078e00ff */
[----:B------:R-:W-:-:S04]  /*03c0*/  IMAD.HI.U32 R21, R21, R25, RZ ;  /* 0x0000001915157227 */ /* 0x000fc800078e00ff */
[----:B------:R-:W-:Y:S01]  /*03d0*/  IMAD.MOV R16, RZ, RZ, -R16 ;  /* 0x000000ffff107224 */ /* 0x000fe200078e0a10 */
[----:B------:R-:W-:-:S03]  /*03e0*/  IADD3 R21, PT, PT, -R21, RZ, RZ ;  /* 0x000000ff15157210 */ /* 0x000fc60007ffe1ff */
[C---:B------:R-:W-:Y:S02]  /*03f0*/  IMAD R23, R14.reuse, R16, R23 ;  /* 0x000000100e177224 */ /* 0x040fe400078e0217 */
[C---:B------:R-:W-:Y:S02]  /*0400*/  IMAD R25, R14.reuse, R21, R25 ;  /* 0x000000150e197224 */ /* 0x040fe400078e0219 */
[----:B------:R-:W1:Y:S01]  /*0410*/  LDC.64 R20, c[0x0][0x388] ;  /* 0x0000e200ff147b82 */ /* 0x000e620000000a00 */
[C---:B------:R-:W-:Y:S02]  /*0420*/  ISETP.GT.U32.AND P3, PT, R14.reuse, R23, PT ;  /* 0x000000170e00720c */ /* 0x040fe40003f64070 */
[----:B------:R-:W-:-:S11]  /*0430*/  ISETP.GT.U32.AND P4, PT, R14, R25, PT ;  /* 0x000000190e00720c */ /* 0x000fd60003f84070 */
[--C-:B------:R-:W-:Y:S02]  /*0440*/  @!P3 IMAD.IADD R23, R23, 0x1, -R14.reuse ;  /* 0x000000011717b824 */ /* 0x100fe400078e0a0e */
[----:B------:R-:W-:-:S03]  /*0450*/  @!P4 IMAD.IADD R25, R25, 0x1, -R14 ;  /* 0x000000011919c824 */ /* 0x000fc600078e0a0e */
[C---:B------:R-:W-:Y:S02]  /*0460*/  ISETP.GT.U32.AND P5, PT, R14.reuse, R23, PT ;  /* 0x000000170e00720c */ /* 0x040fe40003fa4070 */
[----:B------:R-:W-:Y:S02]  /*0470*/  ISETP.GT.U32.AND P6, PT, R14, R25, PT ;  /* 0x000000190e00720c */ /* 0x000fe40003fc4070 */
[----:B------:R-:W-:Y:S02]  /*0480*/  ISETP.GE.AND P3, PT, R18, RZ, PT ;  /* 0x000000ff1200720c */ /* 0x000fe40003f66270 */
[----:B------:R-:W-:-:S07]  /*0490*/  ISETP.GE.AND P4, PT, R12, RZ, PT ;  /* 0x000000ff0c00720c */ /* 0x000fce0003f86270 */
[----:B------:R-:W-:Y:S02]  /*04a0*/  @!P5 IADD3 R23, PT, PT, R23, -R14, RZ ;  /* 0x8000000e1717d210 */ /* 0x000fe40007ffe0ff */
[----:B------:R-:W-:Y:S01]  /*04b0*/  @!P6 IMAD.IADD R25, R25, 0x1, -R14 ;  /* 0x000000011919e824 */ /* 0x000fe200078e0a0e */
[----:B------:R-:W-:Y:S02]  /*04c0*/  ISETP.NE.AND P5, PT, R10, RZ, PT ;  /* 0x000000ff0a00720c */ /* 0x000fe40003fa5270 */
[----:B------:R-:W-:Y:S01]  /*04d0*/  @!P3 IMAD.MOV R23, RZ, RZ, -R23 ;  /* 0x000000ffff17b224 */ /* 0x000fe200078e0a17 */
[----:B------:R-:W-:Y:S02]  /*04e0*/  LOP3.LUT R12, RZ, R10, RZ, 0x33, !PT ;  /* 0x0000000aff0c7212 */ /* 0x000fe400078e33ff */
[----:B------:R-:W-:Y:S02]  /*04f0*/  @!P4 IADD3 R25, PT, PT, -R25, RZ, RZ ;  /* 0x000000ff1919c210 */ /* 0x000fe40007ffe1ff */
[----:B------:R-:W-:-:S02]  /*0500*/  SEL R27, R12, R23, !P5 ;  /* 0x000000170c1b7207 */ /* 0x000fc40006800000 */
[----:B------:R-:W-:-:S03]  /*0510*/  SEL R23, R12, R25, !P5 ;  /* 0x000000190c177207 */ /* 0x000fc60006800000 */
[----:B-1----:R-:W-:-:S04]  /*0520*/  IMAD.WIDE R24, R27, 0x4, R20 ;  /* 0x000000041b187825 */ /* 0x002fc800078e0214 */
[----:B------:R-:W-:Y:S02]  /*0530*/  IMAD.WIDE R20, R23, 0x4, R20 ;  /* 0x0000000417147825 */ /* 0x000fe400078e0214 */
[----:B------:R-:W0:Y:S04]  /*0540*/  LDG.E R25, desc[UR4][R24.64] ;  /* 0x0000000418197981 */ /* 0x000e28000c1e1900 */
[----:B------:R-:W2:Y:S01]  /*0550*/  LDG.E R21, desc[UR4][R20.64] ;  /* 0x0000000414157981 */ /* 0x000ea2000c1e1900 */
[----:B0-----:R-:W-:-:S04]  /*0560*/  IMAD.WIDE R24, R25, 0x8, R28 ;  /* 0x0000000819187825 */ /* 0x001fc800078e021c */
[----:B--2---:R-:W-:Y:S01]  /*0570*/  IMAD.WIDE R28, R21, 0x8, R28 ;  /* 0x00000008151c7825 */ /* 0x004fe200078e021c */
[----:B------:R0:W2:Y:S01]  /*0580*/  LDG.E.64 R22, desc[UR4][R24.64] ;  /* 0x0000000418167981 */ /* 0x0000a2000c1e1b00 */
[----:B------:R-:W1:Y:S03]  /*0590*/  LDC.64 R20, c[0x0][0x3c0] ;  /* 0x0000f000ff147b82 */ /* 0x000e660000000a00 */
[----:B------:R-:W2:Y:S05]  /*05a0*/  LDG.E.64 R26, desc[UR4][R28.64] ;  /* 0x000000041c1a7981 */ /* 0x000eaa000c1e1b00 */
[----:B0-----:R-:W0:Y:S01]  /*05b0*/  LDC.64 R24, c[0x0][0x3a8] ;  /* 0x0000ea00ff187b82 */ /* 0x001e220000000a00 */
[----:B--2---:R-:W-:-:S07]  /*05c0*/  DADD R26, R22, -R26 ;  /* 0x00000000161a7229 */ /* 0x004fce000000081a */
[----:B------:R-:W2:Y:S01]  /*05d0*/  LDC.64 R22, c[0x0][0x3c8] ;  /* 0x0000f200ff167b82 */ /* 0x000ea20000000a00 */
[----:B0-----:R-:W-:-:S07]  /*05e0*/  DSETP.GT.AND P3, PT, R26, R24, PT ;  /* 0x000000181a00722a */ /* 0x001fce0003f64000 */
[----:B------:R-:W0:Y:S08]  /*05f0*/  LDC.64 R24, c[0x0][0x3a0] ;  /* 0x0000e800ff187b82 */ /* 0x000e300000000a00 */
[----:B-1----:R-:W1:Y:S08]  /*0600*/  @!P3 LDC R20, c[0x0][0x3b0] ;  /* 0x0000ec00ff14bb82 */ /* 0x002e700000000800 */
[----:B------:R-:W1:Y:S08]  /*0610*/  @!P3 LDC R21, c[0x0][0x3b4] ;  /* 0x0000ed00ff15bb82 */ /* 0x000e700000000800 */
[----:B--2---:R-:W2:Y:S08]  /*0620*/  @!P3 LDC R22, c[0x0][0x3b8] ;  /* 0x0000ee00ff16bb82 */ /* 0x004eb00000000800 */
[----:B------:R-:W2:Y:S01]  /*0630*/  @!P3 LDC R23, c[0x0][0x3bc] ;  /* 0x0000ef00ff17bb82 */ /* 0x000ea20000000800 */
[----:B0-----:R-:W-:-:S05]  /*0640*/  IMAD.WIDE R24, R9, 0x8, R24 ;  /* 0x0000000809187825 */ /* 0x001fca00078e0218 */
[----:B-1----:R1:W-:Y:S04]  /*0650*/  STG.E.64 desc[UR4][R24.64], R20 ;  /* 0x0000001418007986 */ /* 0x0023e8000c101b04 */
[----:B--2---:R1:W-:Y:S02]  /*0660*/  STG.E.64 desc[UR4][R24.64+0x8], R22 ;  /* 0x0000081618007986 */ /* 0x0043e4000c101b04 */
.L_x_163:
[----:B------:R-:W-:Y:S05]  /*0670*/  BSYNC.RECONVERGENT B0 ;  /* 0x0000000000007941 */ /* 0x000fea0003800200 */
.L_x_162:
[----:B------:R-:W-:Y:S04]  /*0680*/  BSSY.RECONVERGENT B0, `(.L_x_164) ;  /* 0x000003f000007945 */ /* 0x000fe80003800200 */
[----:B------:R-:W-:Y:S05]  /*0690*/  @P2 BRA `(.L_x_165) ;  /* 0x0000000000f42947 */ /* 0x000fea0003800000 */
[----:B-1----:R-:W1:Y:S01]  /*06a0*/  LDC.64 R20, c[0x0][0x380] ;  /* 0x0000e000ff147b82 */ /* 0x002e620000000a00 */
        /* <DEDUP_REMOVED lines=9> */
[----:B-1----:R-:W-:Y:S01]  /*0740*/  MOV R20, RZ ;  /* 0x000000ff00147202 */ /* 0x002fe20000000f00 */
[----:B----4-:R-:W-:-:S04]  /*0750*/  IMAD.MOV R25, RZ, RZ, -R21 ;  /* 0x000000ffff197224 */ /* 0x010fc800078e0a15 */
[----:B------:R-:W-:-:S04]  /*0760*/  IMAD R25, R25, R14, RZ ;  /* 0x0000000e19197224 */ /* 0x000fc800078e02ff */
[----:B------:R-:W-:Y:S02]  /*0770*/  IMAD.HI.U32 R18, R21, R25, R20 ;  /* 0x0000001915127227 */ /* 0x000fe400078e0014 */
[----:B------:R-:W1:Y:S01]  /*0780*/  LDC.64 R20, c[0x0][0x388] ;  /* 0x0000e200ff147b82 */ /* 0x000e620000000a00 */
        /* <DEDUP_REMOVED lines=8> */
[----:B------:R-:W-:-:S03]  /*0810*/  IMAD R25, R14, R18, R25 ;  /* 0x000000120e197224 */ /* 0x000fc600078e0219 */
        /* <DEDUP_REMOVED lines=37> */
.L_x_165:
[----:B------:R-:W-:Y:S05]  /*0a70*/  BSYNC.RECONVERGENT B0 ;  /* 0x0000000000007941 */ /* 0x000fea0003800200 */
.L_x_164:
[----:B------:R-:W-:Y:S04]  /*0a80*/  BSSY.RECONVERGENT B0, `(.L_x_166) ;  /* 0x000003f000007945 */ /* 0x000fe80003800200 */
[----:B------:R-:W-:Y:S05]  /*0a90*/  @P0 BRA `(.L_x_167) ;  /* 0x0000000000f40947 */ /* 0x000fea0003800000 */
[----:B-1-3--:R-:W1:Y:S01]  /*0aa0*/  LDC.64 R20, c[0x0][0x380] ;  /* 0x0000e000ff147b82 */ /* 0x00ae620000000a00 */
        /* <DEDUP_REMOVED lines=36> */
[----:B------:R-:W-:Y:S02]  /*0cf0*/  @!P4 IADD3 R25, PT, PT, -R25, RZ, RZ ;  /* 0x000000ff1919c210 */ /* 0x000fe40007ffe1ff */
[C---:B------:R-:W-:Y:S02]  /*0d00*/  SEL R27, R12.reuse, R23, !P0 ;  /* 0x000000170c1b7207 */ /* 0x040fe40004000000 */
        /* <DEDUP_REMOVED lines=22> */
.L_x_167:
[----:B------:R-:W-:Y:S05]  /*0e70*/  BSYNC.RECONVERGENT B0 ;  /* 0x0000000000007941 */ /* 0x000fea0003800200 */
.L_x_166:
[----:B------:R-:W-:Y:S04]  /*0e80*/  BSSY.RECONVERGENT B0, `(.L_x_168) ;  /* 0x000003f000007945 */ /* 0x000fe80003800200 */
[----:B------:R-:W-:Y:S05]  /*0e90*/  @P1 BRA `(.L_x_169) ;  /* 0x0000000000f41947 */ /* 0x000fea0003800000 */
[----:B-1-34-:R-:W1:Y:S01]  /*0ea0*/  LDC.64 R20, c[0x0][0x380] ;  /* 0x0000e000ff147b82 */ /* 0x01ae620000000a00 */
        /* <DEDUP_REMOVED lines=9> */
[----:B-1----:R-:W-:Y:S01]  /*0f40*/  IMAD.MOV.U32 R20, RZ, RZ, RZ ;  /* 0x000000ffff147224 */ /* 0x002fe200078e00ff */
[----:B----4-:R-:W-:-:S05]  /*0f50*/  IADD3 R25, PT, PT, RZ, -R21, RZ ;  /* 0x80000015ff197210 */ /* 0x010fca0007ffe0ff */
[----:B------:R-:W-:-:S04]  /*0f60*/  IMAD R25, R25, R14, RZ ;  /* 0x0000000e19197224 */ /* 0x000fc800078e02ff */
[----:B------:R-:W-:Y:S02]  /*0f70*/  IMAD.HI.U32 R18, R21, R25, R20 ;  /* 0x0000001915127227 */ /* 0x000fe400078e0014 */
[----:B------:R-:W1:Y:S01]  /*0f80*/  LDC.64 R20, c[0x0][0x388] ;  /* 0x0000e200ff147b82 */ /* 0x000e620000000a00 */
[----:B--2---:R-:W-:Y:S02]  /*0f90*/  IABS R22, R12 ;  /* 0x0000000c00167213 */ /* 0x004fe40000000000 */
[----:B---3--:R-:W-:Y:S02]  /*0fa0*/  IABS R23, R24 ;  /* 0x0000001800177213 */ /* 0x008fe40000000000 */
[----:B------:R-:W-:-:S03]  /*0fb0*/  MOV R25, R22 ;  /* 0x0000001600197202 */ /* 0x000fc60000000f00 */
        /* <DEDUP_REMOVED lines=13> */
[----:B------:R-:W-:-:S07]  /*1090*/  ISETP.GE.AND P3, PT, R12, RZ, PT ;  /* 0x000000ff0c00720c */ /* 0x000fce0003f66270 */
[----:B------:R-:W-:Y:S02]  /*10a0*/  @!P0 IMAD.IADD R23, R23, 0x1, -R14 ;  /* 0x0000000117178824 */ /* 0x000fe400078e0a0e */
[----:B------:R-:W-:Y:S02]  /*10b0*/  @!P2 IADD3 R25, PT, PT, R25, -R14, RZ ;  /* 0x8000000e1919a210 */ /* 0x000fe40007ffe0ff */
[----:B------:R-:W-:Y:S01]  /*10c0*/  ISETP.NE.AND P0, PT, R10, RZ, PT ;  /* 0x000000ff0a00720c */ /* 0x000fe20003f05270 */
        /* <DEDUP_REMOVED lines=26> */
.L_x_169:
[----:B------:R-:W-:Y:S05]  /*1270*/  BSYNC.RECONVERGENT B0 ;  /* 0x0000000000007941 */ /* 0x000fea0003800200 */
.L_x_168:
[----:B------:R-:W-:Y:S01]  /*1280*/  VIADD R6, R6, 0x4 ;  /* 0x0000000406067836 */ /* 0x000fe20000000000 */
[C---:B------:R-:W-:Y:S01]  /*1290*/  LEA R5, R0.reuse, R5, 0x2 ;  /* 0x0000000500057211 */ /* 0x040fe200078e10ff */
[C---:B------:R-:W-:Y:S01]  /*12a0*/  IMAD R7, R0.reuse, 0x8, R7 ;  /* 0x0000000800077824 */ /* 0x040fe200078e0207 */
[C---:B------:R-:W-:Y:S01]  /*12b0*/  LEA R13, R0.reuse, R13, 0x2 ;  /* 0x0000000d000d7211 */ /* 0x040fe200078e10ff */
[----:B------:R-:W-:Y:S01]  /*12c0*/  IMAD R15, R0, 0x8, R15 ;  /* 0x00000008000f7824 */ /* 0x000fe200078e020f */
[----:B------:R-:W-:Y:S01]  /*12d0*/  ISETP.NE.AND P0, PT, R6, RZ, PT ;  /* 0x000000ff0600720c */ /* 0x000fe20003f05270 */
[C---:B------:R-:W-:Y:S01]  /*12e0*/  IMAD R19, R0.reuse, 0x8, R19 ;  /* 0x0000000800137824 */ /* 0x040fe200078e0213 */
[C---:B------:R-:W-:Y:S01]  /*12f0*/  LEA R17, R0.reuse, R17, 0x2 ;  /* 0x0000001100117211 */ /* 0x040fe200078e10ff */
[C---:B------:R-:W-:Y:S01]  /*1300*/  IMAD R11, R0.reuse, 0x4, R11 ;  /* 0x00000004000b7824 */ /* 0x040fe200078e020b */
[----:B------:R-:W-:-:S09]  /*1310*/  LEA R9, R0, R9, 0x3 ;  /* 0x0000000900097211 */ /* 0x000fd200078e18ff */
[----:B------:R-:W-:Y:S05]  /*1320*/  @P0 BRA `(.L_x_170) ;  /* 0xffffffec00c00947 */ /* 0x000fea000383ffff */
.L_x_161:
[----:B------:R-:W-:Y:S01]  /*1330*/  LOP3.LUT P0, R6, R2, 0x3, RZ, 0xc0, !PT ;  /* 0x0000000302067812 */ /* 0x000fe2000780c0ff */
[----:B------:R-:W2:-:S12]  /*1340*/  S2UR UR6, SR_CTAID.X ;  /* 0x00000000000679c3 */ /* 0x000e980000002500 */
[----:B--2---:R-:W-:Y:S05]  /*1350*/  @!P0 EXIT ;  /* 0x000000000000894d */ /* 0x004fea0003800000 */
[----:B------:R-:W2:Y:S01]  /*1360*/  S2R R5, SR_TID.X ;  /* 0x0000000000057919 */ /* 0x000ea20000002100 */
[----:B------:R-:W-:Y:S01]  /*1370*/  ISETP.NE.AND P0, PT, R6, 0x1, PT ;  /* 0x000000010600780c */ /* 0x000fe20003f05270 */
[----:B------:R-:W-:-:S12]  /*1380*/  IMAD R7, R2, UR6, RZ ;  /* 0x0000000602077c24 */ /* 0x000fd8000f8e02ff */
[----:B------:R-:W-:Y:S05]  /*1390*/  @!P0 BRA `(.L_x_171) ;  /* 0x0000000800288947 */ /* 0x000fea0003800000 */
[----:B------:R-:W-:Y:S01]  /*13a0*/  IADD3 R2, PT, PT, R4, R7, RZ ;  /* 0x0000000704027210 */ /* 0x000fe20007ffe0ff */
[----:B------:R-:W-:Y:S04]  /*13b0*/  BSSY.RECONVERGENT B0, `(.L_x_172) ;  /* 0x0000044000007945 */ /* 0x000fe80003800200 */
[----:B0-2---:R-:W-:-:S04]  /*13c0*/  IMAD R6, R2, R0, R5 ;  /* 0x0000000002067224 */ /* 0x005fc800078e0205 */
[C---:B------:R-:W-:Y:S01]  /*13d0*/  IMAD.IADD R2, R6.reuse, 0x1, R0 ;  /* 0x0000000106027824 */ /* 0x040fe200078e0200 */
[----:B------:R-:W-:-:S04]  /*13e0*/  ISETP.GE.AND P1, PT, R6, R3, PT ;  /* 0x000000030600720c */ /* 0x000fc80003f26270 */
[----:B------:R-:W-:-:S09]  /*13f0*/  ISETP.GE.AND P0, PT, R2, R3, PT ;  /* 0x000000030200720c */ /* 0x000fd20003f06270 */
[----:B------:R-:W-:Y:S05]  /*1400*/  @P1 BRA `(.L_x_173) ;  /* 0x0000000000f81947 */ /* 0x000fea0003800000 */
[----:B------:R-:W0:Y:S01]  /*1410*/  LDC.64 R14, c[0x0][0x380] ;  /* 0x0000e000ff0e7b82 */ /* 0x000e220000000a00 */
[----:B------:R-:W-:-:S07]  /*1420*/  SHF.L.U32 R6, R6, 0x1, RZ ;  /* 0x0000000106067819 */ /* 0x000fce00000006ff */
[----:B------:R-:W2:Y:S08]  /*1430*/  LDC R9, c[0x0][0x3e0] ;  /* 0x0000f800ff097b82 */ /* 0x000eb00000000800 */
[----:B-1-34-:R-:W1:Y:S01]  /*1440*/  LDC.64 R20, c[0x0][0x398] ;  /* 0x0000e600ff147b82 */ /* 0x01ae620000000a00 */
[----:B0-----:R-:W-:-:S07]  /*1450*/  IMAD.WIDE R14, R6, 0x4, R14 ;  /* 0x00000004060e7825 */ /* 0x001fce00078e020e */
[----:B------:R-:W0:Y:S01]  /*1460*/  LDC.64 R24, c[0x0][0x3a8] ;  /* 0x0000ea00ff187b82 */ /* 0x000e220000000a00 */
[----:B------:R-:W3:Y:S04]  /*1470*/  LDG.E R17, desc[UR4][R14.64] ;  /* 0x000000040e117981 */ /* 0x000ee8000c1e1900 */
[----:B------:R3:W4:Y:S01]  /*1480*/  LDG.E R12, desc[UR4][R14.64+0x4] ;  /* 0x000004040e0c7981 */ /* 0x000722000c1e1900 */
[----:B--2---:R-:W-:-:S04]  /*1490*/  IABS R13, R9 ;  /* 0x00000009000d7213 */ /* 0x004fc80000000000 */
[----:B------:R-:W2:Y:S08]  /*14a0*/  I2F.RP R16, R13 ;  /* 0x0000000d00107306 */ /* 0x000eb00000209400 */
[----:B--2---:R-:W2:Y:S02]  /*14b0*/  MUFU.RCP R16, R16 ;  /* 0x0000001000107308 */ /* 0x004ea40000001000 */
[----:B--2---:R-:W-:-:S06]  /*14c0*/  VIADD R11, R16, 0xffffffe ;  /* 0x0ffffffe100b7836 */ /* 0x004fcc0000000000 */
[----:B------:R-:W2:Y:S02]  /*14d0*/  F2I.FTZ.U32.TRUNC.NTZ R11, R11 ;  /* 0x0000000b000b7305 */ /* 0x000ea4000021f000 */
[----:B--2---:R-:W-:-:S05]  /*14e0*/  IADD3 R10, PT, PT, RZ, -R11, RZ ;  /* 0x8000000bff0a7210 */ /* 0x004fca0007ffe0ff */
[----:B------:R-:W-:Y:S02]  /*14f0*/  IMAD R19, R10, R13, RZ ;  /* 0x0000000d0a137224 */ /* 0x000fe400078e02ff */
[----:B------:R-:W-:-:S04]  /*1500*/  IMAD.MOV.U32 R10, RZ, RZ, RZ ;  /* 0x000000ffff0a7224 */ /* 0x000fc800078e00ff */
[----:B------:R-:W-:Y:S01]  /*1510*/  IMAD.HI.U32 R19, R11, R19, R10 ;  /* 0x000000130b137227 */ /* 0x000fe200078e000a */
[----:B---3--:R-:W-:Y:S02]  /*1520*/  IABS R14, R17 ;  /* 0x00000011000e7213 */ /* 0x008fe40000000000 */
[----:B----4-:R-:W-:-:S03]  /*1530*/  IABS R16, R12 ;  /* 0x0000000c00107213 */ /* 0x010fc60000000000 */
[----:B------:R-:W-:Y:S01]  /*1540*/  IMAD.HI.U32 R10, R19, R14, RZ ;  /* 0x0000000e130a7227 */ /* 0x000fe200078e00ff */
[----:B------:R-:W-:-:S03]  /*1550*/  ISETP.GE.AND P4, PT, R12, RZ, PT ;  /* 0x000000ff0c00720c */ /* 0x000fc60003f86270 */
[----:B------:R-:W-:Y:S01]  /*1560*/  IMAD.HI.U32 R11, R19, R16, RZ ;  /* 0x00000010130b7227 */ /* 0x000fe200078e00ff */
[----:B------:R-:W-:-:S03]  /*1570*/  IADD3 R10, PT, PT, -R10, RZ, RZ ;  /* 0x000000ff0a0a7210 */ /* 0x000fc60007ffe1ff */
[----:B------:R-:W-:Y:S02]  /*1580*/  IMAD.MOV R11, RZ, RZ, -R11 ;  /* 0x000000ffff0b7224 */ /* 0x000fe400078e0a0b */
[C---:B------:R-:W-:Y:S02]  /*1590*/  IMAD R14, R13.reuse, R10, R14 ;  /* 0x0000000a0d0e7224 */ /* 0x040fe400078e020e */
[C---:B------:R-:W-:Y:S02]  /*15a0*/  IMAD R16, R13.reuse, R11, R16 ;  /* 0x0000000b0d107224 */ /* 0x040fe400078e0210 */
[----:B------:R-:W2:Y:S01]  /*15b0*/  LDC.64 R10, c[0x0][0x388] ;  /* 0x0000e200ff0a7b82 */ /* 0x000ea20000000a00 */
[C---:B------:R-:W-:Y:S02]  /*15c0*/  ISETP.GT.U32.AND P1, PT, R13.reuse, R14, PT ;  /* 0x0000000e0d00720c */ /* 0x040fe40003f24070 */
[----:B------:R-:W-:-:S11]  /*15d0*/  ISETP.GT.U32.AND P2, PT, R13, R16, PT ;  /* 0x000000100d00720c */ /* 0x000fd60003f44070 */
[----:B------:R-:W-:Y:S02]  /*15e0*/  @!P1 IADD3 R14, PT, PT, R14, -R13, RZ ;  /* 0x8000000d0e0e9210 */ /* 0x000fe40007ffe0ff */
[----:B------:R-:W-:Y:S01]  /*15f0*/  @!P2 IMAD.IADD R16, R16, 0x1, -R13 ;  /* 0x000000011010a824 */ /* 0x000fe200078e0a0d */
[----:B------:R-:W-:Y:S02]  /*1600*/  ISETP.GE.AND P2, PT, R17, RZ, PT ;  /* 0x000000ff1100720c */ /* 0x000fe40003f46270 */
[C---:B------:R-:W-:Y:S02]  /*1610*/  ISETP.GT.U32.AND P1, PT, R13.reuse, R14, PT ;  /* 0x0000000e0d00720c */ /* 0x040fe40003f24070 */
[----:B------:R-:W-:-:S11]  /*1620*/  ISETP.GT.U32.AND P3, PT, R13, R16, PT ;  /* 0x000000100d00720c */ /* 0x000fd60003f64070 */
[----:B------:R-:W-:Y:S02]  /*1630*/  @!P1 IADD3 R14, PT, PT, R14, -R13, RZ ;  /* 0x8000000d0e0e9210 */ /* 0x000fe40007ffe0ff */
[----:B------:R-:W-:Y:S01]  /*1640*/  @!P3 IMAD.IADD R16, R16, 0x1, -R13 ;  /* 0x000000011010b824 */ /* 0x000fe200078e0a0d */
[----:B------:R-:W-:Y:S01]  /*1650*/  ISETP.NE.AND P1, PT, R9, RZ, PT ;  /* 0x000000ff0900720c */ /* 0x000fe20003f25270 */
[----:B------:R-:W3:Y:S01]  /*1660*/  LDC.64 R12, c[0x0][0x3c8] ;  /* 0x0000f200ff0c7b82 */ /* 0x000ee20000000a00 */
[----:B------:R-:W-:Y:S01]  /*1670*/  LOP3.LUT R9, RZ, R9, RZ, 0x33, !PT ;  /* 0x00000009ff097212 */ /* 0x000fe200078e33ff */
[----:B------:R-:W-:Y:S01]  /*1680*/  @!P4 IMAD.MOV R16, RZ, RZ, -R16 ;  /* 0x000000ffff10c224 */ /* 0x000fe200078e0a10 */
[----:B------:R-:W-:-:S04]  /*1690*/  @!P2 IADD3 R14, PT, PT, -R14, RZ, RZ ;  /* 0x000000ff0e0ea210 */ /* 0x000fc80007ffe1ff */
[C---:B------:R-:W-:Y:S02]  /*16a0*/  SEL R15, R9.reuse, R14, !P1 ;  /* 0x0000000e090f7207 */ /* 0x040fe40004800000 */
[----:B------:R-:W-:-:S03]  /*16b0*/  SEL R17, R9, R16, !P1 ;  /* 0x0000001009117207 */ /* 0x000fc60004800000 */
[----:B--2---:R-:W-:-:S04]  /*16c0*/  IMAD.WIDE R14, R15, 0x4, R10 ;  /* 0x000000040f0e7825 */ /* 0x004fc800078e020a */
[----:B------:R-:W-:Y:S02]  /*16d0*/  IMAD.WIDE R16, R17, 0x4, R10 ;  /* 0x0000000411107825 */ /* 0x000fe400078e020a */
[----:B------:R-:W1:Y:S01]  /*16e0*/  LDG.E R15, desc[UR4][R14.64] ;  /* 0x000000040e0f7981 */ /* 0x000e62000c1e1900 */
[----:B------:R-:W2:Y:S03]  /*16f0*/  LDC.64 R10, c[0x0][0x3c0] ;  /* 0x0000f000ff0a7b82 */ /* 0x000ea60000000a00 */
[----:B------:R-:W4:Y:S01]  /*1700*/  LDG.E R17, desc[UR4][R16.64] ;  /* 0x0000000410117981 */ /* 0x000f22000c1e1900 */
[----:B-1----:R-:W-:-:S04]  /*1710*/  IMAD.WIDE R18, R15, 0x8, R20 ;  /* 0x000000080f127825 */ /* 0x002fc800078e0214 */
[----:B------:R-:W1:Y:S01]  /*1720*/  LDC.64 R14, c[0x0][0x3a0] ;  /* 0x0000e800ff0e7b82 */ /* 0x000e620000000a00 */
[----:B----4-:R-:W-:Y:S01]  /*1730*/  IMAD.WIDE R20, R17, 0x8, R20 ;  /* 0x0000000811147825 */ /* 0x010fe200078e0214 */
[----:B------:R-:W4:Y:S05]  /*1740*/  LDG.E.64 R18, desc[UR4][R18.64] ;  /* 0x0000000412127981 */ /* 0x000f2a000c1e1b00 */
[----:B------:R-:W4:Y:S01]  /*1750*/  LDG.E.64 R20, desc[UR4][R20.64] ;  /* 0x0000000414147981 */ /* 0x000f22000c1e1b00 */
[----:B-1----:R-:W-:Y:S01]  /*1760*/  IMAD.WIDE R14, R6, 0x8, R14 ;  /* 0x00000008060e7825 */ /* 0x002fe200078e020e */
[----:B----4-:R-:W-:-:S08]  /*1770*/  DADD R22, R18, -R20 ;  /* 0x0000000012167229 */ /* 0x010fd00000000814 */
[----:B0-----:R-:W-:-:S14]  /*1780*/  DSETP.GT.AND P1, PT, R22, R24, PT ;  /* 0x000000181600722a */ /* 0x001fdc0003f24000 */
[----:B--2---:R-:W0:Y:S08]  /*1790*/  @!P1 LDC R10, c[0x0][0x3b0] ;  /* 0x0000ec00ff0a9b82 */ /* 0x004e300000000800 */
[----:B------:R-:W0:Y:S08]  /*17a0*/  @!P1 LDC R11, c[0x0][0x3b4] ;  /* 0x0000ed00ff0b9b82 */ /* 0x000e300000000800 */
[----:B---3--:R-:W1:Y:S08]  /*17b0*/  @!P1 LDC R12, c[0x0][0x3b8] ;  /* 0x0000ee00ff0c9b82 */ /* 0x008e700000000800 */
[----:B------:R-:W1:Y:S01]  /*17c0*/  @!P1 LDC R13, c[0x0][0x3bc] ;  /* 0x0000ef00ff0d9b82 */ /* 0x000e620000000800 */
[----:B0-----:R0:W-:Y:S04]  /*17d0*/  STG.E.64 desc[UR4][R14.64], R10 ;  /* 0x0000000a0e007986 */ /* 0x0011e8000c101b04 */
[----:B-1----:R0:W-:Y:S02]  /*17e0*/  STG.E.64 desc[UR4][R14.64+0x8], R12 ;  /* 0x0000080c0e007986 */ /* 0x0021e4000c101b04 */
.L_x_173:
[----:B------:R-:W-:Y:S05]  /*17f0*/  BSYNC.RECONVERGENT B0 ;  /* 0x0000000000007941 */ /* 0x000fea0003800200 */
.L_x_172:
[----:B------:R-:W-:Y:S04]  /*1800*/  BSSY.RECONVERGENT B0, `(.L_x_174) ;  /* 0x0000042000007945 */ /* 0x000fe80003800200 */
[----:B------:R-:W-:Y:S05]  /*1810*/  @P0 BRA `(.L_x_175) ;  /* 0x0000000400000947 */ /* 0x000fea0003800000 */
[----:B0-----:R-:W0:Y:S01]  /*1820*/  LDC.64 R14, c[0x0][0x380] ;  /* 0x0000e000ff0e7b82 */ /* 0x001e220000000a00 */
[----:B------:R-:W-:-:S07]  /*1830*/  SHF.L.U32 R2, R2, 0x1, RZ ;  /* 0x0000000102027819 */ /* 0x000fce00000006ff */
[----:B------:R-:W2:Y:S01]  /*1840*/  LDC R6, c[0x0][0x3e0] ;  /* 0x0000f800ff067b82 */ /* 0x000ea20000000800 */
[----:B------:R-:W-:-:S07]  /*1850*/  IMAD.MOV.U32 R10, RZ, RZ, RZ ;  /* 0x000000ffff0a7224 */ /* 0x000fce00078e00ff */
[----:B-1-34-:R-:W1:Y:S01]  /*1860*/  LDC.64 R22, c[0x0][0x3a8] ;  /* 0x0000ea00ff167b82 */ /* 0x01ae620000000a00 */
[----:B0-----:R-:W-:-:S05]  /*1870*/  IMAD.WIDE R14, R2, 0x4, R14 ;  /* 0x00000004020e7825 */ /* 0x001fca00078e020e */
        /* <DEDUP_REMOVED lines=8> */
[----:B------:R-:W-:-:S04]  /*1900*/  IMAD R13, R13, R12, RZ ;  /* 0x0000000c0d0d7224 */ /* 0x000fc800078e02ff */
[----:B0-----:R-:W-:Y:S01]  /*1910*/  IMAD.HI.U32 R14, R11, R13, R10 ;  /* 0x0000000d0b0e7227 */ /* 0x001fe200078e000a */
[----:B---3--:R-:W-:Y:S02]  /*1920*/  IABS R15, R17 ;  /* 0x00000011000f7213 */ /* 0x008fe40000000000 */
[----:B----4-:R-:W-:Y:S02]  /*1930*/  IABS R18, R9 ;  /* 0x0000000900127213 */ /* 0x010fe40000000000 */
[----:B------:R-:W-:Y:S02]  /*1940*/  MOV R13, R15 ;  /* 0x0000000f000d7202 */ /* 0x000fe40000000f00 */
[----:B------:R-:W-:Y:S01]  /*1950*/  ISETP.GE.AND P3, PT, R9, RZ, PT ;  /* 0x000000ff0900720c */ /* 0x000fe20003f66270 */
[----:B------:R-:W-:Y:S02]  /*1960*/  IMAD.MOV.U32 R15, RZ, RZ, R18 ;  /* 0x000000ffff0f7224 */ /* 0x000fe400078e0012 */
[C---:B------:R-:W-:Y:S01]  /*1970*/  IMAD.HI.U32 R10, R14.reuse, R13, RZ ;  /* 0x0000000d0e0a7227 */ /* 0x040fe200078e00ff */
[----:B------:R-:W0:Y:S03]  /*1980*/  LDC.64 R18, c[0x0][0x398] ;  /* 0x0000e600ff127b82 */ /* 0x000e260000000a00 */
        /* <DEDUP_REMOVED lines=15> */
[----:B------:R-:W-:Y:S02]  /*1a80*/  ISETP.NE.AND P0, PT, R6, RZ, PT ;  /* 0x000000ff0600720c */ /* 0x000fe40003f05270 */
[----:B------:R-:W-:Y:S01]  /*1a90*/  LOP3.LUT R6, RZ, R6, RZ, 0x33, !PT ;  /* 0x00000006ff067212 */ /* 0x000fe200078e33ff */
[----:B------:R-:W-:Y:S01]  /*1aa0*/  @!P3 IMAD.MOV R15, RZ, RZ, -R15 ;  /* 0x000000ffff0fb224 */ /* 0x000fe200078e0a0f */
[----:B------:R-:W-:-:S04]  /*1ab0*/  @!P1 IADD3 R13, PT, PT, -R13, RZ, RZ ;  /* 0x000000ff0d0d9210 */ /* 0x000fc80007ffe1ff */
[C---:B------:R-:W-:Y:S02]  /*1ac0*/  SEL R13, R6.reuse, R13, !P0 ;  /* 0x0000000d060d7207 */ /* 0x040fe40004000000 */
[----:B------:R-:W-:-:S03]  /*1ad0*/  SEL R15, R6, R15, !P0 ;  /* 0x0000000f060f7207 */ /* 0x000fc60004000000 */
[----:B--2---:R-:W-:-:S04]  /*1ae0*/  IMAD.WIDE R12, R13, 0x4, R10 ;  /* 0x000000040d0c7825 */ /* 0x004fc800078e020a */
[----:B------:R-:W-:Y:S02]  /*1af0*/  IMAD.WIDE R14, R15, 0x4, R10 ;  /* 0x000000040f0e7825 */ /* 0x000fe400078e020a */
[----:B------:R-:W0:Y:S01]  /*1b00*/  LDG.E R13, desc[UR4][R12.64] ;  /* 0x000000040c0d7981 */ /* 0x000e22000c1e1900 */
[----:B------:R-:W2:Y:S03]  /*1b10*/  LDC.64 R10, c[0x0][0x3c0] ;  /* 0x0000f000ff0a7b82 */ /* 0x000ea60000000a00 */
[----:B------:R-:W3:Y:S01]  /*1b20*/  LDG.E R15, desc[UR4][R14.64] ;  /* 0x000000040e0f7981 */ /* 0x000ee2000c1e1900 */
[----:B0-----:R-:W-:-:S04]  /*1b30*/  IMAD.WIDE R16, R13, 0x8, R18 ;  /* 0x000000080d107825 */ /* 0x001fc800078e0212 */
[----:B------:R-:W0:Y:S01]  /*1b40*/  LDC.64 R12, c[0x0][0x3a0] ;  /* 0x0000e800ff0c7b82 */ /* 0x000e220000000a00 */
[----:B---3--:R-:W-:Y:S01]  /*1b50*/  IMAD.WIDE R18, R15, 0x8, R18 ;  /* 0x000000080f127825 */ /* 0x008fe200078e0212 */
[----:B------:R-:W3:Y:S05]  /*1b60*/  LDG.E.64 R16, desc[UR4][R16.64] ;  /* 0x0000000410107981 */ /* 0x000eea000c1e1b00 */
[----:B------:R-:W3:Y:S01]  /*1b70*/  LDG.E.64 R18, desc[UR4][R18.64] ;  /* 0x0000000412127981 */ /* 0x000ee2000c1e1b00 */
[----:B------:R-:W4:Y:S01]  /*1b80*/  LDC.64 R14, c[0x0][0x3c8] ;  /* 0x0000f200ff0e7b82 */ /* 0x000f220000000a00 */
[----:B0-----:R-:W-:Y:S01]  /*1b90*/  IMAD.WIDE R12, R2, 0x8, R12 ;  /* 0x00000008020c7825 */ /* 0x001fe200078e020c */
[----:B---3--:R-:W-:-:S08]  /*1ba0*/  DADD R20, R16, -R18 ;  /* 0x0000000010147229 */ /* 0x008fd00000000812 */
[----:B-1----:R-:W-:-:S14]  /*1bb0*/  DSETP.GT.AND P0, PT, R20, R22, PT ;  /* 0x000000161400722a */ /* 0x002fdc0003f04000 */
[----:B--2---:R-:W0:Y:S08]  /*1bc0*/  @!P0 LDC R10, c[0x0][0x3b0] ;  /* 0x0000ec00ff0a8b82 */ /* 0x004e300000000800 */
[----:B------:R-:W0:Y:S08]  /*1bd0*/  @!P0 LDC R11, c[0x0][0x3b4] ;  /* 0x0000ed00ff0b8b82 */ /* 0x000e300000000800 */
[----:B----4-:R-:W1:Y:S08]  /*1be0*/  @!P0 LDC R14, c[0x0][0x3b8] ;  /* 0x0000ee00ff0e8b82 */ /* 0x010e700000000800 */
[----:B------:R-:W1:Y:S01]  /*1bf0*/  @!P0 LDC R15, c[0x0][0x3bc] ;  /* 0x0000ef00ff0f8b82 */ /* 0x000e620000000800 */
[----:B0-----:R2:W-:Y:S04]  /*1c00*/  STG.E.64 desc[UR4][R12.64], R10 ;  /* 0x0000000a0c007986 */ /* 0x0015e8000c101b04 */
[----:B-1----:R2:W-:Y:S02]  /*1c10*/  STG.E.64 desc[UR4][R12.64+0x8], R14 ;  /* 0x0000080e0c007986 */ /* 0x0025e4000c101b04 */
.L_x_175:
[----:B------:R-:W-:Y:S05]  /*1c20*/  BSYNC.RECONVERGENT B0 ;  /* 0x0000000000007941 */ /* 0x000fea0003800200 */
.L_x_174:
[----:B------:R-:W-:-:S07]  /*1c30*/  IADD3 R4, PT, PT, R4, 0x2, RZ ;  /* 0x0000000204047810 */ /* 0x000fce0007ffe0ff */
.L_x_171:
[----:B------:R-:W-:-:S04]  /*1c40*/  LOP3.LUT R8, R8, 0x1, RZ, 0xc0, !PT ;  /* 0x0000000108087812 */ /* 0x000fc800078ec0ff */
[----:B------:R-:W-:-:S13]  /*1c50*/  ISETP.NE.U32.AND P0, PT, R8, 0x1, PT ;  /* 0x000000010800780c */ /* 0x000fda0003f05070 */
[----:B------:R-:W-:Y:S05]  /*1c60*/  @!P0 EXIT ;  /* 0x000000000000894d */ /* 0x000fea0003800000 */
[----:B------:R-:W-:-:S04]  /*1c70*/  IMAD.IADD R4, R7, 0x1, R4 ;  /* 0x0000000107047824 */ /* 0x000fc800078e0204 */
[----:B0-2---:R-:W-:-:S05]  /*1c80*/  IMAD R0, R4, R0, R5 ;  /* 0x0000000004007224 */ /* 0x005fca00078e0205 */
[----:B------:R-:W-:-:S13]  /*1c90*/  ISETP.GE.AND P0, PT, R0, R3, PT ;  /* 0x000000030000720c */ /* 0x000fda0003f06270 */
[----:B------:R-:W-:Y:S05]  /*1ca0*/  @P0 EXIT ;  /* 0x000000000000094d */ /* 0x000fea0003800000 */
[----:B------:R-:W0:Y:S01]  /*1cb0*/  LDC.64 R2, c[0x0][0x380] ;  /* 0x0000e000ff027b82 */ /* 0x000e220000000a00 */
[----:B------:R-:W-:-:S07]  /*1cc0*/  SHF.L.U32 R0, R0, 0x1, RZ ;  /* 0x0000000100007819 */ /* 0x000fce00000006ff */
[----:B------:R-:W2:Y:S08]  /*1cd0*/  LDC R8, c[0x0][0x3e0] ;  /* 0x0000f800ff087b82 */ /* 0x000eb00000000800 */
[----:B------:R-:W5:Y:S01]  /*1ce0*/  LDC.64 R12, c[0x0][0x3a8] ;  /* 0x0000ea00ff0c7b82 */ /* 0x000f620000000a00 */
        /* <DEDUP_REMOVED lines=13> */
[----:B---3--:R-:W-:-:S04]  /*1dc0*/  IABS R2, R10 ;  /* 0x0000000a00027213 */ /* 0x008fc80000000000 */
[----:B------:R-:W-:Y:S02]  /*1dd0*/  MOV R4, R2 ;  /* 0x0000000200047202 */ /* 0x000fe40000000f00 */
[----:B----4-:R-:W-:Y:S02]  /*1de0*/  IABS R6, R7 ;  /* 0x0000000700067213 */ /* 0x010fe40000000000 */
[----:B------:R-:W-:Y:S01]  /*1df0*/  ISETP.GE.AND P3, PT, R7, RZ, PT ;  /* 0x000000ff0700720c */ /* 0x000fe20003f66270 */
[----:B------:R-:W-:Y:S01]  /*1e00*/  IMAD.HI.U32 R2, R11, R4, RZ ;  /* 0x000000040b027227 */ /* 0x000fe200078e00ff */
[----:B------:R-:W-:-:S03]  /*1e10*/  LOP3.LUT R7, RZ, R8, RZ, 0x33, !PT ;  /* 0x00000008ff077212 */ /* 0x000fc600078e33ff */
[----:B------:R-:W-:-:S04]  /*1e20*/  IMAD.HI.U32 R3, R11, R6, RZ ;  /* 0x000000060b037227 */ /* 0x000fc800078e00ff */
[----:B------:R-:W-:Y:S01]  /*1e30*/  IMAD.MOV R5, RZ, RZ, -R2 ;  /* 0x000000ffff057224 */ /* 0x000fe200078e0a02 */
[----:B------:R-:W-:-:S03]  /*1e40*/  IADD3 R3, PT, PT, -R3, RZ, RZ ;  /* 0x000000ff03037210 */ /* 0x000fc60007ffe1ff */
[C---:B------:R-:W-:Y:S02]  /*1e50*/  IMAD R2, R9.reuse, R5, R4 ;  /* 0x0000000509027224 */ /* 0x040fe400078e0204 */
[C---:B------:R-:W-:Y:S01]  /*1e60*/  IMAD R3, R9.reuse, R3, R6 ;  /* 0x0000000309037224 */ /* 0x040fe200078e0206 */
[----:B------:R-:W2:Y:S02]  /*1e70*/  LDC.64 R4, c[0x0][0x388] ;  /* 0x0000e200ff047b82 */ /* 0x000ea40000000a00 */
[C---:B------:R-:W-:Y:S02]  /*1e80*/  ISETP.GT.U32.AND P0, PT, R9.reuse, R2, PT ;  /* 0x000000020900720c */ /* 0x040fe40003f04070 */
[----:B------:R-:W-:-:S11]  /*1e90*/  ISETP.GT.U32.AND P1, PT, R9, R3, PT ;  /* 0x000000030900720c */ /* 0x000fd60003f24070 */
[----:B------:R-:W-:Y:S02]  /*1ea0*/  @!P0 IMAD.IADD R2, R2, 0x1, -R9 ;  /* 0x0000000102028824 */ /* 0x000fe400078e0a09 */
[----:B------:R-:W-:Y:S02]  /*1eb0*/  @!P1 IADD3 R3, PT, PT, R3, -R9, RZ ;  /* 0x8000000903039210 */ /* 0x000fe40007ffe0ff */
[----:B------:R-:W-:Y:S02]  /*1ec0*/  ISETP.GE.AND P1, PT, R10, RZ, PT ;  /* 0x000000ff0a00720c */ /* 0x000fe40003f26270 */
[C---:B------:R-:W-:Y:S02]  /*1ed0*/  ISETP.GT.U32.AND P0, PT, R9.reuse, R2, PT ;  /* 0x000000020900720c */ /* 0x040fe40003f04070 */
[----:B------:R-:W-:-:S11]  /*1ee0*/  ISETP.GT.U32.AND P2, PT, R9, R3, PT ;  /* 0x000000030900720c */ /* 0x000fd60003f44070 */
[----:B------:R-:W-:Y:S01]  /*1ef0*/  @!P0 IMAD.IADD R2, R2, 0x1, -R9 ;  /* 0x0000000102028824 */ /* 0x000fe200078e0a09 */
[----:B------:R-:W-:Y:S02]  /*1f00*/  ISETP.NE.AND P0, PT, R8, RZ, PT ;  /* 0x000000ff0800720c */ /* 0x000fe40003f05270 */
[----:B------:R-:W-:Y:S01]  /*1f10*/  @!P2 IADD3 R3, PT, PT, R3, -R9, RZ ;  /* 0x800000090303a210 */ /* 0x000fe20007ffe0ff */
[----:B------:R-:W-:-:S03]  /*1f20*/  @!P1 IMAD.MOV R2, RZ, RZ, -R2 ;  /* 0x000000ffff029224 */ /* 0x000fc600078e0a02 */
[----:B------:R-:W-:Y:S02]  /*1f30*/  @!P3 IADD3 R3, PT, PT, -R3, RZ, RZ ;  /* 0x000000ff0303b210 */ /* 0x000fe40007ffe1ff */
[C---:B------:R-:W-:Y:S02]  /*1f40*/  SEL R9, R7.reuse, R2, !P0 ;  /* 0x0000000207097207 */ /* 0x040fe40004000000 */
[----:B------:R-:W-:-:S03]  /*1f50*/  SEL R7, R7, R3, !P0 ;  /* 0x0000000307077207 */ /* 0x000fc60004000000 */
[--C-:B--2---:R-:W-:Y:S02]  /*1f60*/  IMAD.WIDE R2, R9, 0x4, R4.reuse ;  /* 0x0000000409027825 */ /* 0x104fe400078e0204 */
[----:B------:R-:W2:Y:S02]  /*1f70*/  LDC.64 R8, c[0x0][0x398] ;  /* 0x0000e600ff087b82 */ /* 0x000ea40000000a00 */
[----:B------:R-:W-:Y:S02]  /*1f80*/  IMAD.WIDE R4, R7, 0x4, R4 ;  /* 0x0000000407047825 */ /* 0x000fe400078e0204 */
[----:B------:R-:W2:Y:S04]  /*1f90*/  LDG.E R3, desc[UR4][R2.64] ;  /* 0x0000000402037981 */ /* 0x000ea8000c1e1900 */
[----:B------:R-:W3:Y:S01]  /*1fa0*/  LDG.E R5, desc[UR4][R4.64] ;  /* 0x0000000404057981 */ /* 0x000ee2000c1e1900 */
[----:B--2---:R-:W-:-:S02]  /*1fb0*/  IMAD.WIDE R6, R3, 0x8, R8 ;  /* 0x0000000803067825 */ /* 0x004fc400078e0208 */
[----:B------:R-:W2:Y:S02]  /*1fc0*/  LDC.64 R2, c[0x0][0x3a0] ;  /* 0x0000e800ff027b82 */ /* 0x000ea40000000a00 */
[----:B---3--:R-:W-:Y:S02]  /*1fd0*/  IMAD.WIDE R8, R5, 0x8, R8 ;  /* 0x0000000805087825 */ /* 0x008fe400078e0208 */
[----:B------:R-:W3:Y:S04]  /*1fe0*/  LDG.E.64 R6, desc[UR4][R6.64] ;  /* 0x0000000406067981 */ /* 0x000ee8000c1e1b00 */
[----:B------:R-:W3:Y:S01]  /*1ff0*/  LDG.E.64 R8, desc[UR4][R8.64] ;  /* 0x0000000408087981 */ /* 0x000ee2000c1e1b00 */
[----:B------:R-:W4:Y:S01]  /*2000*/  LDC.64 R4, c[0x0][0x3c0] ;  /* 0x0000f000ff047b82 */ /* 0x000f220000000a00 */
[----:B--2---:R-:W-:Y:S01]  /*2010*/  IMAD.WIDE R2, R0, 0x8, R2 ;  /* 0x0000000800027825 */ /* 0x004fe200078e0202 */
[----:B---3--:R-:W-:-:S08]  /*2020*/  DADD R10, R6, -R8 ;  /* 0x00000000060a7229 */ /* 0x008fd00000000808 */
[----:B-----5:R-:W-:-:S14]  /*2030*/  DSETP.GT.AND P0, PT, R10, R12, PT ;  /* 0x0000000c0a00722a */ /* 0x020fdc0003f04000 */
[----:B0-----:R-:W0:Y:S08]  /*2040*/  @!P0 LDC R14, c[0x0][0x3b8] ;  /* 0x0000ee00ff0e8b82 */ /* 0x001e300000000800 */
[----:B------:R-:W2:Y:S08]  /*2050*/  @!P0 LDC R15, c[0x0][0x3bc] ;  /* 0x0000ef00ff0f8b82 */ /* 0x000eb00000000800 */
[----:B----4-:R-:W3:Y:S08]  /*2060*/  @!P0 LDC R4, c[0x0][0x3b0] ;  /* 0x0000ec00ff048b82 */ /* 0x010ef00000000800 */
[----:B------:R-:W3:Y:S01]  /*2070*/  @!P0 LDC R5, c[0x0][0x3b4] ;  /* 0x0000ed00ff058b82 */ /* 0x000ee20000000800 */
[----:B0-----:R-:W-:Y:S01]  /*2080*/  IMAD.MOV.U32 R6, RZ, RZ, R14 ;  /* 0x000000ffff067224 */ /* 0x001fe200078e000e */
[----:B--2---:R-:W-:-:S05]  /*2090*/  MOV R7, R15 ;  /* 0x0000000f00077202 */ /* 0x004fca0000000f00 */
[----:B------:R-:W-:Y:S04]  /*20a0*/  STG.E.64 desc[UR4][R2.64+0x8], R6 ;  /* 0x0000080602007986 */ /* 0x000fe8000c101b04 */
[----:B---3--:R-:W-:Y:S01]  /*20b0*/  STG.E.64 desc[UR4][R2.64], R4 ;  /* 0x0000000402007986 */ /* 0x008fe2000c101b04 */
[----:B------:R-:W-:Y:S05]  /*20c0*/  EXIT ;  /* 0x000000000000794d */ /* 0x000fea0003800000 */
.L_x_176:
        /* <DEDUP_REMOVED lines=11> */
.L_x_195:


//--------------------- .nv.shared.reserved.0     --------------------------
	.section	.nv.shared.reserved.0,"aw",@nobits
	.weak		__nv_reservedSMEM_offset_0_alias
	.size		__nv_reservedSMEM_offset_0_alias, 0, 64
	.other		__nv_reservedSMEM_offset_0_alias,@"STO_CUDA_RESERVED_SHARED STV_DEFAULT"
__nv_reservedSMEM_offset_0_alias:
	.zero		0
	.zero		64


//--------------------- .nv.constant0._Z29dvc_ScaLBL_D3Q7_AAeven_Ion_v0PdS_S_S_S_S_S_diddiii --------------------------
	.section	.nv.constant0._Z29dvc_ScaLBL_D3Q7_AAeven_Ion_v0PdS_S_S_S_S_S_diddiii,"a",@progbits
	.sectionflags	@""
	.align	4
.nv.constant0._Z29dvc_ScaLBL_D3Q7_AAeven_Ion_v0PdS_S_S_S_S_S_diddiii:
	.zero		996


//--------------------- .nv.constant0._Z28dvc_ScaLBL_D3Q7_AAodd_Ion_v0PiPdS0_S0_S0_S0_S0_S0_diddiii --------------------------
	.section	.nv.constant0._Z28dvc_ScaLBL_D3Q7_AAodd_Ion_v0PiPdS0_S0_S0_S0_S0_S0_diddiii,"a",@progbits
	.sectionflags	@""
	.align	4
.nv.constant0._Z28dvc_ScaLBL_D3Q7_AAodd_Ion_v0PiPdS0_S0_S0_S0_S0_S0_diddiii:
	.zero		1004


//--------------------- .nv.constant0._Z33dvc_ScaLBL_D3Q7_Ion_ChargeDensityPdS_diiii --------------------------
	.section	.nv.constant0._Z33dvc_ScaLBL_D3Q7_Ion_ChargeDensityPdS_diiii,"a",@progbits
	.sectionflags	@""
	.align	4
.nv.constant0._Z33dvc_ScaLBL_D3Q7_Ion_ChargeDensityPdS_diiii:
	.zero		936


//--------------------- .nv.constant0._Z33dvc_ScaLBL_D3Q7_Ion_Init_FromFilePdS_i --------------------------
	.section	.nv.constant0._Z33dvc_ScaLBL_D3Q7_Ion_Init_FromFilePdS_i,"a",@progbits
	.sectionflags	@""
	.align	4
.nv.constant0._Z33dvc_ScaLBL_D3Q7_Ion_Init_FromFilePdS_i:
	.zero		916


//--------------------- .nv.constant0._Z24dvc_ScaLBL_D3Q7_Ion_InitPdS_di --------------------------
	.section	.nv.constant0._Z24dvc_ScaLBL_D3Q7_Ion_InitPdS_di,"a",@progbits
	.sectionflags	@""
	.align	4
.nv.constant0._Z24dvc_ScaLBL_D3Q7_Ion_InitPdS_di:
	.zero		924


//--------------------- .nv.constant0._Z26dvc_ScaLBL_D3Q7_AAeven_IonPdS_S_S_S_S_S_diddiii --------------------------
	.section	.nv.constant0._Z26dvc_ScaLBL_D3Q7_AAeven_IonPdS_S_S_S_S_S_diddiii,"a",@progbits
	.sectionflags	@""
	.align	4
.nv.constant0._Z26dvc_ScaLBL_D3Q7_AAeven_IonPdS_S_S_S_S_S_diddiii:
	.zero		996


//--------------------- .nv.constant0._Z25dvc_ScaLBL_D3Q7_AAodd_IonPiPdS0_S0_S0_S0_S0_S0_diddiii --------------------------
	.section	.nv.constant0._Z25dvc_ScaLBL_D3Q7_AAodd_IonPiPdS0_S0_S0_S0_S0_S0_diddiii,"a",@progbits
	.sectionflags	@""
	.align	4
.nv.constant0._Z25dvc_ScaLBL_D3Q7_AAodd_IonPiPdS0_S0_S0_S0_S0_S0_diddiii:
	.zero		1004


//--------------------- .nv.constant0._Z39dvc_ScaLBL_D3Q7_AAeven_IonConcentrationPdS_iii --------------------------
	.section	.nv.constant0._Z39dvc_ScaLBL_D3Q7_AAeven_IonConcentrationPdS_iii,"a",@progbits
	.sectionflags	@""
	.align	4
.nv.constant0._Z39dvc_ScaLBL_D3Q7_AAeven_IonConcentrationPdS_iii:
	.zero		924


//--------------------- .nv.constant0._Z38dvc_ScaLBL_D3Q7_AAodd_IonConcentrationPiPdS0_iii --------------------------
	.section	.nv.constant0._Z38dvc_ScaLBL_D3Q7_AAodd_IonConcentrationPiPdS0_iii,"a",@progbits
	.sectionflags	@""
	.align	4
.nv.constant0._Z38dvc_ScaLBL_D3Q7_AAodd_IonConcentrationPiPdS0_iii:
	.zero		932


//--------------------- .nv.constant0._Z37dvc_ScaLBL_D3Q7_Membrane_IonTransportPiPdS0_S0_ii --------------------------
	.section	.nv.constant0._Z37dvc_ScaLBL_D3Q7_Membrane_IonTransportPiPdS0_S0_ii,"a",@progbits
	.sectionflags	@""
	.align	4
.nv.constant0._Z37dvc_ScaLBL_D3Q7_Membrane_IonTransportPiPdS0_S0_ii:
	.zero		936


//--------------------- .nv.constant0._Z31dvc_ScaLBL_D3Q7_Membrane_UnpackiPiPdiS0_iS0_ --------------------------
	.section	.nv.constant0._Z31dvc_ScaLBL_D3Q7_Membrane_UnpackiPiPdiS0_iS0_,"a",@progbits
	.sectionflags	@""
	.align	4
.nv.constant0._Z31dvc_ScaLBL_D3Q7_Membrane_UnpackiPiPdiS0_iS0_:
	.zero		952


//--------------------- .nv.constant0._Z44dvc_ScaLBL_D3Q7_Membrane_AssignLinkCoef_haloiiiPiPdS0_dddddS_S_S0_iiiiiii --------------------------
	.section	.nv.constant0._Z44dvc_ScaLBL_D3Q7_Membrane_AssignLinkCoef_haloiiiPiPdS0_dddddS_S_S0_iiiiiii,"a",@progbits
	.sectionflags	@""
	.align	4
.nv.constant0._Z44dvc_ScaLBL_D3Q7_Membrane_AssignLinkCoef_haloiiiPiPdS0_dddddS_S_S0_iiiiiii:
	.zero		1028


//--------------------- .nv.constant0._Z39dvc_ScaLBL_D3Q7_Membrane_AssignLinkCoefPiS_PdS0_S0_dddddiiiii --------------------------
	.section	.nv.constant0._Z39dvc_ScaLBL_D3Q7_Membrane_AssignLinkCoefPiS_PdS0_S0_dddddiiiii,"a",@progbits
	.sectionflags	@""
	.align	4
.nv.constant0._Z39dvc_ScaLBL_D3Q7_Membrane_AssignLinkCoefPiS_PdS0_S0_dddddiiiii:
	.zero		996


//--------------------- SYMBOLS --------------------------

	.type		.nv.reservedSmem.offset0,@object
	.size		.nv.reservedSmem.offset0,0x4
